//
// Generated by NVIDIA NVVM Compiler
//
// Compiler Build ID: CL-36424714
// Cuda compilation tools, release 13.0, V13.0.88
// Based on NVVM 20.0.0
//

.version 9.0
.target sm_100
.address_size 64

	// .globl	_Z9cuda_testPfS_S_S_

.visible .entry _Z9cuda_testPfS_S_S_(
	.param .u64 .ptr .align 1 _Z9cuda_testPfS_S_S__param_0,
	.param .u64 .ptr .align 1 _Z9cuda_testPfS_S_S__param_1,
	.param .u64 .ptr .align 1 _Z9cuda_testPfS_S_S__param_2,
	.param .u64 .ptr .align 1 _Z9cuda_testPfS_S_S__param_3
)
{
	.reg .b32 	%r<5>;
	.reg .b32 	%f<6>;
	.reg .b64 	%rd<13>;

	ld.param.u64 	%rd1, [_Z9cuda_testPfS_S_S__param_0];
	ld.param.u64 	%rd2, [_Z9cuda_testPfS_S_S__param_1];
	ld.param.u64 	%rd3, [_Z9cuda_testPfS_S_S__param_2];
	ld.param.u64 	%rd4, [_Z9cuda_testPfS_S_S__param_3];
	cvta.to.global.u64 	%rd5, %rd1;
	cvta.to.global.u64 	%rd6, %rd4;
	cvta.to.global.u64 	%rd7, %rd3;
	cvta.to.global.u64 	%rd8, %rd2;
	mov.u32 	%r1, %tid.x;
	mov.u32 	%r2, %ctaid.x;
	mov.u32 	%r3, %ntid.x;
	mad.lo.s32 	%r4, %r2, %r3, %r1;
	mul.wide.s32 	%rd9, %r4, 4;
	add.s64 	%rd10, %rd8, %rd9;
	ld.global.f32 	%f1, [%rd10];
	add.s64 	%rd11, %rd7, %rd9;
	ld.global.f32 	%f2, [%rd11];
	add.f32 	%f3, %f1, %f2;
	ld.global.f32 	%f4, [%rd6];
	add.f32 	%f5, %f3, %f4;
	add.s64 	%rd12, %rd5, %rd9;
	st.global.f32 	[%rd12], %f5;
	ret;

}
	// .globl	_Z21convert_bayer_to_bluePhPiS0_
.visible .entry _Z21convert_bayer_to_bluePhPiS0_(
	.param .u64 .ptr .align 1 _Z21convert_bayer_to_bluePhPiS0__param_0,
	.param .u64 .ptr .align 1 _Z21convert_bayer_to_bluePhPiS0__param_1,
	.param .u64 .ptr .align 1 _Z21convert_bayer_to_bluePhPiS0__param_2
)
{
	.reg .pred 	%p<2>;
	.reg .b16 	%rs<28>;
	.reg .b32 	%r<23>;
	.reg .b64 	%rd<22>;

	ld.param.u64 	%rd2, [_Z21convert_bayer_to_bluePhPiS0__param_0];
	ld.param.u64 	%rd3, [_Z21convert_bayer_to_bluePhPiS0__param_1];
	ld.param.u64 	%rd4, [_Z21convert_bayer_to_bluePhPiS0__param_2];
	cvta.to.global.u64 	%rd1, %rd2;
	cvta.to.global.u64 	%rd5, %rd3;
	cvta.to.global.u64 	%rd6, %rd4;
	ld.global.u32 	%r1, [%rd6];
	shr.u32 	%r4, %r1, 31;
	add.s32 	%r5, %r1, %r4;
	shr.s32 	%r6, %r5, 1;
	ld.global.u32 	%r7, [%rd5];
	shr.u32 	%r8, %r7, 31;
	add.s32 	%r9, %r7, %r8;
	shr.s32 	%r10, %r9, 1;
	mov.u32 	%r11, %tid.x;
	mov.u32 	%r12, %ctaid.x;
	mov.u32 	%r13, %ntid.x;
	mad.lo.s32 	%r14, %r12, %r13, %r11;
	div.s32 	%r15, %r14, %r6;
	mul.lo.s32 	%r16, %r15, %r6;
	sub.s32 	%r17, %r14, %r16;
	shl.b32 	%r2, %r1, 1;
	shl.b32 	%r18, %r17, 1;
	mad.lo.s32 	%r3, %r2, %r15, %r18;
	rem.s32 	%r19, %r15, %r10;
	setp.eq.s32 	%p1, %r19, 0;
	@%p1 bra 	$L__BB1_2;
	not.b32 	%r20, %r1;
	add.s32 	%r21, %r3, %r20;
	cvt.s64.s32 	%rd7, %r21;
	add.s64 	%rd8, %rd1, %rd7;
	ld.global.u8 	%rs4, [%rd8];
	add.s64 	%rd9, %rd8, 1;
	ld.global.u8 	%rs5, [%rd8+2];
	cvt.s64.s32 	%rd10, %r2;
	add.s64 	%rd11, %rd9, %rd10;
	ld.global.u8 	%rs6, [%rd11+-1];
	ld.global.u8 	%rs7, [%rd11+1];
	add.s16 	%rs8, %rs4, %rs5;
	add.s16 	%rs9, %rs8, %rs6;
	add.s16 	%rs10, %rs9, %rs7;
	add.s16 	%rs11, %rs10, 2;
	shr.u16 	%rs12, %rs11, 2;
	cvt.s64.s32 	%rd12, %r1;
	add.s64 	%rd13, %rd9, %rd12;
	st.global.u8 	[%rd13], %rs12;
	ld.global.u8 	%rs13, [%rd8+2];
	ld.global.u8 	%rs14, [%rd11+1];
	add.s16 	%rs15, %rs13, %rs14;
	add.s16 	%rs16, %rs15, 1;
	shr.u16 	%rs27, %rs16, 1;
	bra.uni 	$L__BB1_3;
$L__BB1_2:
	add.s32 	%r22, %r3, %r1;
	cvt.s64.s32 	%rd14, %r22;
	add.s64 	%rd15, %rd1, %rd14;
	ld.global.u8 	%rs17, [%rd15+-1];
	ld.global.u8 	%rs18, [%rd15+1];
	add.s16 	%rs19, %rs17, %rs18;
	add.s16 	%rs20, %rs19, 1;
	shr.u16 	%rs21, %rs20, 1;
	cvt.s64.s32 	%rd16, %r3;
	add.s64 	%rd17, %rd1, %rd16;
	st.global.u8 	[%rd17], %rs21;
	ld.global.u8 	%rs27, [%rd15+1];
$L__BB1_3:
	cvt.s64.s32 	%rd18, %r3;
	add.s64 	%rd19, %rd1, %rd18;
	st.global.u8 	[%rd19+1], %rs27;
	cvt.s64.s32 	%rd20, %r1;
	add.s64 	%rd21, %rd19, %rd20;
	ld.global.u8 	%rs22, [%rd21+-1];
	ld.global.u8 	%rs23, [%rd21+1];
	add.s16 	%rs24, %rs22, %rs23;
	add.s16 	%rs25, %rs24, 1;
	shr.u16 	%rs26, %rs25, 1;
	st.global.u8 	[%rd21], %rs26;
	ret;

}
	// .globl	_Z21convert_bayer_to_grayPhPiS0_
.visible .entry _Z21convert_bayer_to_grayPhPiS0_(
	.param .u64 .ptr .align 1 _Z21convert_bayer_to_grayPhPiS0__param_0,
	.param .u64 .ptr .align 1 _Z21convert_bayer_to_grayPhPiS0__param_1,
	.param .u64 .ptr .align 1 _Z21convert_bayer_to_grayPhPiS0__param_2
)
{
	.reg .pred 	%p<5>;
	.reg .b16 	%rs<93>;
	.reg .b32 	%r<165>;
	.reg .b64 	%rd<33>;

	ld.param.u64 	%rd6, [_Z21convert_bayer_to_grayPhPiS0__param_0];
	ld.param.u64 	%rd7, [_Z21convert_bayer_to_grayPhPiS0__param_1];
	ld.param.u64 	%rd8, [_Z21convert_bayer_to_grayPhPiS0__param_2];
	cvta.to.global.u64 	%rd1, %rd6;
	cvta.to.global.u64 	%rd9, %rd7;
	cvta.to.global.u64 	%rd10, %rd8;
	ld.global.u32 	%r44, [%rd10];
	shr.u32 	%r45, %r44, 31;
	add.s32 	%r46, %r44, %r45;
	shr.s32 	%r1, %r46, 1;
	ld.global.u32 	%r47, [%rd9];
	shr.u32 	%r48, %r47, 31;
	add.s32 	%r49, %r47, %r48;
	shr.s32 	%r2, %r49, 1;
	mov.u32 	%r50, %tid.x;
	mov.u32 	%r51, %ctaid.x;
	mov.u32 	%r52, %ntid.x;
	mad.lo.s32 	%r53, %r51, %r52, %r50;
	div.s32 	%r54, %r53, %r1;
	mul.lo.s32 	%r55, %r54, %r1;
	sub.s32 	%r3, %r53, %r55;
	shl.b32 	%r4, %r44, 1;
	shl.b32 	%r56, %r3, 1;
	mad.lo.s32 	%r5, %r4, %r54, %r56;
	add.s32 	%r6, %r5, %r44;
	rem.s32 	%r7, %r54, %r2;
	setp.ne.s32 	%p1, %r7, 0;
	cvt.s64.s32 	%rd11, %r5;
	add.s64 	%rd2, %rd1, %rd11;
	cvt.s64.s32 	%rd3, %r44;
	add.s64 	%rd4, %rd2, %rd3;
	@%p1 bra 	$L__BB2_5;
	ld.global.u8 	%rs89, [%rd2];
	ld.global.u8 	%rs2, [%rd4+-1];
	ld.global.u8 	%rs90, [%rd4+1];
	cvt.u32.u16 	%r116, %rs90;
	and.b32  	%r161, %r116, 255;
	setp.ne.s32 	%p4, %r3, 0;
	@%p4 bra 	$L__BB2_3;
	ld.global.u8 	%rs92, [%rd2+1];
	ld.global.u8 	%rs91, [%rd4];
	add.s16 	%rs54, %rs92, %rs91;
	add.s16 	%rs55, %rs54, 1;
	shr.u16 	%rs56, %rs55, 1;
	cvt.u32.u16 	%r164, %rs56;
	bra.uni 	$L__BB2_4;
$L__BB2_3:
	ld.global.u8 	%r117, [%rd2+-1];
	ld.global.u8 	%rs92, [%rd2+1];
	cvt.u32.u16 	%r118, %rs92;
	and.b32  	%r119, %r118, 255;
	add.s32 	%r120, %r119, %r117;
	ld.global.u8 	%rs91, [%rd4];
	cvt.u32.u16 	%r121, %rs91;
	and.b32  	%r122, %r121, 255;
	add.s32 	%r123, %r120, %r122;
	cvt.u16.u32 	%rs51, %r123;
	add.s16 	%rs52, %rs51, 1;
	mul.hi.u16 	%rs53, %rs52, 21846;
	cvt.u32.u16 	%r164, %rs53;
$L__BB2_4:
	cvt.u32.u16 	%r124, %rs2;
	and.b32  	%r125, %r124, 255;
	ld.global.u8 	%r126, [%rd2+2];
	cvt.u32.u16 	%r127, %rs89;
	and.b32  	%r128, %r127, 255;
	add.s32 	%r159, %r126, %r128;
	cvt.s64.s32 	%rd28, %r4;
	add.s64 	%rd29, %rd2, %rd28;
	ld.global.u8 	%rs58, [%rd29];
	cvt.u32.u16 	%r158, %rs58;
	add.s32 	%r160, %r125, %r161;
	cvt.s64.s32 	%rd30, %r6;
	add.s64 	%rd31, %rd30, %rd3;
	add.s64 	%rd32, %rd1, %rd31;
	ld.global.u8 	%rs59, [%rd32+2];
	add.s16 	%rs60, %rs58, %rs59;
	add.s16 	%rs61, %rs60, 1;
	shr.u16 	%rs62, %rs61, 1;
	cvt.u32.u16 	%r157, %rs62;
	ld.global.u8 	%r129, [%rd32+1];
	cvt.u32.u16 	%r130, %rs91;
	and.b32  	%r131, %r130, 255;
	add.s32 	%r132, %r131, %r129;
	ld.global.u8 	%r133, [%rd4+2];
	add.s32 	%r134, %r132, %r133;
	cvt.u16.u32 	%rs63, %r134;
	add.s16 	%rs64, %rs63, 2;
	mul.hi.u16 	%rs65, %rs64, 21846;
	cvt.u32.u16 	%r163, %rs65;
	cvt.u16.u32 	%rs66, %r161;
	add.s16 	%rs67, %rs2, %rs66;
	add.s16 	%rs68, %rs67, 1;
	shr.u16 	%rs69, %rs68, 1;
	cvt.u32.u16 	%r162, %rs69;
	bra.uni 	$L__BB2_11;
$L__BB2_5:
	add.s32 	%r57, %r2, -1;
	setp.ne.s32 	%p2, %r7, %r57;
	@%p2 bra 	$L__BB2_10;
	cvt.u32.u64 	%r95, %rd3;
	ld.global.u8 	%rs89, [%rd2];
	cvt.u32.u16 	%r96, %rs89;
	and.b32  	%r158, %r96, 255;
	sub.s32 	%r97, %r5, %r95;
	cvt.s64.s32 	%rd22, %r97;
	add.s64 	%rd5, %rd1, %rd22;
	ld.global.u8 	%r98, [%rd5];
	ld.global.u8 	%r99, [%rd2+-1];
	add.s32 	%r100, %r99, %r98;
	ld.global.u8 	%rs92, [%rd2+1];
	cvt.u32.u16 	%r101, %rs92;
	and.b32  	%r102, %r101, 255;
	add.s32 	%r103, %r100, %r102;
	cvt.u16.u32 	%rs35, %r103;
	add.s16 	%rs36, %rs35, 1;
	mul.hi.u16 	%rs12, %rs36, 21846;
	add.s32 	%r104, %r1, -1;
	setp.ne.s32 	%p3, %r3, %r104;
	@%p3 bra 	$L__BB2_8;
	ld.global.u8 	%r162, [%rd5+-1];
	ld.global.u8 	%rs88, [%rd5+1];
	bra.uni 	$L__BB2_9;
$L__BB2_8:
	ld.global.u8 	%rs37, [%rd5+-1];
	ld.global.u8 	%rs88, [%rd5+1];
	add.s16 	%rs38, %rs37, %rs88;
	add.s16 	%rs39, %rs38, 1;
	shr.u16 	%rs40, %rs39, 1;
	cvt.u32.u16 	%r162, %rs40;
$L__BB2_9:
	ld.global.u8 	%r105, [%rd2+2];
	add.s32 	%r159, %r105, %r158;
	ld.global.u8 	%rs42, [%rd4+1];
	add.s16 	%rs43, %rs88, %rs42;
	add.s16 	%rs44, %rs43, 1;
	shr.u16 	%rs45, %rs44, 1;
	cvt.u32.u16 	%r161, %rs45;
	cvt.s64.s32 	%rd23, %r4;
	add.s64 	%rd24, %rd5, %rd23;
	ld.global.u8 	%rs91, [%rd24];
	ld.global.u8 	%r106, [%rd24+-1];
	ld.global.u8 	%rs90, [%rd24+1];
	cvt.u32.u16 	%r107, %rs90;
	and.b32  	%r108, %r107, 255;
	add.s32 	%r160, %r108, %r106;
	cvt.s64.s32 	%rd25, %r6;
	sub.s64 	%rd26, %rd25, %rd3;
	add.s64 	%rd27, %rd1, %rd26;
	ld.global.u8 	%rs46, [%rd27+2];
	cvt.u16.u32 	%rs47, %r158;
	add.s16 	%rs48, %rs47, %rs46;
	add.s16 	%rs49, %rs48, 1;
	shr.u16 	%rs50, %rs49, 1;
	cvt.u32.u16 	%r157, %rs50;
	ld.global.u8 	%r109, [%rd27+1];
	cvt.u32.u16 	%r110, %rs91;
	and.b32  	%r111, %r110, 255;
	ld.global.u8 	%r112, [%rd24+2];
	add.s32 	%r113, %r109, %r111;
	add.s32 	%r114, %r113, %r112;
	add.s32 	%r115, %r114, 2;
	shr.u32 	%r163, %r115, 2;
	cvt.u32.u16 	%r164, %rs12;
	bra.uni 	$L__BB2_11;
$L__BB2_10:
	cvt.u32.u64 	%r58, %rd3;
	ld.global.u8 	%rs89, [%rd2];
	sub.s32 	%r59, %r5, %r58;
	cvt.s64.s32 	%rd12, %r59;
	add.s64 	%rd13, %rd1, %rd12;
	ld.global.u8 	%r60, [%rd13];
	cvt.s64.s32 	%rd14, %r4;
	add.s64 	%rd15, %rd13, %rd14;
	ld.global.u8 	%rs91, [%rd15];
	cvt.u32.u16 	%r61, %rs91;
	and.b32  	%r62, %r61, 255;
	ld.global.u8 	%r63, [%rd2+-1];
	ld.global.u8 	%rs92, [%rd2+1];
	cvt.u32.u16 	%r64, %rs92;
	and.b32  	%r65, %r64, 255;
	add.s32 	%r66, %r60, %r62;
	add.s32 	%r67, %r66, %r63;
	add.s32 	%r68, %r67, %r65;
	add.s32 	%r69, %r68, 2;
	shr.u32 	%r164, %r69, 2;
	ld.global.u8 	%r70, [%rd13+-1];
	ld.global.u8 	%rs26, [%rd13+1];
	cvt.u32.u16 	%r71, %rs26;
	ld.global.u8 	%r72, [%rd15+-1];
	ld.global.u8 	%rs90, [%rd15+1];
	cvt.u32.u16 	%r73, %rs90;
	and.b32  	%r74, %r73, 255;
	add.s32 	%r75, %r70, %r71;
	add.s32 	%r76, %r75, %r72;
	add.s32 	%r77, %r76, %r74;
	add.s32 	%r78, %r77, 2;
	shr.u32 	%r162, %r78, 2;
	cvt.u32.u16 	%r79, %rs89;
	ld.global.u8 	%r80, [%rd2+2];
	add.s32 	%r159, %r80, %r79;
	ld.global.u8 	%rs27, [%rd4+1];
	add.s16 	%rs28, %rs26, %rs27;
	add.s16 	%rs29, %rs28, 1;
	shr.u16 	%rs30, %rs29, 1;
	cvt.u32.u16 	%r161, %rs30;
	add.s64 	%rd16, %rd2, %rd14;
	ld.global.u8 	%rs31, [%rd16];
	cvt.u32.u16 	%r81, %rs31;
	add.s16 	%rs32, %rs89, %rs31;
	add.s16 	%rs33, %rs32, 1;
	shr.u16 	%rs34, %rs33, 1;
	cvt.u32.u16 	%r158, %rs34;
	add.s32 	%r160, %r74, %r72;
	cvt.s64.s32 	%rd17, %r6;
	sub.s64 	%rd18, %rd17, %rd3;
	add.s64 	%rd19, %rd1, %rd18;
	ld.global.u8 	%r82, [%rd19+2];
	add.s64 	%rd20, %rd17, %rd3;
	add.s64 	%rd21, %rd1, %rd20;
	ld.global.u8 	%r83, [%rd21+2];
	add.s32 	%r84, %r79, %r82;
	add.s32 	%r85, %r84, %r81;
	add.s32 	%r86, %r85, %r83;
	add.s32 	%r87, %r86, 2;
	shr.u32 	%r157, %r87, 2;
	ld.global.u8 	%r88, [%rd19+1];
	ld.global.u8 	%r89, [%rd21+1];
	ld.global.u8 	%r90, [%rd15+2];
	add.s32 	%r91, %r88, %r89;
	add.s32 	%r92, %r91, %r62;
	add.s32 	%r93, %r92, %r90;
	add.s32 	%r94, %r93, 2;
	shr.u32 	%r163, %r94, 2;
$L__BB2_11:
	cvt.u32.u16 	%r135, %rs92;
	and.b32  	%r136, %r135, 255;
	cvt.u32.u16 	%r137, %rs91;
	and.b32  	%r138, %r137, 255;
	add.s32 	%r139, %r160, 1;
	shr.u32 	%r140, %r139, 1;
	cvt.u32.u16 	%r141, %rs90;
	and.b32  	%r142, %r141, 255;
	cvt.u32.u16 	%r143, %rs89;
	and.b32  	%r144, %r143, 255;
	add.s32 	%r145, %r159, 1;
	shr.u32 	%r146, %r145, 1;
	add.s32 	%r147, %r162, %r144;
	add.s32 	%r148, %r147, %r164;
	cvt.u16.u32 	%rs70, %r148;
	add.s16 	%rs71, %rs70, 1;
	mul.hi.u16 	%rs72, %rs71, -21845;
	shr.u16 	%rs73, %rs72, 1;
	st.global.u8 	[%rd2], %rs73;
	add.s32 	%r149, %r161, %r146;
	add.s32 	%r150, %r149, %r136;
	cvt.u16.u32 	%rs74, %r150;
	add.s16 	%rs75, %rs74, 1;
	mul.hi.u16 	%rs76, %rs75, -21845;
	shr.u16 	%rs77, %rs76, 1;
	st.global.u8 	[%rd2+1], %rs77;
	add.s32 	%r151, %r140, %r158;
	add.s32 	%r152, %r151, %r138;
	cvt.u16.u32 	%rs78, %r152;
	add.s16 	%rs79, %rs78, 1;
	mul.hi.u16 	%rs80, %rs79, -21845;
	shr.u16 	%rs81, %rs80, 1;
	st.global.u8 	[%rd4], %rs81;
	add.s32 	%r153, %r157, %r142;
	add.s32 	%r154, %r153, %r163;
	cvt.u16.u32 	%rs82, %r154;
	add.s16 	%rs83, %rs82, 1;
	mul.hi.u16 	%rs84, %rs83, -21845;
	shr.u16 	%rs85, %rs84, 1;
	st.global.u8 	[%rd4+1], %rs85;
	ret;

}
	// .globl	_Z11gray_decodePhS_S_S_PiS0_S0_PsS0_
.visible .entry _Z11gray_decodePhS_S_S_PiS0_S0_PsS0_(
	.param .u64 .ptr .align 1 _Z11gray_decodePhS_S_S_PiS0_S0_PsS0__param_0,
	.param .u64 .ptr .align 1 _Z11gray_decodePhS_S_S_PiS0_S0_PsS0__param_1,
	.param .u64 .ptr .align 1 _Z11gray_decodePhS_S_S_PiS0_S0_PsS0__param_2,
	.param .u64 .ptr .align 1 _Z11gray_decodePhS_S_S_PiS0_S0_PsS0__param_3,
	.param .u64 .ptr .align 1 _Z11gray_decodePhS_S_S_PiS0_S0_PsS0__param_4,
	.param .u64 .ptr .align 1 _Z11gray_decodePhS_S_S_PiS0_S0_PsS0__param_5,
	.param .u64 .ptr .align 1 _Z11gray_decodePhS_S_S_PiS0_S0_PsS0__param_6,
	.param .u64 .ptr .align 1 _Z11gray_decodePhS_S_S_PiS0_S0_PsS0__param_7,
	.param .u64 .ptr .align 1 _Z11gray_decodePhS_S_S_PiS0_S0_PsS0__param_8
)
{
	.reg .pred 	%p<5>;
	.reg .b16 	%rs<14>;
	.reg .b32 	%r<33>;
	.reg .b64 	%rd<26>;

	ld.param.u64 	%rd3, [_Z11gray_decodePhS_S_S_PiS0_S0_PsS0__param_0];
	ld.param.u64 	%rd7, [_Z11gray_decodePhS_S_S_PiS0_S0_PsS0__param_1];
	ld.param.u64 	%rd8, [_Z11gray_decodePhS_S_S_PiS0_S0_PsS0__param_2];
	ld.param.u64 	%rd4, [_Z11gray_decodePhS_S_S_PiS0_S0_PsS0__param_4];
	ld.param.u64 	%rd5, [_Z11gray_decodePhS_S_S_PiS0_S0_PsS0__param_5];
	ld.param.u64 	%rd6, [_Z11gray_decodePhS_S_S_PiS0_S0_PsS0__param_6];
	ld.param.u64 	%rd9, [_Z11gray_decodePhS_S_S_PiS0_S0_PsS0__param_7];
	ld.param.u64 	%rd10, [_Z11gray_decodePhS_S_S_PiS0_S0_PsS0__param_8];
	cvta.to.global.u64 	%rd1, %rd9;
	cvta.to.global.u64 	%rd11, %rd10;
	cvta.to.global.u64 	%rd12, %rd8;
	cvta.to.global.u64 	%rd13, %rd7;
	mov.u32 	%r14, %tid.x;
	mov.u32 	%r15, %ctaid.x;
	mov.u32 	%r16, %ntid.x;
	mad.lo.s32 	%r1, %r15, %r16, %r14;
	cvt.s64.s32 	%rd14, %r1;
	add.s64 	%rd15, %rd13, %rd14;
	ld.global.u8 	%rs1, [%rd15];
	cvt.u32.u16 	%r17, %rs1;
	and.b32  	%r18, %r17, 255;
	add.s64 	%rd16, %rd12, %rd14;
	ld.global.u8 	%rs2, [%rd16];
	cvt.u32.u16 	%r19, %rs2;
	and.b32  	%r20, %r19, 255;
	sub.s32 	%r21, %r18, %r20;
	ld.global.u32 	%r22, [%rd11];
	setp.gt.s32 	%p1, %r21, %r22;
	@%p1 bra 	$L__BB3_2;
	mul.wide.s32 	%rd17, %r1, 2;
	add.s64 	%rd18, %rd1, %rd17;
	mov.b16 	%rs6, -1;
	st.global.u16 	[%rd18], %rs6;
	bra.uni 	$L__BB3_7;
$L__BB3_2:
	cvta.to.global.u64 	%rd19, %rd4;
	and.b16  	%rs8, %rs1, 254;
	shr.u16 	%rs9, %rs8, 1;
	and.b16  	%rs10, %rs2, 254;
	shr.u16 	%rs11, %rs10, 1;
	add.s16 	%rs3, %rs11, %rs9;
	ld.global.u32 	%r2, [%rd19];
	setp.eq.s32 	%p2, %r2, 0;
	mov.b16 	%rs13, 0;
	@%p2 bra 	$L__BB3_6;
	cvta.to.global.u64 	%rd20, %rd5;
	ld.global.u32 	%r24, [%rd20];
	cvta.to.global.u64 	%rd21, %rd6;
	ld.global.u32 	%r25, [%rd21];
	mul.lo.s32 	%r3, %r24, %r25;
	cvta.to.global.u64 	%rd2, %rd3;
	mov.b32 	%r30, 0;
	mov.u32 	%r28, %r2;
	mov.u32 	%r29, %r1;
	mov.u32 	%r31, %r30;
	mov.u32 	%r32, %r30;
$L__BB3_4:
	cvt.s64.s32 	%rd22, %r29;
	add.s64 	%rd23, %rd2, %rd22;
	ld.global.u8 	%rs12, [%rd23];
	setp.ge.u16 	%p3, %rs12, %rs3;
	selp.u32 	%r26, 1, 0, %p3;
	xor.b32  	%r31, %r31, %r26;
	add.s32 	%r28, %r28, -1;
	shl.b32 	%r27, %r31, %r28;
	add.s32 	%r32, %r27, %r32;
	add.s32 	%r30, %r30, 1;
	add.s32 	%r29, %r29, %r3;
	setp.lt.u32 	%p4, %r30, %r2;
	@%p4 bra 	$L__BB3_4;
	cvt.u16.u32 	%rs13, %r32;
$L__BB3_6:
	mul.wide.s32 	%rd24, %r1, 2;
	add.s64 	%rd25, %rd1, %rd24;
	st.global.u16 	[%rd25], %rs13;
$L__BB3_7:
	ret;

}
	// .globl	_Z18phase_shift_decodePhPiS0_PfPsS0_S1_
.visible .entry _Z18phase_shift_decodePhPiS0_PfPsS0_S1_(
	.param .u64 .ptr .align 1 _Z18phase_shift_decodePhPiS0_PfPsS0_S1__param_0,
	.param .u64 .ptr .align 1 _Z18phase_shift_decodePhPiS0_PfPsS0_S1__param_1,
	.param .u64 .ptr .align 1 _Z18phase_shift_decodePhPiS0_PfPsS0_S1__param_2,
	.param .u64 .ptr .align 1 _Z18phase_shift_decodePhPiS0_PfPsS0_S1__param_3,
	.param .u64 .ptr .align 1 _Z18phase_shift_decodePhPiS0_PfPsS0_S1__param_4,
	.param .u64 .ptr .align 1 _Z18phase_shift_decodePhPiS0_PfPsS0_S1__param_5,
	.param .u64 .ptr .align 1 _Z18phase_shift_decodePhPiS0_PfPsS0_S1__param_6
)
{
	.reg .pred 	%p<18>;
	.reg .b16 	%rs<13>;
	.reg .b32 	%r<13>;
	.reg .b32 	%f<51>;
	.reg .b64 	%rd<29>;
	.reg .b64 	%fd<12>;

	ld.param.u64 	%rd3, [_Z18phase_shift_decodePhPiS0_PfPsS0_S1__param_0];
	ld.param.u64 	%rd4, [_Z18phase_shift_decodePhPiS0_PfPsS0_S1__param_1];
	ld.param.u64 	%rd5, [_Z18phase_shift_decodePhPiS0_PfPsS0_S1__param_2];
	ld.param.u64 	%rd7, [_Z18phase_shift_decodePhPiS0_PfPsS0_S1__param_3];
	ld.param.u64 	%rd8, [_Z18phase_shift_decodePhPiS0_PfPsS0_S1__param_4];
	ld.param.u64 	%rd6, [_Z18phase_shift_decodePhPiS0_PfPsS0_S1__param_5];
	ld.param.u64 	%rd9, [_Z18phase_shift_decodePhPiS0_PfPsS0_S1__param_6];
	cvta.to.global.u64 	%rd1, %rd7;
	cvta.to.global.u64 	%rd10, %rd8;
	cvta.to.global.u64 	%rd11, %rd9;
	ld.global.f32 	%f1, [%rd11];
	mov.u32 	%r2, %tid.x;
	mov.u32 	%r3, %ctaid.x;
	mov.u32 	%r4, %ntid.x;
	mad.lo.s32 	%r1, %r3, %r4, %r2;
	mul.wide.s32 	%rd12, %r1, 2;
	add.s64 	%rd2, %rd10, %rd12;
	ld.global.u16 	%rs1, [%rd2];
	setp.ne.s16 	%p2, %rs1, -1;
	@%p2 bra 	$L__BB4_2;
	mul.wide.s32 	%rd27, %r1, 4;
	add.s64 	%rd28, %rd1, %rd27;
	mov.b32 	%r12, 2143289344;
	st.global.u32 	[%rd28], %r12;
	mov.b16 	%rs12, 0;
	st.global.u16 	[%rd2], %rs12;
	bra.uni 	$L__BB4_7;
$L__BB4_2:
	cvt.s64.s32 	%rd13, %r1;
	cvta.to.global.u64 	%rd14, %rd6;
	cvta.to.global.u64 	%rd15, %rd3;
	cvta.to.global.u64 	%rd16, %rd4;
	cvta.to.global.u64 	%rd17, %rd5;
	ld.global.u32 	%r5, [%rd14];
	cvt.rn.f32.s32 	%f7, %r5;
	add.f32 	%f8, %f7, 0f41200000;
	add.s64 	%rd18, %rd15, %rd13;
	ld.global.u8 	%rs2, [%rd18];
	cvt.rn.f32.u16 	%f9, %rs2;
	ld.global.u32 	%r6, [%rd16];
	ld.global.u32 	%r7, [%rd17];
	mul.lo.s32 	%r8, %r7, %r6;
	cvt.s64.s32 	%rd19, %r8;
	add.s64 	%rd20, %rd18, %rd19;
	ld.global.u8 	%rs3, [%rd20];
	cvt.rn.f32.u16 	%f10, %rs3;
	add.s64 	%rd21, %rd20, %rd19;
	ld.global.u8 	%rs4, [%rd21];
	cvt.rn.f32.u16 	%f11, %rs4;
	add.s64 	%rd22, %rd21, %rd19;
	ld.global.u8 	%rs5, [%rd22];
	cvt.rn.f32.u16 	%f12, %rs5;
	sub.f32 	%f2, %f12, %f10;
	abs.f32 	%f3, %f2;
	setp.gtu.f32 	%p3, %f3, %f7;
	sub.f32 	%f4, %f11, %f9;
	abs.f32 	%f5, %f4;
	setp.gtu.f32 	%p4, %f5, %f7;
	setp.le.f32 	%p5, %f3, %f8;
	setp.le.f32 	%p6, %f5, %f8;
	and.pred  	%p1, %p6, %p5;
	or.pred  	%p7, %p4, %p3;
	@%p7 bra 	$L__BB4_4;
	mul.wide.s32 	%rd25, %r1, 4;
	add.s64 	%rd26, %rd1, %rd25;
	mov.b32 	%r11, 2143289344;
	st.global.u32 	[%rd26], %r11;
	mov.b16 	%rs11, 0;
	st.global.u16 	[%rd2], %rs11;
	bra.uni 	$L__BB4_7;
$L__BB4_4:
	setp.gt.f32 	%p8, %f3, %f5;
	selp.f32 	%f13, %f3, %f5, %p8;
	selp.f32 	%f14, %f5, %f3, %p8;
	div.rn.f32 	%f15, %f14, %f13;
	mul.f32 	%f16, %f15, %f15;
	fma.rn.f32 	%f17, %f16, 0f3B33710B, 0fBC807748;
	fma.rn.f32 	%f18, %f17, %f16, 0f3D2CDAB2;
	fma.rn.f32 	%f19, %f18, %f16, 0fBD992D10;
	fma.rn.f32 	%f20, %f19, %f16, 0f3DD9EA6C;
	fma.rn.f32 	%f21, %f20, %f16, 0fBE117CB1;
	fma.rn.f32 	%f22, %f21, %f16, 0f3E4CBCE0;
	fma.rn.f32 	%f23, %f22, %f16, 0fBEAAAA7D;
	mul.f32 	%f24, %f16, %f23;
	fma.rn.f32 	%f25, %f24, %f15, %f15;
	neg.f32 	%f26, %f25;
	fma.rn.f32 	%f27, 0f3F6EE581, 0f3FD774EB, %f26;
	selp.f32 	%f28, %f27, %f25, %p8;
	selp.f32 	%f29, 0f3F6EE581, 0f3FEEE581, %p8;
	selp.f32 	%f30, %f25, %f26, %p8;
	mov.b32 	%r9, %f4;
	fma.rn.f32 	%f31, %f29, 0f3FD774EB, %f30;
	setp.lt.s32 	%p9, %r9, 0;
	selp.f32 	%f32, %f31, %f28, %p9;
	add.f32 	%f6, %f5, %f3;
	setp.eq.f32 	%p10, %f13, 0f00000000;
	selp.f32 	%f33, 0f40490FDB, 0f00000000, %p9;
	setp.eq.f32 	%p11, %f5, %f3;
	selp.f32 	%f34, 0f4016CBE4, 0f3F490FDB, %p9;
	selp.f32 	%f35, %f34, %f32, %p11;
	selp.f32 	%f36, %f33, %f35, %p10;
	abs.f32 	%f37, %f6;
	setp.nan.f32 	%p12, %f37, %f37;
	copysign.f32 	%f38, %f2, %f36;
	selp.f32 	%f39, %f6, %f38, %p12;
	cvt.f64.f32 	%fd1, %f39;
	mov.f64 	%fd2, 0d400921FB54442D11;
	sub.f64 	%fd3, %fd2, %fd1;
	cvt.rn.f32.f64 	%f40, %fd3;
	shr.u16 	%rs6, %rs1, 15;
	add.s16 	%rs7, %rs1, %rs6;
	shr.s16 	%rs8, %rs7, 1;
	cvt.f64.f32 	%fd4, %f40;
	setp.leu.f64 	%p13, %fd4, 0d4012D97C7F3321CD;
	and.b16  	%rs9, %rs1, 1;
	setp.eq.b16 	%p14, %rs9, 1;
	add.f64 	%fd5, %fd4, 0dC01921FB54442D11;
	cvt.rn.f32.f64 	%f41, %fd5;
	selp.f32 	%f42, %f40, %f41, %p14;
	selp.f32 	%f43, %f40, %f42, %p13;
	cvt.f64.f32 	%fd6, %f43;
	setp.geu.f64 	%p15, %fd6, 0d3FF921FB54442D11;
	setp.eq.s16 	%p16, %rs9, 0;
	add.f64 	%fd7, %fd6, 0d401921FB54442D11;
	cvt.rn.f32.f64 	%f44, %fd7;
	selp.f32 	%f45, %f43, %f44, %p16;
	selp.f32 	%f46, %f43, %f45, %p15;
	cvt.rn.f32.s16 	%f47, %rs8;
	mul.f32 	%f48, %f1, %f47;
	cvt.f64.f32 	%fd8, %f48;
	mul.f32 	%f49, %f1, %f46;
	cvt.f64.f32 	%fd9, %f49;
	div.rn.f64 	%fd10, %fd9, 0d401921FB54442D11;
	add.f64 	%fd11, %fd10, %fd8;
	cvt.rn.f32.f64 	%f50, %fd11;
	mul.wide.s32 	%rd23, %r1, 4;
	add.s64 	%rd24, %rd1, %rd23;
	st.global.f32 	[%rd24], %f50;
	not.pred 	%p17, %p1;
	@%p17 bra 	$L__BB4_6;
	mov.b16 	%rs10, 0;
	st.global.u16 	[%rd2], %rs10;
	bra.uni 	$L__BB4_7;
$L__BB4_6:
	cvt.rzi.s32.f32 	%r10, %f6;
	st.global.u16 	[%rd2], %r10;
$L__BB4_7:
	ret;

}
	// .globl	_Z28rectify_phase_and_belief_mapPfPsS_S_PiS1_S_S0_S_
.visible .entry _Z28rectify_phase_and_belief_mapPfPsS_S_PiS1_S_S0_S_(
	.param .u64 .ptr .align 1 _Z28rectify_phase_and_belief_mapPfPsS_S_PiS1_S_S0_S__param_0,
	.param .u64 .ptr .align 1 _Z28rectify_phase_and_belief_mapPfPsS_S_PiS1_S_S0_S__param_1,
	.param .u64 .ptr .align 1 _Z28rectify_phase_and_belief_mapPfPsS_S_PiS1_S_S0_S__param_2,
	.param .u64 .ptr .align 1 _Z28rectify_phase_and_belief_mapPfPsS_S_PiS1_S_S0_S__param_3,
	.param .u64 .ptr .align 1 _Z28rectify_phase_and_belief_mapPfPsS_S_PiS1_S_S0_S__param_4,
	.param .u64 .ptr .align 1 _Z28rectify_phase_and_belief_mapPfPsS_S_PiS1_S_S0_S__param_5,
	.param .u64 .ptr .align 1 _Z28rectify_phase_and_belief_mapPfPsS_S_PiS1_S_S0_S__param_6,
	.param .u64 .ptr .align 1 _Z28rectify_phase_and_belief_mapPfPsS_S_PiS1_S_S0_S__param_7,
	.param .u64 .ptr .align 1 _Z28rectify_phase_and_belief_mapPfPsS_S_PiS1_S_S0_S__param_8
)
{
	.reg .pred 	%p<5>;
	.reg .b16 	%rs<2>;
	.reg .b32 	%r<16>;
	.reg .b32 	%f<17>;
	.reg .b64 	%rd<36>;
	.reg .b64 	%fd<5>;

	ld.param.u64 	%rd6, [_Z28rectify_phase_and_belief_mapPfPsS_S_PiS1_S_S0_S__param_0];
	ld.param.u64 	%rd7, [_Z28rectify_phase_and_belief_mapPfPsS_S_PiS1_S_S0_S__param_2];
	ld.param.u64 	%rd8, [_Z28rectify_phase_and_belief_mapPfPsS_S_PiS1_S_S0_S__param_3];
	ld.param.u64 	%rd9, [_Z28rectify_phase_and_belief_mapPfPsS_S_PiS1_S_S0_S__param_4];
	ld.param.u64 	%rd10, [_Z28rectify_phase_and_belief_mapPfPsS_S_PiS1_S_S0_S__param_5];
	ld.param.u64 	%rd3, [_Z28rectify_phase_and_belief_mapPfPsS_S_PiS1_S_S0_S__param_6];
	ld.param.u64 	%rd4, [_Z28rectify_phase_and_belief_mapPfPsS_S_PiS1_S_S0_S__param_7];
	ld.param.u64 	%rd5, [_Z28rectify_phase_and_belief_mapPfPsS_S_PiS1_S_S0_S__param_8];
	cvta.to.global.u64 	%rd1, %rd6;
	cvta.to.global.u64 	%rd11, %rd8;
	cvta.to.global.u64 	%rd12, %rd7;
	cvta.to.global.u64 	%rd13, %rd9;
	cvta.to.global.u64 	%rd14, %rd10;
	ld.global.u32 	%r1, [%rd14];
	ld.global.u32 	%r6, [%rd13];
	mov.u32 	%r7, %tid.x;
	mov.u32 	%r8, %ctaid.x;
	mov.u32 	%r9, %ntid.x;
	mad.lo.s32 	%r2, %r8, %r9, %r7;
	mul.wide.s32 	%rd15, %r2, 4;
	add.s64 	%rd16, %rd12, %rd15;
	ld.global.f32 	%f1, [%rd16];
	add.s64 	%rd17, %rd11, %rd15;
	ld.global.f32 	%f2, [%rd17];
	cvt.f64.f32 	%fd1, %f2;
	add.f64 	%fd2, %fd1, 0d3FDFFFFBCE4217D3;
	cvt.rzi.s32.f64 	%r10, %fd2;
	cvt.f64.f32 	%fd3, %f1;
	add.f64 	%fd4, %fd3, 0d3FDFFFFBCE4217D3;
	cvt.rzi.s32.f64 	%r3, %fd4;
	mad.lo.s32 	%r4, %r10, %r1, %r3;
	cvt.rzi.s32.f32 	%r11, %f2;
	add.s32 	%r12, %r6, -1;
	setp.eq.s32 	%p1, %r11, %r12;
	add.s32 	%r13, %r6, -2;
	selp.b32 	%r5, %r13, %r11, %p1;
	mad.lo.s32 	%r14, %r5, %r1, %r3;
	mul.wide.s32 	%rd18, %r14, 4;
	add.s64 	%rd19, %rd1, %rd18;
	ld.global.f32 	%f3, [%rd19];
	mul.wide.s32 	%rd20, %r1, 4;
	add.s64 	%rd21, %rd19, %rd20;
	ld.global.f32 	%f8, [%rd21];
	sub.f32 	%f4, %f8, %f3;
	abs.f32 	%f9, %f4;
	setp.ltu.f32 	%p2, %f9, 0f3F800000;
	setp.num.f32 	%p3, %f9, %f9;
	and.pred  	%p4, %p3, %p2;
	@%p4 bra 	$L__BB5_2;
	mul.wide.s32 	%rd22, %r4, 4;
	add.s64 	%rd23, %rd1, %rd22;
	ld.global.f32 	%f16, [%rd23];
	bra.uni 	$L__BB5_3;
$L__BB5_2:
	cvt.rn.f32.s32 	%f10, %r5;
	sub.f32 	%f11, %f2, %f10;
	fma.rn.f32 	%f16, %f4, %f11, %f3;
$L__BB5_3:
	ld.param.u64 	%rd35, [_Z28rectify_phase_and_belief_mapPfPsS_S_PiS1_S_S0_S__param_1];
	cvta.to.global.u64 	%rd24, %rd3;
	add.s64 	%rd26, %rd24, %rd15;
	st.global.f32 	[%rd26], %f16;
	cvta.to.global.u64 	%rd27, %rd35;
	cvta.to.global.u64 	%rd28, %rd4;
	cvta.to.global.u64 	%rd29, %rd5;
	mul.wide.s32 	%rd30, %r4, 2;
	add.s64 	%rd31, %rd27, %rd30;
	ld.global.u16 	%rs1, [%rd31];
	mul.wide.s32 	%rd32, %r2, 2;
	add.s64 	%rd33, %rd28, %rd32;
	st.global.u16 	[%rd33], %rs1;
	rem.s32 	%r15, %r2, %r1;
	cvt.rn.f32.s32 	%f12, %r15;
	cvt.rn.f32.s32 	%f13, %r3;
	sub.f32 	%f14, %f13, %f1;
	add.f32 	%f15, %f14, %f12;
	add.s64 	%rd34, %rd29, %rd15;
	st.global.f32 	[%rd34], %f15;
	ret;

}
	// .globl	_Z29gen_depth_from_index_matchingPfPiS0_S_S_S_S_S_S_S_PsS1_S_S_S0_
.visible .entry _Z29gen_depth_from_index_matchingPfPiS0_S_S_S_S_S_S_S_PsS1_S_S_S0_(
	.param .u64 .ptr .align 1 _Z29gen_depth_from_index_matchingPfPiS0_S_S_S_S_S_S_S_PsS1_S_S_S0__param_0,
	.param .u64 .ptr .align 1 _Z29gen_depth_from_index_matchingPfPiS0_S_S_S_S_S_S_S_PsS1_S_S_S0__param_1,
	.param .u64 .ptr .align 1 _Z29gen_depth_from_index_matchingPfPiS0_S_S_S_S_S_S_S_PsS1_S_S_S0__param_2,
	.param .u64 .ptr .align 1 _Z29gen_depth_from_index_matchingPfPiS0_S_S_S_S_S_S_S_PsS1_S_S_S0__param_3,
	.param .u64 .ptr .align 1 _Z29gen_depth_from_index_matchingPfPiS0_S_S_S_S_S_S_S_PsS1_S_S_S0__param_4,
	.param .u64 .ptr .align 1 _Z29gen_depth_from_index_matchingPfPiS0_S_S_S_S_S_S_S_PsS1_S_S_S0__param_5,
	.param .u64 .ptr .align 1 _Z29gen_depth_from_index_matchingPfPiS0_S_S_S_S_S_S_S_PsS1_S_S_S0__param_6,
	.param .u64 .ptr .align 1 _Z29gen_depth_from_index_matchingPfPiS0_S_S_S_S_S_S_S_PsS1_S_S_S0__param_7,
	.param .u64 .ptr .align 1 _Z29gen_depth_from_index_matchingPfPiS0_S_S_S_S_S_S_S_PsS1_S_S_S0__param_8,
	.param .u64 .ptr .align 1 _Z29gen_depth_from_index_matchingPfPiS0_S_S_S_S_S_S_S_PsS1_S_S_S0__param_9,
	.param .u64 .ptr .align 1 _Z29gen_depth_from_index_matchingPfPiS0_S_S_S_S_S_S_S_PsS1_S_S_S0__param_10,
	.param .u64 .ptr .align 1 _Z29gen_depth_from_index_matchingPfPiS0_S_S_S_S_S_S_S_PsS1_S_S_S0__param_11,
	.param .u64 .ptr .align 1 _Z29gen_depth_from_index_matchingPfPiS0_S_S_S_S_S_S_S_PsS1_S_S_S0__param_12,
	.param .u64 .ptr .align 1 _Z29gen_depth_from_index_matchingPfPiS0_S_S_S_S_S_S_S_PsS1_S_S_S0__param_13,
	.param .u64 .ptr .align 1 _Z29gen_depth_from_index_matchingPfPiS0_S_S_S_S_S_S_S_PsS1_S_S_S0__param_14
)
{
	.reg .pred 	%p<232>;
	.reg .b16 	%rs<68>;
	.reg .b32 	%r<306>;
	.reg .b32 	%f<309>;
	.reg .b64 	%rd<119>;
	.reg .b64 	%fd<18>;

	ld.param.u64 	%rd23, [_Z29gen_depth_from_index_matchingPfPiS0_S_S_S_S_S_S_S_PsS1_S_S_S0__param_0];
	ld.param.u64 	%rd30, [_Z29gen_depth_from_index_matchingPfPiS0_S_S_S_S_S_S_S_PsS1_S_S_S0__param_2];
	ld.param.u64 	%rd31, [_Z29gen_depth_from_index_matchingPfPiS0_S_S_S_S_S_S_S_PsS1_S_S_S0__param_3];
	ld.param.u64 	%rd32, [_Z29gen_depth_from_index_matchingPfPiS0_S_S_S_S_S_S_S_PsS1_S_S_S0__param_4];
	ld.param.u64 	%rd24, [_Z29gen_depth_from_index_matchingPfPiS0_S_S_S_S_S_S_S_PsS1_S_S_S0__param_5];
	ld.param.u64 	%rd25, [_Z29gen_depth_from_index_matchingPfPiS0_S_S_S_S_S_S_S_PsS1_S_S_S0__param_6];
	ld.param.u64 	%rd26, [_Z29gen_depth_from_index_matchingPfPiS0_S_S_S_S_S_S_S_PsS1_S_S_S0__param_7];
	ld.param.u64 	%rd27, [_Z29gen_depth_from_index_matchingPfPiS0_S_S_S_S_S_S_S_PsS1_S_S_S0__param_8];
	ld.param.u64 	%rd33, [_Z29gen_depth_from_index_matchingPfPiS0_S_S_S_S_S_S_S_PsS1_S_S_S0__param_9];
	ld.param.u64 	%rd28, [_Z29gen_depth_from_index_matchingPfPiS0_S_S_S_S_S_S_S_PsS1_S_S_S0__param_10];
	ld.param.u64 	%rd29, [_Z29gen_depth_from_index_matchingPfPiS0_S_S_S_S_S_S_S_PsS1_S_S_S0__param_11];
	ld.param.u64 	%rd34, [_Z29gen_depth_from_index_matchingPfPiS0_S_S_S_S_S_S_S_PsS1_S_S_S0__param_12];
	ld.param.u64 	%rd35, [_Z29gen_depth_from_index_matchingPfPiS0_S_S_S_S_S_S_S_PsS1_S_S_S0__param_13];
	ld.param.u64 	%rd36, [_Z29gen_depth_from_index_matchingPfPiS0_S_S_S_S_S_S_S_PsS1_S_S_S0__param_14];
	cvta.to.global.u64 	%rd1, %rd33;
	cvta.to.global.u64 	%rd2, %rd32;
	cvta.to.global.u64 	%rd3, %rd31;
	cvta.to.global.u64 	%rd37, %rd36;
	cvta.to.global.u64 	%rd38, %rd34;
	cvta.to.global.u64 	%rd39, %rd30;
	cvta.to.global.u64 	%rd4, %rd35;
	ld.global.u32 	%r1, [%rd39];
	ld.global.f32 	%f1, [%rd38];
	cvt.rn.f32.s32 	%f95, %r1;
	mul.f32 	%f96, %f1, %f95;
	mov.f32 	%f97, 0f44F00000;
	div.rn.f32 	%f2, %f97, %f96;
	cvt.f64.f32 	%fd1, %f1;
	mul.f64 	%fd2, %fd1, 0d3FF553F7CED91687;
	cvt.rn.f64.s32 	%fd3, %r1;
	mul.f64 	%fd4, %fd2, %fd3;
	mul.f64 	%fd5, %fd4, 0d3F80000000000000;
	cvt.rzi.s32.f64 	%r2, %fd5;
	ld.global.u32 	%r3, [%rd37];
	mul.f64 	%fd6, %fd3, %fd1;
	div.rn.f64 	%fd7, %fd6, 0d4094000000000000;
	add.f64 	%fd8, %fd7, 0d4004000000000000;
	cvt.rn.f32.f64 	%f3, %fd8;
	mov.u32 	%r153, %ctaid.x;
	mov.u32 	%r4, %ntid.x;
	mov.u32 	%r5, %tid.x;
	mov.u32 	%r154, %ntid.y;
	div.u32 	%r6, %r1, %r154;
	mul.lo.s32 	%r155, %r1, %r153;
	cvt.s64.s32 	%rd5, %r155;
	setp.ge.s32 	%p1, %r5, %r6;
	@%p1 bra 	$L__BB6_186;
	ld.global.f32 	%f4, [%rd4];
	ld.global.f32 	%f5, [%rd4+4];
	cvt.f64.f32 	%fd9, %f2;
	mul.f64 	%fd10, %fd9, 0d3FF3333333333333;
	cvt.rn.f32.f64 	%f6, %fd10;
	mov.u32 	%r157, %tid.y;
	mul.lo.s32 	%r158, %r6, %r157;
	shl.b64 	%rd40, %rd5, 2;
	add.s64 	%rd6, %rd2, %rd40;
	add.s64 	%rd7, %rd3, %rd40;
	and.b32  	%r7, %r1, 7;
	and.b32  	%r8, %r1, 3;
	and.b32  	%r9, %r1, 2147483640;
	add.s32 	%r209, %r158, %r5;
	add.s32 	%r11, %r158, %r6;
	cvta.to.global.u64 	%rd8, %rd23;
	cvta.to.global.u64 	%rd9, %rd29;
	cvta.to.global.u64 	%rd10, %rd27;
	cvta.to.global.u64 	%rd11, %rd28;
	cvta.to.global.u64 	%rd12, %rd25;
	cvta.to.global.u64 	%rd13, %rd26;
	cvta.to.global.u64 	%rd14, %rd24;
	mov.b32 	%r305, -1;
$L__BB6_2:
	mov.u32 	%r13, %r305;
	cvt.u32.u64 	%r160, %rd5;
	add.s32 	%r14, %r209, %r160;
	mul.wide.s32 	%rd41, %r14, 4;
	add.s64 	%rd15, %rd8, %rd41;
	mov.b32 	%r161, 0;
	st.global.u32 	[%rd15], %r161;
	mul.wide.s32 	%rd42, %r209, 4;
	add.s64 	%rd43, %rd7, %rd42;
	ld.global.f32 	%f7, [%rd43];
	abs.f32 	%f98, %f7;
	setp.nan.f32 	%p2, %f98, %f98;
	mov.b32 	%r305, -1;
	mov.f32 	%f304, 0f00000000;
	mov.f32 	%f305, 0f00000000;
	@%p2 bra 	$L__BB6_185;
	setp.lt.s32 	%p3, %r13, 1;
	mul.wide.s32 	%rd44, %r14, 4;
	add.s64 	%rd16, %rd10, %rd44;
	mov.b32 	%r299, 0;
	mov.b32 	%r297, -1;
	mov.u32 	%r298, %r297;
	mov.u32 	%r300, %r299;
	@%p3 bra 	$L__BB6_43;
	sub.s32 	%r166, %r13, %r2;
	add.s32 	%r167, %r2, %r4;
	add.s32 	%r168, %r167, %r13;
	max.s32 	%r234, %r166, 0;
	min.s32 	%r16, %r168, %r1;
	setp.le.s32 	%p4, %r16, %r234;
	@%p4 bra 	$L__BB6_43;
	cvt.rn.f32.s32 	%f8, %r209;
	sub.s32 	%r17, %r16, %r234;
	add.s32 	%r213, %r234, 1;
	setp.eq.s32 	%p5, %r16, %r213;
	mov.b32 	%r298, -1;
	mov.b32 	%r300, 0;
	mov.f32 	%f305, 0f00000000;
	mov.f32 	%f304, %f305;
	mov.u32 	%r299, %r300;
	mov.u32 	%r238, %r298;
	@%p5 bra 	$L__BB6_31;
	cvt.u32.u64 	%r174, %rd5;
	add.s32 	%r212, %r174, %r234;
	and.b32  	%r175, %r17, -2;
	neg.s32 	%r211, %r175;
	mov.b32 	%r298, -1;
	mov.b32 	%r300, 0;
	mov.f32 	%f305, 0f00000000;
	mov.u32 	%r297, %r298;
$L__BB6_7:
	add.s32 	%r28, %r213, -1;
	mul.wide.u32 	%rd45, %r28, 4;
	add.s64 	%rd17, %rd6, %rd45;
	ld.global.f32 	%f11, [%rd17];
	abs.f32 	%f104, %f11;
	setp.nan.f32 	%p6, %f104, %f104;
	@%p6 bra 	$L__BB6_18;
	ld.global.f32 	%f105, [%rd16];
	sub.f32 	%f106, %f105, %f8;
	mul.wide.s32 	%rd46, %r212, 4;
	add.s64 	%rd47, %rd1, %rd46;
	ld.global.f32 	%f107, [%rd47];
	sub.f32 	%f108, %f106, %f107;
	cvt.rn.f32.u32 	%f12, %r28;
	add.f32 	%f109, %f108, %f12;
	abs.f32 	%f110, %f109;
	div.rn.f32 	%f111, %f110, %f1;
	add.f32 	%f13, %f2, %f111;
	sub.f32 	%f112, %f7, %f13;
	setp.gtu.f32 	%p7, %f112, %f11;
	setp.gtu.f32 	%p8, %f11, %f7;
	or.pred  	%p9, %p8, %p7;
	@%p9 bra 	$L__BB6_13;
	setp.eq.s32 	%p15, %r298, -1;
	mov.u32 	%r218, %r28;
	@%p15 bra 	$L__BB6_12;
	mul.wide.u32 	%rd50, %r298, 4;
	add.s64 	%rd51, %rd6, %rd50;
	ld.global.f32 	%f115, [%rd51];
	setp.ltu.f32 	%p16, %f11, %f115;
	mov.u32 	%r218, %r298;
	@%p16 bra 	$L__BB6_12;
	mov.u32 	%r218, %r28;
$L__BB6_12:
	add.s32 	%r299, %r299, 1;
	add.f32 	%f304, %f304, %f12;
	mov.u32 	%r298, %r218;
	bra.uni 	$L__BB6_18;
$L__BB6_13:
	setp.gtu.f32 	%p10, %f7, %f11;
	add.f32 	%f113, %f13, %f7;
	setp.gtu.f32 	%p11, %f11, %f113;
	or.pred  	%p12, %p10, %p11;
	@%p12 bra 	$L__BB6_18;
	setp.eq.s32 	%p13, %r297, -1;
	mov.u32 	%r219, %r28;
	@%p13 bra 	$L__BB6_17;
	mul.wide.u32 	%rd48, %r297, 4;
	add.s64 	%rd49, %rd6, %rd48;
	ld.global.f32 	%f114, [%rd49];
	setp.gtu.f32 	%p14, %f11, %f114;
	mov.u32 	%r219, %r297;
	@%p14 bra 	$L__BB6_17;
	mov.u32 	%r219, %r28;
$L__BB6_17:
	add.s32 	%r300, %r300, 1;
	add.f32 	%f305, %f305, %f12;
	mov.u32 	%r297, %r219;
$L__BB6_18:
	ld.global.f32 	%f18, [%rd17+4];
	abs.f32 	%f116, %f18;
	setp.nan.f32 	%p17, %f116, %f116;
	@%p17 bra 	$L__BB6_29;
	ld.global.f32 	%f117, [%rd16];
	sub.f32 	%f118, %f117, %f8;
	cvt.s64.s32 	%rd52, %r28;
	add.s64 	%rd53, %rd52, %rd5;
	shl.b64 	%rd54, %rd53, 2;
	add.s64 	%rd55, %rd1, %rd54;
	ld.global.f32 	%f119, [%rd55+4];
	sub.f32 	%f120, %f118, %f119;
	cvt.rn.f32.u32 	%f19, %r213;
	add.f32 	%f121, %f120, %f19;
	abs.f32 	%f122, %f121;
	div.rn.f32 	%f123, %f122, %f1;
	add.f32 	%f20, %f2, %f123;
	sub.f32 	%f124, %f7, %f20;
	setp.le.f32 	%p18, %f124, %f18;
	setp.le.f32 	%p19, %f18, %f7;
	and.pred  	%p20, %p19, %p18;
	@%p20 bra 	$L__BB6_25;
	setp.gtu.f32 	%p21, %f7, %f18;
	add.f32 	%f125, %f20, %f7;
	setp.gtu.f32 	%p22, %f18, %f125;
	or.pred  	%p23, %p21, %p22;
	@%p23 bra 	$L__BB6_29;
	setp.eq.s32 	%p24, %r297, -1;
	mov.u32 	%r224, %r213;
	@%p24 bra 	$L__BB6_24;
	mul.wide.u32 	%rd56, %r297, 4;
	add.s64 	%rd57, %rd6, %rd56;
	ld.global.f32 	%f126, [%rd57];
	setp.gtu.f32 	%p25, %f18, %f126;
	mov.u32 	%r224, %r297;
	@%p25 bra 	$L__BB6_24;
	mov.u32 	%r224, %r213;
$L__BB6_24:
	add.s32 	%r300, %r300, 1;
	add.f32 	%f305, %f305, %f19;
	mov.u32 	%r297, %r224;
	bra.uni 	$L__BB6_29;
$L__BB6_25:
	setp.eq.s32 	%p26, %r298, -1;
	mov.u32 	%r225, %r213;
	@%p26 bra 	$L__BB6_28;
	mul.wide.u32 	%rd58, %r298, 4;
	add.s64 	%rd59, %rd6, %rd58;
	ld.global.f32 	%f127, [%rd59];
	setp.ltu.f32 	%p27, %f18, %f127;
	mov.u32 	%r225, %r298;
	@%p27 bra 	$L__BB6_28;
	mov.u32 	%r225, %r213;
$L__BB6_28:
	add.s32 	%r299, %r299, 1;
	add.f32 	%f304, %f304, %f19;
	mov.u32 	%r298, %r225;
$L__BB6_29:
	add.s32 	%r213, %r213, 2;
	add.s32 	%r212, %r212, 2;
	add.s32 	%r211, %r211, 2;
	setp.ne.s32 	%p28, %r211, 0;
	@%p28 bra 	$L__BB6_7;
	add.s32 	%r234, %r213, -1;
	mov.u32 	%r238, %r297;
$L__BB6_31:
	and.b32  	%r176, %r17, 1;
	setp.eq.b32 	%p29, %r176, 1;
	not.pred 	%p30, %p29;
	@%p30 bra 	$L__BB6_43;
	mul.wide.u32 	%rd60, %r234, 4;
	add.s64 	%rd61, %rd6, %rd60;
	ld.global.f32 	%f29, [%rd61];
	abs.f32 	%f128, %f29;
	setp.nan.f32 	%p31, %f128, %f128;
	mov.u32 	%r297, %r238;
	@%p31 bra 	$L__BB6_43;
	cvt.u32.u64 	%r177, %rd5;
	ld.global.f32 	%f129, [%rd16];
	sub.f32 	%f130, %f129, %f8;
	add.s32 	%r178, %r234, %r177;
	mul.wide.s32 	%rd62, %r178, 4;
	add.s64 	%rd63, %rd1, %rd62;
	ld.global.f32 	%f131, [%rd63];
	sub.f32 	%f132, %f130, %f131;
	cvt.rn.f32.u32 	%f30, %r234;
	add.f32 	%f133, %f132, %f30;
	abs.f32 	%f134, %f133;
	div.rn.f32 	%f135, %f134, %f1;
	add.f32 	%f31, %f2, %f135;
	sub.f32 	%f136, %f7, %f31;
	setp.le.f32 	%p32, %f136, %f29;
	setp.le.f32 	%p33, %f29, %f7;
	and.pred  	%p34, %p33, %p32;
	@%p34 bra 	$L__BB6_39;
	setp.gtu.f32 	%p35, %f7, %f29;
	add.f32 	%f137, %f31, %f7;
	setp.gtu.f32 	%p36, %f29, %f137;
	or.pred  	%p37, %p35, %p36;
	mov.u32 	%r297, %r238;
	@%p37 bra 	$L__BB6_43;
	setp.eq.s32 	%p38, %r238, -1;
	mov.u32 	%r297, %r234;
	@%p38 bra 	$L__BB6_38;
	mul.wide.u32 	%rd64, %r238, 4;
	add.s64 	%rd65, %rd6, %rd64;
	ld.global.f32 	%f138, [%rd65];
	setp.gtu.f32 	%p39, %f29, %f138;
	mov.u32 	%r297, %r238;
	@%p39 bra 	$L__BB6_38;
	mov.u32 	%r297, %r234;
$L__BB6_38:
	add.s32 	%r300, %r300, 1;
	add.f32 	%f305, %f305, %f30;
	bra.uni 	$L__BB6_43;
$L__BB6_39:
	setp.eq.s32 	%p40, %r298, -1;
	mov.u32 	%r240, %r234;
	@%p40 bra 	$L__BB6_42;
	mul.wide.u32 	%rd66, %r298, 4;
	add.s64 	%rd67, %rd6, %rd66;
	ld.global.f32 	%f139, [%rd67];
	setp.ltu.f32 	%p41, %f29, %f139;
	mov.u32 	%r240, %r298;
	@%p41 bra 	$L__BB6_42;
	mov.u32 	%r240, %r234;
$L__BB6_42:
	add.s32 	%r299, %r299, 1;
	add.f32 	%f304, %f304, %f30;
	mov.u32 	%r297, %r238;
	mov.u32 	%r298, %r240;
$L__BB6_43:
	setp.lt.s32 	%p42, %r1, 1;
	and.b32  	%r179, %r298, %r297;
	setp.ne.s32 	%p43, %r179, -1;
	or.pred  	%p44, %p43, %p42;
	@%p44 bra 	$L__BB6_127;
	setp.lt.u32 	%p45, %r1, 4;
	mov.b32 	%r278, 0;
	@%p45 bra 	$L__BB6_91;
	sub.f32 	%f36, %f7, %f2;
	add.f32 	%f37, %f2, %f7;
	mov.b32 	%r245, 0;
$L__BB6_46:
	mul.wide.u32 	%rd68, %r245, 4;
	add.s64 	%rd18, %rd6, %rd68;
	ld.global.f32 	%f40, [%rd18];
	abs.f32 	%f141, %f40;
	setp.nan.f32 	%p46, %f141, %f141;
	@%p46 bra 	$L__BB6_57;
	setp.gtu.f32 	%p47, %f36, %f40;
	setp.gtu.f32 	%p48, %f40, %f7;
	or.pred  	%p49, %p47, %p48;
	@%p49 bra 	$L__BB6_52;
	setp.eq.s32 	%p55, %r298, -1;
	mov.u32 	%r250, %r245;
	@%p55 bra 	$L__BB6_51;
	mul.wide.s32 	%rd71, %r298, 4;
	add.s64 	%rd72, %rd6, %rd71;
	ld.global.f32 	%f144, [%rd72];
	setp.ltu.f32 	%p56, %f40, %f144;
	mov.u32 	%r250, %r298;
	@%p56 bra 	$L__BB6_51;
	mov.u32 	%r250, %r245;
$L__BB6_51:
	add.s32 	%r299, %r299, 1;
	cvt.rn.f32.u32 	%f145, %r245;
	add.f32 	%f304, %f304, %f145;
	mov.u32 	%r298, %r250;
	bra.uni 	$L__BB6_57;
$L__BB6_52:
	setp.gtu.f32 	%p50, %f7, %f40;
	setp.gtu.f32 	%p51, %f40, %f37;
	or.pred  	%p52, %p50, %p51;
	@%p52 bra 	$L__BB6_57;
	setp.eq.s32 	%p53, %r297, -1;
	mov.u32 	%r251, %r245;
	@%p53 bra 	$L__BB6_56;
	mul.wide.s32 	%rd69, %r297, 4;
	add.s64 	%rd70, %rd6, %rd69;
	ld.global.f32 	%f142, [%rd70];
	setp.gtu.f32 	%p54, %f40, %f142;
	mov.u32 	%r251, %r297;
	@%p54 bra 	$L__BB6_56;
	mov.u32 	%r251, %r245;
$L__BB6_56:
	add.s32 	%r300, %r300, 1;
	cvt.rn.f32.u32 	%f143, %r245;
	add.f32 	%f305, %f305, %f143;
	mov.u32 	%r297, %r251;
$L__BB6_57:
	add.s32 	%r79, %r245, 1;
	ld.global.f32 	%f45, [%rd18+4];
	abs.f32 	%f146, %f45;
	setp.nan.f32 	%p57, %f146, %f146;
	@%p57 bra 	$L__BB6_68;
	setp.le.f32 	%p58, %f36, %f45;
	setp.le.f32 	%p59, %f45, %f7;
	and.pred  	%p60, %p58, %p59;
	@%p60 bra 	$L__BB6_64;
	setp.gtu.f32 	%p61, %f7, %f45;
	setp.gtu.f32 	%p62, %f45, %f37;
	or.pred  	%p63, %p61, %p62;
	@%p63 bra 	$L__BB6_68;
	setp.eq.s32 	%p64, %r297, -1;
	mov.u32 	%r256, %r79;
	@%p64 bra 	$L__BB6_63;
	mul.wide.s32 	%rd73, %r297, 4;
	add.s64 	%rd74, %rd6, %rd73;
	ld.global.f32 	%f147, [%rd74];
	setp.gtu.f32 	%p65, %f45, %f147;
	mov.u32 	%r256, %r297;
	@%p65 bra 	$L__BB6_63;
	mov.u32 	%r256, %r79;
$L__BB6_63:
	add.s32 	%r300, %r300, 1;
	cvt.rn.f32.u32 	%f148, %r79;
	add.f32 	%f305, %f305, %f148;
	mov.u32 	%r297, %r256;
	bra.uni 	$L__BB6_68;
$L__BB6_64:
	setp.eq.s32 	%p66, %r298, -1;
	mov.u32 	%r257, %r79;
	@%p66 bra 	$L__BB6_67;
	mul.wide.s32 	%rd75, %r298, 4;
	add.s64 	%rd76, %rd6, %rd75;
	ld.global.f32 	%f149, [%rd76];
	setp.ltu.f32 	%p67, %f45, %f149;
	mov.u32 	%r257, %r298;
	@%p67 bra 	$L__BB6_67;
	mov.u32 	%r257, %r79;
$L__BB6_67:
	add.s32 	%r299, %r299, 1;
	cvt.rn.f32.u32 	%f150, %r79;
	add.f32 	%f304, %f304, %f150;
	mov.u32 	%r298, %r257;
$L__BB6_68:
	add.s32 	%r88, %r245, 2;
	ld.global.f32 	%f50, [%rd18+8];
	abs.f32 	%f151, %f50;
	setp.nan.f32 	%p68, %f151, %f151;
	@%p68 bra 	$L__BB6_79;
	setp.le.f32 	%p69, %f36, %f50;
	setp.le.f32 	%p70, %f50, %f7;
	and.pred  	%p71, %p69, %p70;
	@%p71 bra 	$L__BB6_75;
	setp.gtu.f32 	%p72, %f7, %f50;
	setp.gtu.f32 	%p73, %f50, %f37;
	or.pred  	%p74, %p72, %p73;
	@%p74 bra 	$L__BB6_79;
	setp.eq.s32 	%p75, %r297, -1;
	mov.u32 	%r262, %r88;
	@%p75 bra 	$L__BB6_74;
	mul.wide.s32 	%rd77, %r297, 4;
	add.s64 	%rd78, %rd6, %rd77;
	ld.global.f32 	%f152, [%rd78];
	setp.gtu.f32 	%p76, %f50, %f152;
	mov.u32 	%r262, %r297;
	@%p76 bra 	$L__BB6_74;
	mov.u32 	%r262, %r88;
$L__BB6_74:
	add.s32 	%r300, %r300, 1;
	cvt.rn.f32.u32 	%f153, %r88;
	add.f32 	%f305, %f305, %f153;
	mov.u32 	%r297, %r262;
	bra.uni 	$L__BB6_79;
$L__BB6_75:
	setp.eq.s32 	%p77, %r298, -1;
	mov.u32 	%r263, %r88;
	@%p77 bra 	$L__BB6_78;
	mul.wide.s32 	%rd79, %r298, 4;
	add.s64 	%rd80, %rd6, %rd79;
	ld.global.f32 	%f154, [%rd80];
	setp.ltu.f32 	%p78, %f50, %f154;
	mov.u32 	%r263, %r298;
	@%p78 bra 	$L__BB6_78;
	mov.u32 	%r263, %r88;
$L__BB6_78:
	add.s32 	%r299, %r299, 1;
	cvt.rn.f32.u32 	%f155, %r88;
	add.f32 	%f304, %f304, %f155;
	mov.u32 	%r298, %r263;
$L__BB6_79:
	add.s32 	%r97, %r245, 3;
	ld.global.f32 	%f55, [%rd18+12];
	abs.f32 	%f156, %f55;
	setp.nan.f32 	%p79, %f156, %f156;
	@%p79 bra 	$L__BB6_90;
	setp.le.f32 	%p80, %f36, %f55;
	setp.le.f32 	%p81, %f55, %f7;
	and.pred  	%p82, %p80, %p81;
	@%p82 bra 	$L__BB6_86;
	setp.gtu.f32 	%p83, %f7, %f55;
	setp.gtu.f32 	%p84, %f55, %f37;
	or.pred  	%p85, %p83, %p84;
	@%p85 bra 	$L__BB6_90;
	setp.eq.s32 	%p86, %r297, -1;
	mov.u32 	%r268, %r97;
	@%p86 bra 	$L__BB6_85;
	mul.wide.s32 	%rd81, %r297, 4;
	add.s64 	%rd82, %rd6, %rd81;
	ld.global.f32 	%f157, [%rd82];
	setp.gtu.f32 	%p87, %f55, %f157;
	mov.u32 	%r268, %r297;
	@%p87 bra 	$L__BB6_85;
	mov.u32 	%r268, %r97;
$L__BB6_85:
	add.s32 	%r300, %r300, 1;
	cvt.rn.f32.u32 	%f158, %r97;
	add.f32 	%f305, %f305, %f158;
	mov.u32 	%r297, %r268;
	bra.uni 	$L__BB6_90;
$L__BB6_86:
	setp.eq.s32 	%p88, %r298, -1;
	mov.u32 	%r269, %r97;
	@%p88 bra 	$L__BB6_89;
	mul.wide.s32 	%rd83, %r298, 4;
	add.s64 	%rd84, %rd6, %rd83;
	ld.global.f32 	%f159, [%rd84];
	setp.ltu.f32 	%p89, %f55, %f159;
	mov.u32 	%r269, %r298;
	@%p89 bra 	$L__BB6_89;
	mov.u32 	%r269, %r97;
$L__BB6_89:
	add.s32 	%r299, %r299, 1;
	cvt.rn.f32.u32 	%f160, %r97;
	add.f32 	%f304, %f304, %f160;
	mov.u32 	%r298, %r269;
$L__BB6_90:
	add.s32 	%r245, %r245, 4;
	and.b32  	%r278, %r1, 2147483644;
	setp.ne.s32 	%p90, %r245, %r278;
	@%p90 bra 	$L__BB6_46;
$L__BB6_91:
	setp.eq.s32 	%p91, %r8, 0;
	@%p91 bra 	$L__BB6_127;
	mul.wide.u32 	%rd85, %r278, 4;
	add.s64 	%rd19, %rd6, %rd85;
	ld.global.f32 	%f64, [%rd19];
	abs.f32 	%f161, %f64;
	setp.nan.f32 	%p92, %f161, %f161;
	@%p92 bra 	$L__BB6_103;
	sub.f32 	%f162, %f7, %f2;
	setp.le.f32 	%p93, %f162, %f64;
	setp.le.f32 	%p94, %f64, %f7;
	and.pred  	%p95, %p93, %p94;
	@%p95 bra 	$L__BB6_99;
	setp.gtu.f32 	%p96, %f7, %f64;
	add.f32 	%f163, %f2, %f7;
	setp.gtu.f32 	%p97, %f64, %f163;
	or.pred  	%p98, %p96, %p97;
	@%p98 bra 	$L__BB6_103;
	setp.eq.s32 	%p99, %r297, -1;
	mov.u32 	%r283, %r278;
	@%p99 bra 	$L__BB6_98;
	mul.wide.s32 	%rd86, %r297, 4;
	add.s64 	%rd87, %rd6, %rd86;
	ld.global.f32 	%f164, [%rd87];
	setp.gtu.f32 	%p100, %f64, %f164;
	mov.u32 	%r283, %r297;
	@%p100 bra 	$L__BB6_98;
	mov.u32 	%r283, %r278;
$L__BB6_98:
	add.s32 	%r300, %r300, 1;
	cvt.rn.f32.u32 	%f165, %r278;
	add.f32 	%f305, %f305, %f165;
	mov.u32 	%r297, %r283;
	bra.uni 	$L__BB6_103;
$L__BB6_99:
	setp.eq.s32 	%p101, %r298, -1;
	mov.u32 	%r284, %r278;
	@%p101 bra 	$L__BB6_102;
	mul.wide.s32 	%rd88, %r298, 4;
	add.s64 	%rd89, %rd6, %rd88;
	ld.global.f32 	%f166, [%rd89];
	setp.ltu.f32 	%p102, %f64, %f166;
	mov.u32 	%r284, %r298;
	@%p102 bra 	$L__BB6_102;
	mov.u32 	%r284, %r278;
$L__BB6_102:
	add.s32 	%r299, %r299, 1;
	cvt.rn.f32.u32 	%f167, %r278;
	add.f32 	%f304, %f304, %f167;
	mov.u32 	%r298, %r284;
$L__BB6_103:
	setp.eq.s32 	%p103, %r8, 1;
	add.s32 	%r125, %r278, 1;
	@%p103 bra 	$L__BB6_127;
	ld.global.f32 	%f69, [%rd19+4];
	abs.f32 	%f168, %f69;
	setp.nan.f32 	%p104, %f168, %f168;
	@%p104 bra 	$L__BB6_115;
	sub.f32 	%f169, %f7, %f2;
	setp.le.f32 	%p105, %f169, %f69;
	setp.le.f32 	%p106, %f69, %f7;
	and.pred  	%p107, %p105, %p106;
	@%p107 bra 	$L__BB6_111;
	setp.gtu.f32 	%p108, %f7, %f69;
	add.f32 	%f170, %f2, %f7;
	setp.gtu.f32 	%p109, %f69, %f170;
	or.pred  	%p110, %p108, %p109;
	@%p110 bra 	$L__BB6_115;
	setp.eq.s32 	%p111, %r297, -1;
	mov.u32 	%r289, %r125;
	@%p111 bra 	$L__BB6_110;
	mul.wide.s32 	%rd90, %r297, 4;
	add.s64 	%rd91, %rd6, %rd90;
	ld.global.f32 	%f171, [%rd91];
	setp.gtu.f32 	%p112, %f69, %f171;
	mov.u32 	%r289, %r297;
	@%p112 bra 	$L__BB6_110;
	mov.u32 	%r289, %r125;
$L__BB6_110:
	add.s32 	%r300, %r300, 1;
	cvt.rn.f32.u32 	%f172, %r125;
	add.f32 	%f305, %f305, %f172;
	mov.u32 	%r297, %r289;
	bra.uni 	$L__BB6_115;
$L__BB6_111:
	setp.eq.s32 	%p113, %r298, -1;
	mov.u32 	%r290, %r125;
	@%p113 bra 	$L__BB6_114;
	mul.wide.s32 	%rd92, %r298, 4;
	add.s64 	%rd93, %rd6, %rd92;
	ld.global.f32 	%f173, [%rd93];
	setp.ltu.f32 	%p114, %f69, %f173;
	mov.u32 	%r290, %r298;
	@%p114 bra 	$L__BB6_114;
	mov.u32 	%r290, %r125;
$L__BB6_114:
	add.s32 	%r299, %r299, 1;
	cvt.rn.f32.u32 	%f174, %r125;
	add.f32 	%f304, %f304, %f174;
	mov.u32 	%r298, %r290;
$L__BB6_115:
	setp.eq.s32 	%p115, %r8, 2;
	add.s32 	%r134, %r278, 2;
	@%p115 bra 	$L__BB6_127;
	ld.global.f32 	%f74, [%rd19+8];
	abs.f32 	%f175, %f74;
	setp.nan.f32 	%p116, %f175, %f175;
	@%p116 bra 	$L__BB6_127;
	sub.f32 	%f176, %f7, %f2;
	setp.le.f32 	%p117, %f176, %f74;
	setp.le.f32 	%p118, %f74, %f7;
	and.pred  	%p119, %p117, %p118;
	@%p119 bra 	$L__BB6_123;
	setp.gtu.f32 	%p120, %f7, %f74;
	add.f32 	%f177, %f2, %f7;
	setp.gtu.f32 	%p121, %f74, %f177;
	or.pred  	%p122, %p120, %p121;
	@%p122 bra 	$L__BB6_127;
	setp.eq.s32 	%p123, %r297, -1;
	mov.u32 	%r295, %r134;
	@%p123 bra 	$L__BB6_122;
	mul.wide.s32 	%rd94, %r297, 4;
	add.s64 	%rd95, %rd6, %rd94;
	ld.global.f32 	%f178, [%rd95];
	setp.gtu.f32 	%p124, %f74, %f178;
	mov.u32 	%r295, %r297;
	@%p124 bra 	$L__BB6_122;
	mov.u32 	%r295, %r134;
$L__BB6_122:
	add.s32 	%r300, %r300, 1;
	cvt.rn.f32.u32 	%f179, %r134;
	add.f32 	%f305, %f305, %f179;
	mov.u32 	%r297, %r295;
	bra.uni 	$L__BB6_127;
$L__BB6_123:
	setp.eq.s32 	%p125, %r298, -1;
	mov.u32 	%r296, %r134;
	@%p125 bra 	$L__BB6_126;
	mul.wide.s32 	%rd96, %r298, 4;
	add.s64 	%rd97, %rd6, %rd96;
	ld.global.f32 	%f180, [%rd97];
	setp.ltu.f32 	%p126, %f74, %f180;
	mov.u32 	%r296, %r298;
	@%p126 bra 	$L__BB6_126;
	mov.u32 	%r296, %r134;
$L__BB6_126:
	add.s32 	%r299, %r299, 1;
	cvt.rn.f32.u32 	%f181, %r134;
	add.f32 	%f304, %f304, %f181;
	mov.u32 	%r298, %r296;
$L__BB6_127:
	and.b32  	%r183, %r298, %r297;
	setp.eq.s32 	%p127, %r183, -1;
	mov.u32 	%r305, %r13;
	@%p127 bra 	$L__BB6_185;
	setp.ne.s32 	%p128, %r298, -1;
	@%p128 bra 	$L__BB6_130;
	cvt.u32.u64 	%r190, %rd5;
	add.s32 	%r191, %r297, %r190;
	mul.wide.s32 	%rd108, %r191, 4;
	add.s64 	%rd109, %rd1, %rd108;
	ld.global.f32 	%f189, [%rd109];
	cvt.f64.f32 	%fd13, %f189;
	add.f64 	%fd14, %fd13, 0d3FC999999999999A;
	cvt.rn.f32.f64 	%f306, %fd14;
	bra.uni 	$L__BB6_134;
$L__BB6_130:
	setp.ne.s32 	%p129, %r297, -1;
	@%p129 bra 	$L__BB6_132;
	cvt.u32.u64 	%r188, %rd5;
	add.s32 	%r189, %r298, %r188;
	mul.wide.s32 	%rd106, %r189, 4;
	add.s64 	%rd107, %rd1, %rd106;
	ld.global.f32 	%f188, [%rd107];
	cvt.f64.f32 	%fd11, %f188;
	add.f64 	%fd12, %fd11, 0dBFC999999999999A;
	cvt.rn.f32.f64 	%f306, %fd12;
	bra.uni 	$L__BB6_134;
$L__BB6_132:
	cvt.u32.u64 	%r184, %rd5;
	mul.wide.s32 	%rd98, %r298, 4;
	add.s64 	%rd99, %rd6, %rd98;
	ld.global.f32 	%f81, [%rd99];
	mul.wide.s32 	%rd100, %r297, 4;
	add.s64 	%rd101, %rd6, %rd100;
	ld.global.f32 	%f182, [%rd101];
	add.s32 	%r185, %r298, %r184;
	mul.wide.s32 	%rd102, %r185, 4;
	add.s64 	%rd103, %rd1, %rd102;
	ld.global.f32 	%f306, [%rd103];
	sub.f32 	%f83, %f182, %f81;
	setp.eq.f32 	%p130, %f83, 0f00000000;
	@%p130 bra 	$L__BB6_134;
	cvt.u32.u64 	%r186, %rd5;
	add.s32 	%r187, %r297, %r186;
	mul.wide.s32 	%rd104, %r187, 4;
	add.s64 	%rd105, %rd1, %rd104;
	ld.global.f32 	%f183, [%rd105];
	sub.f32 	%f184, %f183, %f306;
	sub.f32 	%f185, %f7, %f81;
	mul.f32 	%f186, %f184, %f185;
	div.rn.f32 	%f187, %f186, %f83;
	add.f32 	%f306, %f306, %f187;
$L__BB6_134:
	setp.eq.s32 	%p131, %r299, 0;
	@%p131 bra 	$L__BB6_136;
	cvt.rn.f32.s32 	%f190, %r299;
	div.rn.f32 	%f304, %f304, %f190;
$L__BB6_136:
	setp.eq.s32 	%p132, %r300, 0;
	@%p132 bra 	$L__BB6_138;
	cvt.rn.f32.s32 	%f191, %r300;
	div.rn.f32 	%f305, %f305, %f191;
$L__BB6_138:
	cvt.u32.u64 	%r192, %rd5;
	setp.eq.s32 	%p133, %r3, 0;
	cvt.f64.f32 	%fd15, %f306;
	add.f64 	%fd16, %fd15, 0d3FDFFFFBCE4217D3;
	cvt.rzi.s32.f64 	%r143, %fd16;
	add.s32 	%r193, %r143, %r192;
	mul.wide.s32 	%rd110, %r193, 2;
	add.s64 	%rd111, %rd9, %rd110;
	ld.global.u16 	%rs38, [%rd111];
	setp.ne.s16 	%p134, %rs38, 0;
	or.pred  	%p135, %p133, %p134;
	@%p135 bra 	$L__BB6_140;
	setp.eq.s32 	%p136, %r298, -1;
	cvt.rn.f32.s32 	%f192, %r298;
	sub.f32 	%f193, %f192, %f306;
	abs.f32 	%f194, %f193;
	setp.leu.f32 	%p137, %f194, %f3;
	or.pred  	%p138, %p136, %p137;
	setp.eq.s32 	%p139, %r297, -1;
	cvt.rn.f32.s32 	%f196, %r297;
	sub.f32 	%f197, %f196, %f306;
	abs.f32 	%f198, %f197;
	setp.leu.f32 	%p140, %f198, %f3;
	or.pred  	%p141, %p139, %p140;
	setp.eq.f32 	%p142, %f304, 0f00000000;
	sub.f32 	%f200, %f304, %f306;
	abs.f32 	%f201, %f200;
	setp.leu.f32 	%p143, %f201, %f3;
	or.pred  	%p144, %p142, %p143;
	setp.eq.f32 	%p145, %f305, 0f00000000;
	sub.f32 	%f203, %f305, %f306;
	abs.f32 	%f204, %f203;
	setp.leu.f32 	%p146, %f204, %f3;
	or.pred  	%p147, %p145, %p146;
	and.pred  	%p148, %p147, %p144;
	and.pred  	%p149, %p148, %p141;
	and.pred  	%p150, %p149, %p138;
	not.pred 	%p151, %p150;
	mov.u32 	%r305, %r13;
	@%p151 bra 	$L__BB6_185;
$L__BB6_140:
	ld.global.f32 	%f90, [%rd16];
	mul.wide.s32 	%rd112, %r14, 2;
	add.s64 	%rd113, %rd11, %rd112;
	ld.global.u16 	%rs39, [%rd113];
	setp.ne.s16 	%p154, %rs39, 0;
	or.pred  	%p155, %p133, %p154;
	or.pred  	%p156, %p155, %p42;
	@%p156 bra 	$L__BB6_182;
	setp.lt.u32 	%p157, %r1, 8;
	sub.f32 	%f91, %f7, %f6;
	add.f32 	%f92, %f7, %f6;
	mov.b16 	%rs47, 0;
	mov.b32 	%r303, 0;
	@%p157 bra 	$L__BB6_160;
	mov.b16 	%rs47, 0;
	mov.b32 	%r301, 0;
$L__BB6_143:
	.pragma "nounroll";
	mul.wide.u32 	%rd114, %r301, 4;
	add.s64 	%rd20, %rd7, %rd114;
	ld.global.f32 	%f205, [%rd20];
	setp.gtu.f32 	%p158, %f91, %f205;
	setp.gtu.f32 	%p159, %f205, %f92;
	or.pred  	%p160, %p158, %p159;
	@%p160 bra 	$L__BB6_145;
	cvt.rn.f32.u32 	%f206, %r301;
	sub.f32 	%f207, %f90, %f206;
	abs.f32 	%f208, %f207;
	setp.gt.f32 	%p161, %f208, %f3;
	selp.b16 	%rs47, 1, %rs47, %p161;
$L__BB6_145:
	ld.global.f32 	%f209, [%rd20+4];
	setp.gtu.f32 	%p162, %f91, %f209;
	setp.gtu.f32 	%p163, %f209, %f92;
	or.pred  	%p164, %p162, %p163;
	@%p164 bra 	$L__BB6_147;
	add.s32 	%r196, %r301, 1;
	cvt.rn.f32.u32 	%f210, %r196;
	sub.f32 	%f211, %f90, %f210;
	abs.f32 	%f212, %f211;
	setp.gt.f32 	%p165, %f212, %f3;
	selp.b16 	%rs47, 1, %rs47, %p165;
$L__BB6_147:
	ld.global.f32 	%f213, [%rd20+8];
	setp.gtu.f32 	%p166, %f91, %f213;
	setp.gtu.f32 	%p167, %f213, %f92;
	or.pred  	%p168, %p166, %p167;
	@%p168 bra 	$L__BB6_149;
	add.s32 	%r197, %r301, 2;
	cvt.rn.f32.u32 	%f214, %r197;
	sub.f32 	%f215, %f90, %f214;
	abs.f32 	%f216, %f215;
	setp.gt.f32 	%p169, %f216, %f3;
	selp.b16 	%rs47, 1, %rs47, %p169;
$L__BB6_149:
	ld.global.f32 	%f217, [%rd20+12];
	setp.gtu.f32 	%p170, %f91, %f217;
	setp.gtu.f32 	%p171, %f217, %f92;
	or.pred  	%p172, %p170, %p171;
	@%p172 bra 	$L__BB6_151;
	add.s32 	%r198, %r301, 3;
	cvt.rn.f32.u32 	%f218, %r198;
	sub.f32 	%f219, %f90, %f218;
	abs.f32 	%f220, %f219;
	setp.gt.f32 	%p173, %f220, %f3;
	selp.b16 	%rs47, 1, %rs47, %p173;
$L__BB6_151:
	ld.global.f32 	%f221, [%rd20+16];
	setp.gtu.f32 	%p174, %f91, %f221;
	setp.gtu.f32 	%p175, %f221, %f92;
	or.pred  	%p176, %p174, %p175;
	@%p176 bra 	$L__BB6_153;
	add.s32 	%r199, %r301, 4;
	cvt.rn.f32.u32 	%f222, %r199;
	sub.f32 	%f223, %f90, %f222;
	abs.f32 	%f224, %f223;
	setp.gt.f32 	%p177, %f224, %f3;
	selp.b16 	%rs47, 1, %rs47, %p177;
$L__BB6_153:
	ld.global.f32 	%f225, [%rd20+20];
	setp.gtu.f32 	%p178, %f91, %f225;
	setp.gtu.f32 	%p179, %f225, %f92;
	or.pred  	%p180, %p178, %p179;
	@%p180 bra 	$L__BB6_155;
	add.s32 	%r200, %r301, 5;
	cvt.rn.f32.u32 	%f226, %r200;
	sub.f32 	%f227, %f90, %f226;
	abs.f32 	%f228, %f227;
	setp.gt.f32 	%p181, %f228, %f3;
	selp.b16 	%rs47, 1, %rs47, %p181;
$L__BB6_155:
	ld.global.f32 	%f229, [%rd20+24];
	setp.gtu.f32 	%p182, %f91, %f229;
	setp.gtu.f32 	%p183, %f229, %f92;
	or.pred  	%p184, %p182, %p183;
	@%p184 bra 	$L__BB6_157;
	add.s32 	%r201, %r301, 6;
	cvt.rn.f32.u32 	%f230, %r201;
	sub.f32 	%f231, %f90, %f230;
	abs.f32 	%f232, %f231;
	setp.gt.f32 	%p185, %f232, %f3;
	selp.b16 	%rs47, 1, %rs47, %p185;
$L__BB6_157:
	ld.global.f32 	%f233, [%rd20+28];
	setp.gtu.f32 	%p186, %f91, %f233;
	setp.gtu.f32 	%p187, %f233, %f92;
	or.pred  	%p188, %p186, %p187;
	@%p188 bra 	$L__BB6_159;
	add.s32 	%r202, %r301, 7;
	cvt.rn.f32.u32 	%f234, %r202;
	sub.f32 	%f235, %f90, %f234;
	abs.f32 	%f236, %f235;
	setp.gt.f32 	%p189, %f236, %f3;
	selp.b16 	%rs47, 1, %rs47, %p189;
$L__BB6_159:
	add.s32 	%r301, %r301, 8;
	setp.ne.s32 	%p190, %r301, %r9;
	mov.u32 	%r303, %r9;
	@%p190 bra 	$L__BB6_143;
$L__BB6_160:
	setp.eq.s32 	%p191, %r7, 0;
	@%p191 bra 	$L__BB6_181;
	add.s32 	%r203, %r7, -1;
	setp.lt.u32 	%p192, %r203, 3;
	@%p192 bra 	$L__BB6_171;
	mul.wide.u32 	%rd115, %r303, 4;
	add.s64 	%rd21, %rd7, %rd115;
	ld.global.f32 	%f237, [%rd21];
	setp.gtu.f32 	%p193, %f91, %f237;
	setp.gtu.f32 	%p194, %f237, %f92;
	or.pred  	%p195, %p193, %p194;
	@%p195 bra 	$L__BB6_164;
	cvt.rn.f32.u32 	%f238, %r303;
	sub.f32 	%f239, %f90, %f238;
	abs.f32 	%f240, %f239;
	setp.gt.f32 	%p196, %f240, %f3;
	selp.b16 	%rs47, 1, %rs47, %p196;
$L__BB6_164:
	ld.global.f32 	%f241, [%rd21+4];
	setp.gtu.f32 	%p197, %f91, %f241;
	setp.gtu.f32 	%p198, %f241, %f92;
	or.pred  	%p199, %p197, %p198;
	@%p199 bra 	$L__BB6_166;
	add.s32 	%r204, %r303, 1;
	cvt.rn.f32.u32 	%f242, %r204;
	sub.f32 	%f243, %f90, %f242;
	abs.f32 	%f244, %f243;
	setp.gt.f32 	%p200, %f244, %f3;
	selp.b16 	%rs47, 1, %rs47, %p200;
$L__BB6_166:
	ld.global.f32 	%f245, [%rd21+8];
	setp.gtu.f32 	%p201, %f91, %f245;
	setp.gtu.f32 	%p202, %f245, %f92;
	or.pred  	%p203, %p201, %p202;
	@%p203 bra 	$L__BB6_168;
	add.s32 	%r205, %r303, 2;
	cvt.rn.f32.u32 	%f246, %r205;
	sub.f32 	%f247, %f90, %f246;
	abs.f32 	%f248, %f247;
	setp.gt.f32 	%p204, %f248, %f3;
	selp.b16 	%rs47, 1, %rs47, %p204;
$L__BB6_168:
	ld.global.f32 	%f249, [%rd21+12];
	setp.gtu.f32 	%p205, %f91, %f249;
	setp.gtu.f32 	%p206, %f249, %f92;
	or.pred  	%p207, %p205, %p206;
	@%p207 bra 	$L__BB6_170;
	add.s32 	%r206, %r303, 3;
	cvt.rn.f32.u32 	%f250, %r206;
	sub.f32 	%f251, %f90, %f250;
	abs.f32 	%f252, %f251;
	setp.gt.f32 	%p208, %f252, %f3;
	selp.b16 	%rs47, 1, %rs47, %p208;
$L__BB6_170:
	add.s32 	%r303, %r303, 4;
$L__BB6_171:
	setp.eq.s32 	%p209, %r8, 0;
	@%p209 bra 	$L__BB6_181;
	setp.eq.s32 	%p210, %r8, 1;
	@%p210 bra 	$L__BB6_178;
	mul.wide.u32 	%rd116, %r303, 4;
	add.s64 	%rd22, %rd7, %rd116;
	ld.global.f32 	%f253, [%rd22];
	setp.gtu.f32 	%p211, %f91, %f253;
	setp.gtu.f32 	%p212, %f253, %f92;
	or.pred  	%p213, %p211, %p212;
	@%p213 bra 	$L__BB6_175;
	cvt.rn.f32.u32 	%f254, %r303;
	sub.f32 	%f255, %f90, %f254;
	abs.f32 	%f256, %f255;
	setp.gt.f32 	%p214, %f256, %f3;
	selp.b16 	%rs47, 1, %rs47, %p214;
$L__BB6_175:
	ld.global.f32 	%f257, [%rd22+4];
	setp.gtu.f32 	%p215, %f91, %f257;
	setp.gtu.f32 	%p216, %f257, %f92;
	or.pred  	%p217, %p215, %p216;
	@%p217 bra 	$L__BB6_177;
	add.s32 	%r207, %r303, 1;
	cvt.rn.f32.u32 	%f258, %r207;
	sub.f32 	%f259, %f90, %f258;
	abs.f32 	%f260, %f259;
	setp.gt.f32 	%p218, %f260, %f3;
	selp.b16 	%rs47, 1, %rs47, %p218;
$L__BB6_177:
	add.s32 	%r303, %r303, 2;
$L__BB6_178:
	and.b32  	%r208, %r1, 1;
	setp.eq.b32 	%p219, %r208, 1;
	not.pred 	%p220, %p219;
	@%p220 bra 	$L__BB6_181;
	mul.wide.u32 	%rd117, %r303, 4;
	add.s64 	%rd118, %rd7, %rd117;
	ld.global.f32 	%f261, [%rd118];
	setp.gtu.f32 	%p221, %f91, %f261;
	setp.gtu.f32 	%p222, %f261, %f92;
	or.pred  	%p223, %p221, %p222;
	@%p223 bra 	$L__BB6_181;
	cvt.rn.f32.u32 	%f262, %r303;
	sub.f32 	%f263, %f90, %f262;
	abs.f32 	%f264, %f263;
	setp.gt.f32 	%p224, %f264, %f3;
	selp.b16 	%rs47, 1, %rs47, %p224;
$L__BB6_181:
	and.b16  	%rs45, %rs47, 255;
	setp.eq.s16 	%p225, %rs45, 1;
	mov.u32 	%r305, %r143;
	@%p225 bra 	$L__BB6_185;
$L__BB6_182:
	ld.global.f32 	%f265, [%rd12];
	add.f32 	%f266, %f90, %f265;
	sub.f32 	%f267, %f266, %f306;
	setp.lt.f32 	%p226, %f267, 0f00000000;
	neg.f32 	%f268, %f267;
	selp.f32 	%f93, %f268, %f267, %p226;
	cvt.f64.f32 	%fd17, %f93;
	setp.leu.f64 	%p227, %fd17, 0d3EB0C6F7A0B5ED8D;
	mov.u32 	%r305, %r143;
	@%p227 bra 	$L__BB6_185;
	ld.global.f32 	%f269, [%rd13];
	ld.global.f32 	%f270, [%rd14];
	mul.f32 	%f271, %f269, %f270;
	div.rn.f32 	%f94, %f271, %f93;
	setp.geu.f32 	%p228, %f4, %f94;
	setp.geu.f32 	%p229, %f94, %f5;
	or.pred  	%p230, %p228, %p229;
	mov.u32 	%r305, %r143;
	@%p230 bra 	$L__BB6_185;
	st.global.f32 	[%rd15], %f94;
	mov.u32 	%r305, %r143;
$L__BB6_185:
	add.s32 	%r209, %r209, %r4;
	setp.lt.s32 	%p231, %r209, %r11;
	@%p231 bra 	$L__BB6_2;
$L__BB6_186:
	ret;

}
	// .globl	_Z33optimize_dmap_using_sub_pixel_mapPfS_PiS0_S_
.visible .entry _Z33optimize_dmap_using_sub_pixel_mapPfS_PiS0_S_(
	.param .u64 .ptr .align 1 _Z33optimize_dmap_using_sub_pixel_mapPfS_PiS0_S__param_0,
	.param .u64 .ptr .align 1 _Z33optimize_dmap_using_sub_pixel_mapPfS_PiS0_S__param_1,
	.param .u64 .ptr .align 1 _Z33optimize_dmap_using_sub_pixel_mapPfS_PiS0_S__param_2,
	.param .u64 .ptr .align 1 _Z33optimize_dmap_using_sub_pixel_mapPfS_PiS0_S__param_3,
	.param .u64 .ptr .align 1 _Z33optimize_dmap_using_sub_pixel_mapPfS_PiS0_S__param_4
)
{
	.reg .pred 	%p<12>;
	.reg .b32 	%r<9>;
	.reg .b32 	%f<29>;
	.reg .b64 	%rd<19>;
	.reg .b64 	%fd<6>;

	ld.param.u64 	%rd6, [_Z33optimize_dmap_using_sub_pixel_mapPfS_PiS0_S__param_0];
	ld.param.u64 	%rd7, [_Z33optimize_dmap_using_sub_pixel_mapPfS_PiS0_S__param_1];
	ld.param.u64 	%rd8, [_Z33optimize_dmap_using_sub_pixel_mapPfS_PiS0_S__param_3];
	ld.param.u64 	%rd5, [_Z33optimize_dmap_using_sub_pixel_mapPfS_PiS0_S__param_4];
	cvta.to.global.u64 	%rd1, %rd7;
	cvta.to.global.u64 	%rd2, %rd6;
	cvta.to.global.u64 	%rd9, %rd8;
	ld.global.u32 	%r3, [%rd9];
	mov.u32 	%r4, %tid.x;
	mov.u32 	%r5, %ctaid.x;
	mov.u32 	%r6, %ntid.x;
	mad.lo.s32 	%r1, %r5, %r6, %r4;
	rem.s32 	%r2, %r1, %r3;
	setp.ne.s32 	%p1, %r2, 0;
	add.s32 	%r7, %r3, -1;
	setp.ne.s32 	%p2, %r2, %r7;
	and.pred  	%p3, %p1, %p2;
	@%p3 bra 	$L__BB7_2;
	mul.wide.s32 	%rd16, %r1, 4;
	add.s64 	%rd17, %rd2, %rd16;
	ld.global.f32 	%f24, [%rd17];
	add.s64 	%rd18, %rd1, %rd16;
	st.global.f32 	[%rd18], %f24;
	bra.uni 	$L__BB7_11;
$L__BB7_2:
	cvta.to.global.u64 	%rd10, %rd5;
	mul.wide.s32 	%rd11, %r1, 4;
	add.s64 	%rd3, %rd10, %rd11;
	ld.global.f32 	%f28, [%rd3];
	add.s64 	%rd4, %rd2, %rd11;
	ld.global.f32 	%f26, [%rd4];
	cvt.f64.f32 	%fd1, %f26;
	setp.gtu.f64 	%p4, %fd1, 0d3EE4F8B588E368F1;
	@%p4 bra 	$L__BB7_5;
	ld.global.f32 	%f3, [%rd4+-4];
	cvt.f64.f32 	%fd2, %f3;
	setp.ltu.f64 	%p5, %fd2, 0d3EE4F8B588E368F1;
	ld.global.f32 	%f4, [%rd4+4];
	cvt.f64.f32 	%fd3, %f4;
	setp.ltu.f64 	%p6, %fd3, 0d3EE4F8B588E368F1;
	mov.f32 	%f25, 0f00000000;
	or.pred  	%p7, %p5, %p6;
	mov.f32 	%f26, %f25;
	mov.f32 	%f27, %f25;
	mov.f32 	%f28, %f25;
	@%p7 bra 	$L__BB7_8;
	ld.global.f32 	%f28, [%rd3+4];
	ld.global.f32 	%f27, [%rd3+-4];
	mov.f32 	%f25, %f3;
	mov.f32 	%f26, %f4;
	bra.uni 	$L__BB7_8;
$L__BB7_5:
	cvt.rn.f32.s32 	%f16, %r2;
	setp.ltu.f32 	%p8, %f28, %f16;
	@%p8 bra 	$L__BB7_7;
	ld.global.f32 	%f27, [%rd3+-4];
	ld.global.f32 	%f25, [%rd4+-4];
	bra.uni 	$L__BB7_8;
$L__BB7_7:
	ld.global.f32 	%f9, [%rd3+4];
	ld.global.f32 	%f10, [%rd4+4];
	mov.f32 	%f25, %f26;
	mov.f32 	%f26, %f10;
	mov.f32 	%f27, %f28;
	mov.f32 	%f28, %f9;
$L__BB7_8:
	cvt.f64.f32 	%fd4, %f25;
	setp.ltu.f64 	%p9, %fd4, 0d3EE4F8B588E368F1;
	cvt.f64.f32 	%fd5, %f26;
	setp.ltu.f64 	%p10, %fd5, 0d3EE4F8B588E368F1;
	or.pred  	%p11, %p9, %p10;
	@%p11 bra 	$L__BB7_10;
	sub.f32 	%f17, %f26, %f25;
	cvt.rn.f32.s32 	%f18, %r2;
	sub.f32 	%f19, %f18, %f27;
	mul.f32 	%f20, %f17, %f19;
	sub.f32 	%f21, %f28, %f27;
	div.rn.f32 	%f22, %f20, %f21;
	add.f32 	%f23, %f25, %f22;
	add.s64 	%rd15, %rd1, %rd11;
	st.global.f32 	[%rd15], %f23;
	bra.uni 	$L__BB7_11;
$L__BB7_10:
	add.s64 	%rd13, %rd1, %rd11;
	mov.b32 	%r8, 0;
	st.global.u32 	[%rd13], %r8;
$L__BB7_11:
	ret;

}
	// .globl	_Z20flying_points_filterPfS_PiS0_S_S_S0_S0_
.visible .entry _Z20flying_points_filterPfS_PiS0_S_S_S0_S0_(
	.param .u64 .ptr .align 1 _Z20flying_points_filterPfS_PiS0_S_S_S0_S0__param_0,
	.param .u64 .ptr .align 1 _Z20flying_points_filterPfS_PiS0_S_S_S0_S0__param_1,
	.param .u64 .ptr .align 1 _Z20flying_points_filterPfS_PiS0_S_S_S0_S0__param_2,
	.param .u64 .ptr .align 1 _Z20flying_points_filterPfS_PiS0_S_S_S0_S0__param_3,
	.param .u64 .ptr .align 1 _Z20flying_points_filterPfS_PiS0_S_S_S0_S0__param_4,
	.param .u64 .ptr .align 1 _Z20flying_points_filterPfS_PiS0_S_S_S0_S0__param_5,
	.param .u64 .ptr .align 1 _Z20flying_points_filterPfS_PiS0_S_S_S0_S0__param_6,
	.param .u64 .ptr .align 1 _Z20flying_points_filterPfS_PiS0_S_S_S0_S0__param_7
)
{
	.reg .pred 	%p<60>;
	.reg .b32 	%r<135>;
	.reg .b32 	%f<55>;
	.reg .b64 	%rd<48>;
	.reg .b64 	%fd<3>;

	ld.param.u64 	%rd3, [_Z20flying_points_filterPfS_PiS0_S_S_S0_S0__param_0];
	ld.param.u64 	%rd4, [_Z20flying_points_filterPfS_PiS0_S_S_S0_S0__param_1];
	ld.param.u64 	%rd5, [_Z20flying_points_filterPfS_PiS0_S_S_S0_S0__param_2];
	ld.param.u64 	%rd6, [_Z20flying_points_filterPfS_PiS0_S_S_S0_S0__param_3];
	ld.param.u64 	%rd7, [_Z20flying_points_filterPfS_PiS0_S_S_S0_S0__param_4];
	ld.param.u64 	%rd8, [_Z20flying_points_filterPfS_PiS0_S_S_S0_S0__param_5];
	ld.param.u64 	%rd9, [_Z20flying_points_filterPfS_PiS0_S_S_S0_S0__param_6];
	cvta.to.global.u64 	%rd10, %rd3;
	cvta.to.global.u64 	%rd1, %rd4;
	cvta.to.global.u64 	%rd11, %rd7;
	cvta.to.global.u64 	%rd12, %rd9;
	cvta.to.global.u64 	%rd13, %rd8;
	cvta.to.global.u64 	%rd14, %rd6;
	cvta.to.global.u64 	%rd15, %rd5;
	ld.global.u32 	%r1, [%rd15];
	ld.global.u32 	%r2, [%rd14];
	ld.global.f32 	%f1, [%rd13];
	ld.global.u32 	%r48, [%rd12];
	mul.hi.s32 	%r49, %r2, 1374389535;
	shr.u32 	%r50, %r49, 31;
	shr.s32 	%r51, %r49, 7;
	add.s32 	%r52, %r51, %r50;
	mad.lo.s32 	%r3, %r52, %r52, %r48;
	ld.global.f32 	%f2, [%rd11];
	ld.global.f32 	%f3, [%rd11+16];
	mov.u32 	%r53, %tid.x;
	mov.u32 	%r4, %ctaid.x;
	mov.u32 	%r54, %ntid.x;
	mad.lo.s32 	%r5, %r4, %r54, %r53;
	mul.wide.s32 	%rd16, %r5, 4;
	add.s64 	%rd17, %rd1, %rd16;
	ld.global.f32 	%f4, [%rd17];
	add.s64 	%rd2, %rd10, %rd16;
	st.global.f32 	[%rd2], %f4;
	setp.eq.f32 	%p1, %f4, 0f00000000;
	@%p1 bra 	$L__BB8_19;
	shr.u32 	%r56, %r4, 2;
	shr.s32 	%r59, %r49, 4;
	add.s32 	%r60, %r59, %r50;
	cvt.f64.f32 	%fd1, %f1;
	mul.f64 	%fd2, %fd1, 0d3FF3333333333333;
	cvt.rn.f32.f64 	%f5, %fd2;
	mul.f32 	%f6, %f2, %f5;
	div.rn.f32 	%f7, %f6, %f4;
	cvt.rzi.s32.f32 	%r61, %f7;
	mul.f32 	%f8, %f3, %f5;
	div.rn.f32 	%f9, %f8, %f4;
	cvt.rzi.s32.f32 	%r62, %f9;
	min.s32 	%r6, %r61, %r60;
	min.s32 	%r63, %r62, %r60;
	sub.s32 	%r64, %r56, %r63;
	max.s32 	%r118, %r64, 0;
	add.s32 	%r65, %r56, %r63;
	add.s32 	%r66, %r65, 1;
	min.s32 	%r8, %r1, %r66;
	setp.ge.u32 	%p2, %r118, %r8;
	mov.b32 	%r133, 0;
	@%p2 bra 	$L__BB8_17;
	rem.s32 	%r68, %r5, %r2;
	sub.s32 	%r69, %r68, %r6;
	max.s32 	%r9, %r69, 0;
	add.s32 	%r70, %r68, %r6;
	add.s32 	%r71, %r70, 1;
	min.s32 	%r10, %r2, %r71;
	sub.s32 	%r72, %r10, %r9;
	and.b32  	%r11, %r72, 7;
	add.s32 	%r12, %r11, -1;
	and.b32  	%r13, %r72, 3;
	sub.s32 	%r14, %r9, %r10;
	and.b32  	%r15, %r72, 1;
	add.s32 	%r16, %r9, 3;
	and.b32  	%r73, %r72, -8;
	neg.s32 	%r17, %r73;
	mov.b32 	%r133, 0;
$L__BB8_3:
	setp.ge.u32 	%p3, %r9, %r10;
	mul.lo.s32 	%r20, %r118, %r2;
	@%p3 bra 	$L__BB8_16;
	setp.gt.u32 	%p4, %r14, -8;
	mov.u32 	%r128, %r9;
	@%p4 bra 	$L__BB8_8;
	add.s32 	%r121, %r9, %r20;
	mov.u32 	%r120, %r17;
	mov.u32 	%r122, %r16;
$L__BB8_6:
	.pragma "nounroll";
	mul.wide.u32 	%rd18, %r121, 4;
	add.s64 	%rd19, %rd1, %rd18;
	ld.global.f32 	%f10, [%rd19];
	sub.f32 	%f11, %f4, %f10;
	abs.f32 	%f12, %f11;
	setp.neu.f32 	%p5, %f10, 0f00000000;
	setp.lt.f32 	%p6, %f12, %f1;
	and.pred  	%p7, %p5, %p6;
	selp.u32 	%r75, 1, 0, %p7;
	add.s32 	%r76, %r133, %r75;
	add.s32 	%r77, %r121, 1;
	mul.wide.u32 	%rd20, %r77, 4;
	add.s64 	%rd21, %rd1, %rd20;
	ld.global.f32 	%f13, [%rd21];
	sub.f32 	%f14, %f4, %f13;
	abs.f32 	%f15, %f14;
	setp.neu.f32 	%p8, %f13, 0f00000000;
	setp.lt.f32 	%p9, %f15, %f1;
	and.pred  	%p10, %p8, %p9;
	selp.u32 	%r78, 1, 0, %p10;
	add.s32 	%r79, %r76, %r78;
	add.s32 	%r80, %r121, 2;
	mul.wide.u32 	%rd22, %r80, 4;
	add.s64 	%rd23, %rd1, %rd22;
	ld.global.f32 	%f16, [%rd23];
	sub.f32 	%f17, %f4, %f16;
	abs.f32 	%f18, %f17;
	setp.neu.f32 	%p11, %f16, 0f00000000;
	setp.lt.f32 	%p12, %f18, %f1;
	and.pred  	%p13, %p11, %p12;
	selp.u32 	%r81, 1, 0, %p13;
	add.s32 	%r82, %r79, %r81;
	add.s32 	%r83, %r121, 3;
	mul.wide.u32 	%rd24, %r83, 4;
	add.s64 	%rd25, %rd1, %rd24;
	ld.global.f32 	%f19, [%rd25];
	sub.f32 	%f20, %f4, %f19;
	abs.f32 	%f21, %f20;
	setp.neu.f32 	%p14, %f19, 0f00000000;
	setp.lt.f32 	%p15, %f21, %f1;
	and.pred  	%p16, %p14, %p15;
	selp.u32 	%r84, 1, 0, %p16;
	add.s32 	%r85, %r82, %r84;
	add.s32 	%r86, %r121, 4;
	mul.wide.u32 	%rd26, %r86, 4;
	add.s64 	%rd27, %rd1, %rd26;
	ld.global.f32 	%f22, [%rd27];
	sub.f32 	%f23, %f4, %f22;
	abs.f32 	%f24, %f23;
	setp.neu.f32 	%p17, %f22, 0f00000000;
	setp.lt.f32 	%p18, %f24, %f1;
	and.pred  	%p19, %p17, %p18;
	selp.u32 	%r87, 1, 0, %p19;
	add.s32 	%r88, %r85, %r87;
	add.s32 	%r89, %r121, 5;
	mul.wide.u32 	%rd28, %r89, 4;
	add.s64 	%rd29, %rd1, %rd28;
	ld.global.f32 	%f25, [%rd29];
	sub.f32 	%f26, %f4, %f25;
	abs.f32 	%f27, %f26;
	setp.neu.f32 	%p20, %f25, 0f00000000;
	setp.lt.f32 	%p21, %f27, %f1;
	and.pred  	%p22, %p20, %p21;
	selp.u32 	%r90, 1, 0, %p22;
	add.s32 	%r91, %r88, %r90;
	add.s32 	%r92, %r121, 6;
	mul.wide.u32 	%rd30, %r92, 4;
	add.s64 	%rd31, %rd1, %rd30;
	ld.global.f32 	%f28, [%rd31];
	sub.f32 	%f29, %f4, %f28;
	abs.f32 	%f30, %f29;
	setp.neu.f32 	%p23, %f28, 0f00000000;
	setp.lt.f32 	%p24, %f30, %f1;
	and.pred  	%p25, %p23, %p24;
	selp.u32 	%r93, 1, 0, %p25;
	add.s32 	%r94, %r91, %r93;
	add.s32 	%r95, %r121, 7;
	mul.wide.u32 	%rd32, %r95, 4;
	add.s64 	%rd33, %rd1, %rd32;
	ld.global.f32 	%f31, [%rd33];
	sub.f32 	%f32, %f4, %f31;
	abs.f32 	%f33, %f32;
	setp.neu.f32 	%p26, %f31, 0f00000000;
	setp.lt.f32 	%p27, %f33, %f1;
	and.pred  	%p28, %p26, %p27;
	selp.u32 	%r96, 1, 0, %p28;
	add.s32 	%r133, %r94, %r96;
	add.s32 	%r122, %r122, 8;
	add.s32 	%r121, %r121, 8;
	add.s32 	%r120, %r120, 8;
	setp.ne.s32 	%p29, %r120, 0;
	@%p29 bra 	$L__BB8_6;
	add.s32 	%r128, %r122, -3;
$L__BB8_8:
	setp.eq.s32 	%p30, %r11, 0;
	@%p30 bra 	$L__BB8_16;
	setp.lt.u32 	%p31, %r12, 3;
	@%p31 bra 	$L__BB8_11;
	add.s32 	%r98, %r128, %r20;
	mul.wide.u32 	%rd34, %r98, 4;
	add.s64 	%rd35, %rd1, %rd34;
	ld.global.f32 	%f34, [%rd35];
	sub.f32 	%f35, %f4, %f34;
	abs.f32 	%f36, %f35;
	setp.neu.f32 	%p32, %f34, 0f00000000;
	setp.lt.f32 	%p33, %f36, %f1;
	and.pred  	%p34, %p32, %p33;
	selp.u32 	%r99, 1, 0, %p34;
	add.s32 	%r100, %r133, %r99;
	add.s32 	%r101, %r98, 1;
	mul.wide.u32 	%rd36, %r101, 4;
	add.s64 	%rd37, %rd1, %rd36;
	ld.global.f32 	%f37, [%rd37];
	sub.f32 	%f38, %f4, %f37;
	abs.f32 	%f39, %f38;
	setp.neu.f32 	%p35, %f37, 0f00000000;
	setp.lt.f32 	%p36, %f39, %f1;
	and.pred  	%p37, %p35, %p36;
	selp.u32 	%r102, 1, 0, %p37;
	add.s32 	%r103, %r100, %r102;
	add.s32 	%r104, %r98, 2;
	mul.wide.u32 	%rd38, %r104, 4;
	add.s64 	%rd39, %rd1, %rd38;
	ld.global.f32 	%f40, [%rd39];
	sub.f32 	%f41, %f4, %f40;
	abs.f32 	%f42, %f41;
	setp.neu.f32 	%p38, %f40, 0f00000000;
	setp.lt.f32 	%p39, %f42, %f1;
	and.pred  	%p40, %p38, %p39;
	selp.u32 	%r105, 1, 0, %p40;
	add.s32 	%r106, %r103, %r105;
	add.s32 	%r107, %r98, 3;
	mul.wide.u32 	%rd40, %r107, 4;
	add.s64 	%rd41, %rd1, %rd40;
	ld.global.f32 	%f43, [%rd41];
	sub.f32 	%f44, %f4, %f43;
	abs.f32 	%f45, %f44;
	setp.neu.f32 	%p41, %f43, 0f00000000;
	setp.lt.f32 	%p42, %f45, %f1;
	and.pred  	%p43, %p41, %p42;
	selp.u32 	%r108, 1, 0, %p43;
	add.s32 	%r133, %r106, %r108;
	add.s32 	%r128, %r128, 4;
$L__BB8_11:
	setp.eq.s32 	%p44, %r13, 0;
	@%p44 bra 	$L__BB8_16;
	setp.eq.s32 	%p45, %r13, 1;
	@%p45 bra 	$L__BB8_14;
	add.s32 	%r110, %r128, %r20;
	mul.wide.u32 	%rd42, %r110, 4;
	add.s64 	%rd43, %rd1, %rd42;
	ld.global.f32 	%f46, [%rd43];
	sub.f32 	%f47, %f4, %f46;
	abs.f32 	%f48, %f47;
	setp.neu.f32 	%p46, %f46, 0f00000000;
	setp.lt.f32 	%p47, %f48, %f1;
	and.pred  	%p48, %p46, %p47;
	selp.u32 	%r111, 1, 0, %p48;
	add.s32 	%r112, %r133, %r111;
	add.s32 	%r113, %r110, 1;
	mul.wide.u32 	%rd44, %r113, 4;
	add.s64 	%rd45, %rd1, %rd44;
	ld.global.f32 	%f49, [%rd45];
	sub.f32 	%f50, %f4, %f49;
	abs.f32 	%f51, %f50;
	setp.neu.f32 	%p49, %f49, 0f00000000;
	setp.lt.f32 	%p50, %f51, %f1;
	and.pred  	%p51, %p49, %p50;
	selp.u32 	%r114, 1, 0, %p51;
	add.s32 	%r133, %r112, %r114;
	add.s32 	%r128, %r128, 2;
$L__BB8_14:
	setp.eq.s32 	%p52, %r15, 0;
	@%p52 bra 	$L__BB8_16;
	add.s32 	%r115, %r128, %r20;
	mul.wide.u32 	%rd46, %r115, 4;
	add.s64 	%rd47, %rd1, %rd46;
	ld.global.f32 	%f52, [%rd47];
	sub.f32 	%f53, %f4, %f52;
	abs.f32 	%f54, %f53;
	setp.neu.f32 	%p53, %f52, 0f00000000;
	setp.lt.f32 	%p54, %f54, %f1;
	and.pred  	%p55, %p53, %p54;
	selp.u32 	%r116, 1, 0, %p55;
	add.s32 	%r133, %r133, %r116;
$L__BB8_16:
	setp.le.s32 	%p56, %r133, %r3;
	add.s32 	%r118, %r118, 1;
	setp.lt.u32 	%p57, %r118, %r8;
	and.pred  	%p58, %p56, %p57;
	@%p58 bra 	$L__BB8_3;
$L__BB8_17:
	setp.gt.s32 	%p59, %r133, %r3;
	@%p59 bra 	$L__BB8_19;
	mov.b32 	%r117, 0;
	st.global.u32 	[%rd2], %r117;
$L__BB8_19:
	ret;

}
	// .globl	_Z14depth_filter_wPfS_PiS0_S0_S_Ps
.visible .entry _Z14depth_filter_wPfS_PiS0_S0_S_Ps(
	.param .u64 .ptr .align 1 _Z14depth_filter_wPfS_PiS0_S0_S_Ps_param_0,
	.param .u64 .ptr .align 1 _Z14depth_filter_wPfS_PiS0_S0_S_Ps_param_1,
	.param .u64 .ptr .align 1 _Z14depth_filter_wPfS_PiS0_S0_S_Ps_param_2,
	.param .u64 .ptr .align 1 _Z14depth_filter_wPfS_PiS0_S0_S_Ps_param_3,
	.param .u64 .ptr .align 1 _Z14depth_filter_wPfS_PiS0_S0_S_Ps_param_4,
	.param .u64 .ptr .align 1 _Z14depth_filter_wPfS_PiS0_S0_S_Ps_param_5,
	.param .u64 .ptr .align 1 _Z14depth_filter_wPfS_PiS0_S0_S_Ps_param_6
)
{
	.local .align 4 .b8 	__local_depot9[20];
	.reg .b64 	%SP;
	.reg .b64 	%SPL;
	.reg .pred 	%p<14>;
	.reg .b32 	%r<32>;
	.reg .b32 	%f<43>;
	.reg .b64 	%rd<25>;

	mov.u64 	%SPL, __local_depot9;
	ld.param.u64 	%rd5, [_Z14depth_filter_wPfS_PiS0_S0_S_Ps_param_0];
	ld.param.u64 	%rd6, [_Z14depth_filter_wPfS_PiS0_S0_S_Ps_param_1];
	ld.param.u64 	%rd7, [_Z14depth_filter_wPfS_PiS0_S0_S_Ps_param_3];
	ld.param.u64 	%rd8, [_Z14depth_filter_wPfS_PiS0_S0_S_Ps_param_4];
	ld.param.u64 	%rd9, [_Z14depth_filter_wPfS_PiS0_S0_S_Ps_param_5];
	cvta.to.global.u64 	%rd1, %rd6;
	cvta.to.global.u64 	%rd10, %rd9;
	cvta.to.global.u64 	%rd11, %rd8;
	cvta.to.global.u64 	%rd12, %rd7;
	add.u64 	%rd14, %SPL, 0;
	ld.global.u32 	%r1, [%rd12];
	ld.global.u32 	%r2, [%rd11];
	ld.global.f32 	%f1, [%rd10];
	add.s64 	%rd24, %rd14, 4;
	mov.b32 	%r20, 1058642330;
	st.local.u32 	[%rd14+4], %r20;
	mov.b32 	%r21, 1053609165;
	st.local.u32 	[%rd14+8], %r21;
	mov.b32 	%r22, 1045220557;
	st.local.u32 	[%rd14+12], %r22;
	mov.b32 	%r23, 1036831949;
	st.local.u32 	[%rd14+16], %r23;
	mov.u32 	%r24, %tid.x;
	mov.u32 	%r3, %ctaid.x;
	mov.u32 	%r25, %ntid.x;
	mad.lo.s32 	%r4, %r3, %r25, %r24;
	rem.s32 	%r27, %r4, %r1;
	mul.wide.s32 	%rd15, %r4, 4;
	add.s64 	%rd16, %rd1, %rd15;
	ld.global.f32 	%f42, [%rd16];
	setp.eq.f32 	%p1, %f42, 0f00000000;
	@%p1 bra 	$L__BB9_9;
	shr.u32 	%r6, %r3, 2;
	setp.lt.s32 	%p2, %r2, 1;
	mov.f32 	%f41, 0f3F800000;
	@%p2 bra 	$L__BB9_8;
	neg.s32 	%r31, %r2;
	mad.lo.s32 	%r26, %r1, %r6, %r27;
	add.s32 	%r30, %r26, 1;
	add.s32 	%r28, %r26, -1;
	mov.f32 	%f38, 0f00000000;
	mov.u32 	%r29, %r27;
	mov.f32 	%f39, %f42;
	mov.f32 	%f37, %f38;
$L__BB9_3:
	add.s32 	%r27, %r27, -1;
	add.s32 	%r29, %r29, 1;
	setp.lt.s32 	%p3, %r27, 1;
	setp.ge.s32 	%p4, %r29, %r1;
	or.pred  	%p5, %p3, %p4;
	@%p5 bra 	$L__BB9_7;
	mul.wide.s32 	%rd17, %r28, 4;
	add.s64 	%rd18, %rd1, %rd17;
	ld.global.f32 	%f6, [%rd18];
	setp.eq.f32 	%p6, %f6, 0f00000000;
	mul.wide.s32 	%rd19, %r30, 4;
	add.s64 	%rd20, %rd1, %rd19;
	ld.global.f32 	%f7, [%rd20];
	setp.eq.f32 	%p7, %f7, 0f00000000;
	or.pred  	%p8, %p6, %p7;
	sub.f32 	%f24, %f6, %f42;
	abs.f32 	%f25, %f24;
	setp.geu.f32 	%p9, %f25, %f1;
	or.pred  	%p10, %p8, %p9;
	sub.f32 	%f26, %f7, %f42;
	abs.f32 	%f27, %f26;
	setp.geu.f32 	%p11, %f27, %f1;
	or.pred  	%p12, %p10, %p11;
	@%p12 bra 	$L__BB9_6;
	ld.local.f32 	%f28, [%rd24];
	add.f32 	%f37, %f37, %f28;
	add.f32 	%f38, %f38, %f28;
	add.f32 	%f29, %f7, %f6;
	fma.rn.f32 	%f39, %f28, %f29, %f39;
$L__BB9_6:
	add.s32 	%r31, %r31, 1;
	setp.ne.s32 	%p13, %r31, 0;
	add.s64 	%rd24, %rd24, 4;
	add.s32 	%r30, %r30, 1;
	add.s32 	%r28, %r28, -1;
	@%p13 bra 	$L__BB9_3;
$L__BB9_7:
	add.f32 	%f30, %f37, 0f3F800000;
	add.f32 	%f41, %f38, %f30;
	mov.f32 	%f42, %f39;
$L__BB9_8:
	div.rn.f32 	%f42, %f42, %f41;
$L__BB9_9:
	cvta.to.global.u64 	%rd21, %rd5;
	add.s64 	%rd23, %rd21, %rd15;
	st.global.f32 	[%rd23], %f42;
	ret;

}
	// .globl	_Z14depth_filter_hPfS_PiS0_S0_S_Ps
.visible .entry _Z14depth_filter_hPfS_PiS0_S0_S_Ps(
	.param .u64 .ptr .align 1 _Z14depth_filter_hPfS_PiS0_S0_S_Ps_param_0,
	.param .u64 .ptr .align 1 _Z14depth_filter_hPfS_PiS0_S0_S_Ps_param_1,
	.param .u64 .ptr .align 1 _Z14depth_filter_hPfS_PiS0_S0_S_Ps_param_2,
	.param .u64 .ptr .align 1 _Z14depth_filter_hPfS_PiS0_S0_S_Ps_param_3,
	.param .u64 .ptr .align 1 _Z14depth_filter_hPfS_PiS0_S0_S_Ps_param_4,
	.param .u64 .ptr .align 1 _Z14depth_filter_hPfS_PiS0_S0_S_Ps_param_5,
	.param .u64 .ptr .align 1 _Z14depth_filter_hPfS_PiS0_S0_S_Ps_param_6
)
{
	.local .align 4 .b8 	__local_depot10[20];
	.reg .b64 	%SP;
	.reg .b64 	%SPL;
	.reg .pred 	%p<14>;
	.reg .b32 	%r<33>;
	.reg .b32 	%f<43>;
	.reg .b64 	%rd<25>;

	mov.u64 	%SPL, __local_depot10;
	ld.param.u64 	%rd5, [_Z14depth_filter_hPfS_PiS0_S0_S_Ps_param_0];
	ld.param.u64 	%rd6, [_Z14depth_filter_hPfS_PiS0_S0_S_Ps_param_1];
	ld.param.u64 	%rd7, [_Z14depth_filter_hPfS_PiS0_S0_S_Ps_param_3];
	ld.param.u64 	%rd8, [_Z14depth_filter_hPfS_PiS0_S0_S_Ps_param_4];
	ld.param.u64 	%rd9, [_Z14depth_filter_hPfS_PiS0_S0_S_Ps_param_5];
	cvta.to.global.u64 	%rd1, %rd6;
	cvta.to.global.u64 	%rd10, %rd9;
	cvta.to.global.u64 	%rd11, %rd8;
	cvta.to.global.u64 	%rd12, %rd7;
	add.u64 	%rd14, %SPL, 0;
	ld.global.u32 	%r1, [%rd12];
	ld.global.u32 	%r2, [%rd11];
	ld.global.f32 	%f1, [%rd10];
	add.s64 	%rd24, %rd14, 4;
	mov.b32 	%r18, 1058642330;
	st.local.u32 	[%rd14+4], %r18;
	mov.b32 	%r19, 1053609165;
	st.local.u32 	[%rd14+8], %r19;
	mov.b32 	%r20, 1045220557;
	st.local.u32 	[%rd14+12], %r20;
	mov.b32 	%r21, 1036831949;
	st.local.u32 	[%rd14+16], %r21;
	mov.u32 	%r22, %tid.x;
	mov.u32 	%r23, %ctaid.x;
	mov.u32 	%r24, %ntid.x;
	mad.lo.s32 	%r3, %r23, %r24, %r22;
	shr.u32 	%r28, %r23, 2;
	mul.wide.s32 	%rd15, %r3, 4;
	add.s64 	%rd16, %rd1, %rd15;
	ld.global.f32 	%f42, [%rd16];
	setp.eq.f32 	%p1, %f42, 0f00000000;
	@%p1 bra 	$L__BB10_9;
	setp.lt.s32 	%p2, %r2, 1;
	mov.f32 	%f41, 0f3F800000;
	@%p2 bra 	$L__BB10_8;
	rem.s32 	%r25, %r3, %r1;
	neg.s32 	%r32, %r2;
	mad.lo.s32 	%r26, %r1, %r28, %r1;
	add.s32 	%r31, %r25, %r26;
	add.s32 	%r27, %r28, -1;
	mad.lo.s32 	%r29, %r1, %r27, %r25;
	mov.f32 	%f38, 0f00000000;
	mov.u32 	%r30, %r28;
	mov.f32 	%f39, %f42;
	mov.f32 	%f37, %f38;
$L__BB10_3:
	add.s32 	%r28, %r28, -1;
	add.s32 	%r30, %r30, 1;
	setp.lt.s32 	%p3, %r28, 1;
	setp.ge.s32 	%p4, %r30, %r1;
	or.pred  	%p5, %p3, %p4;
	@%p5 bra 	$L__BB10_7;
	mul.wide.s32 	%rd17, %r29, 4;
	add.s64 	%rd18, %rd1, %rd17;
	ld.global.f32 	%f6, [%rd18];
	setp.eq.f32 	%p6, %f6, 0f00000000;
	mul.wide.s32 	%rd19, %r31, 4;
	add.s64 	%rd20, %rd1, %rd19;
	ld.global.f32 	%f7, [%rd20];
	setp.eq.f32 	%p7, %f7, 0f00000000;
	or.pred  	%p8, %p6, %p7;
	sub.f32 	%f24, %f6, %f42;
	abs.f32 	%f25, %f24;
	setp.geu.f32 	%p9, %f25, %f1;
	or.pred  	%p10, %p8, %p9;
	sub.f32 	%f26, %f7, %f42;
	abs.f32 	%f27, %f26;
	setp.geu.f32 	%p11, %f27, %f1;
	or.pred  	%p12, %p10, %p11;
	@%p12 bra 	$L__BB10_6;
	ld.local.f32 	%f28, [%rd24];
	add.f32 	%f37, %f37, %f28;
	add.f32 	%f38, %f38, %f28;
	add.f32 	%f29, %f7, %f6;
	fma.rn.f32 	%f39, %f28, %f29, %f39;
$L__BB10_6:
	add.s32 	%r32, %r32, 1;
	setp.ne.s32 	%p13, %r32, 0;
	add.s64 	%rd24, %rd24, 4;
	add.s32 	%r31, %r31, %r1;
	sub.s32 	%r29, %r29, %r1;
	@%p13 bra 	$L__BB10_3;
$L__BB10_7:
	add.f32 	%f30, %f37, 0f3F800000;
	add.f32 	%f41, %f38, %f30;
	mov.f32 	%f42, %f39;
$L__BB10_8:
	div.rn.f32 	%f42, %f42, %f41;
$L__BB10_9:
	cvta.to.global.u64 	%rd21, %rd5;
	add.s64 	%rd23, %rd21, %rd15;
	st.global.f32 	[%rd23], %f42;
	ret;

}
	// .globl	_Z21depth_median_filter_wPfS_PiS0_S0_
.visible .entry _Z21depth_median_filter_wPfS_PiS0_S0_(
	.param .u64 .ptr .align 1 _Z21depth_median_filter_wPfS_PiS0_S0__param_0,
	.param .u64 .ptr .align 1 _Z21depth_median_filter_wPfS_PiS0_S0__param_1,
	.param .u64 .ptr .align 1 _Z21depth_median_filter_wPfS_PiS0_S0__param_2,
	.param .u64 .ptr .align 1 _Z21depth_median_filter_wPfS_PiS0_S0__param_3,
	.param .u64 .ptr .align 1 _Z21depth_median_filter_wPfS_PiS0_S0__param_4
)
{
	.reg .pred 	%p<17>;
	.reg .b32 	%r<11>;
	.reg .b32 	%f<14>;
	.reg .b64 	%rd<13>;

	ld.param.u64 	%rd2, [_Z21depth_median_filter_wPfS_PiS0_S0__param_0];
	ld.param.u64 	%rd3, [_Z21depth_median_filter_wPfS_PiS0_S0__param_1];
	ld.param.u64 	%rd4, [_Z21depth_median_filter_wPfS_PiS0_S0__param_2];
	ld.param.u64 	%rd5, [_Z21depth_median_filter_wPfS_PiS0_S0__param_3];
	cvta.to.global.u64 	%rd6, %rd3;
	cvta.to.global.u64 	%rd7, %rd5;
	cvta.to.global.u64 	%rd8, %rd4;
	ld.global.u32 	%r2, [%rd8];
	ld.global.u32 	%r3, [%rd7];
	mov.u32 	%r4, %tid.x;
	mov.u32 	%r5, %ctaid.x;
	mov.u32 	%r6, %ntid.x;
	mad.lo.s32 	%r1, %r5, %r6, %r4;
	shr.u32 	%r7, %r5, 2;
	rem.s32 	%r8, %r1, %r3;
	mul.wide.s32 	%rd9, %r1, 4;
	add.s64 	%rd1, %rd6, %rd9;
	ld.global.f32 	%f13, [%rd1];
	setp.eq.f32 	%p1, %f13, 0f00000000;
	setp.lt.u32 	%p2, %r5, 4;
	or.pred  	%p3, %p2, %p1;
	add.s32 	%r9, %r2, -1;
	setp.eq.s32 	%p4, %r7, %r9;
	or.pred  	%p5, %p4, %p3;
	setp.eq.s32 	%p6, %r8, 0;
	or.pred  	%p7, %p6, %p5;
	add.s32 	%r10, %r3, -1;
	setp.eq.s32 	%p8, %r8, %r10;
	or.pred  	%p9, %p8, %p7;
	@%p9 bra 	$L__BB11_3;
	ld.global.f32 	%f2, [%rd1+-4];
	setp.eq.f32 	%p10, %f2, 0f00000000;
	ld.global.f32 	%f3, [%rd1+4];
	setp.eq.f32 	%p11, %f3, 0f00000000;
	or.pred  	%p12, %p10, %p11;
	@%p12 bra 	$L__BB11_3;
	setp.gt.f32 	%p13, %f13, %f2;
	selp.f32 	%f6, %f13, %f2, %p13;
	setp.gt.f32 	%p14, %f3, %f6;
	selp.f32 	%f7, %f3, %f6, %p14;
	setp.lt.f32 	%p15, %f13, %f2;
	selp.f32 	%f8, %f13, %f2, %p15;
	setp.lt.f32 	%p16, %f3, %f8;
	selp.f32 	%f9, %f3, %f8, %p16;
	add.f32 	%f10, %f2, %f13;
	add.f32 	%f11, %f10, %f3;
	sub.f32 	%f12, %f11, %f9;
	sub.f32 	%f13, %f12, %f7;
$L__BB11_3:
	cvta.to.global.u64 	%rd10, %rd2;
	add.s64 	%rd12, %rd10, %rd9;
	st.global.f32 	[%rd12], %f13;
	ret;

}
	// .globl	_Z21depth_median_filter_hPfS_PiS0_S0_
.visible .entry _Z21depth_median_filter_hPfS_PiS0_S0_(
	.param .u64 .ptr .align 1 _Z21depth_median_filter_hPfS_PiS0_S0__param_0,
	.param .u64 .ptr .align 1 _Z21depth_median_filter_hPfS_PiS0_S0__param_1,
	.param .u64 .ptr .align 1 _Z21depth_median_filter_hPfS_PiS0_S0__param_2,
	.param .u64 .ptr .align 1 _Z21depth_median_filter_hPfS_PiS0_S0__param_3,
	.param .u64 .ptr .align 1 _Z21depth_median_filter_hPfS_PiS0_S0__param_4
)
{
	.reg .pred 	%p<17>;
	.reg .b32 	%r<12>;
	.reg .b32 	%f<14>;
	.reg .b64 	%rd<17>;

	ld.param.u64 	%rd3, [_Z21depth_median_filter_hPfS_PiS0_S0__param_0];
	ld.param.u64 	%rd4, [_Z21depth_median_filter_hPfS_PiS0_S0__param_1];
	ld.param.u64 	%rd5, [_Z21depth_median_filter_hPfS_PiS0_S0__param_2];
	ld.param.u64 	%rd6, [_Z21depth_median_filter_hPfS_PiS0_S0__param_3];
	cvta.to.global.u64 	%rd1, %rd4;
	cvta.to.global.u64 	%rd7, %rd6;
	cvta.to.global.u64 	%rd8, %rd5;
	ld.global.u32 	%r3, [%rd8];
	ld.global.u32 	%r1, [%rd7];
	mov.u32 	%r4, %tid.x;
	mov.u32 	%r5, %ctaid.x;
	mov.u32 	%r6, %ntid.x;
	mad.lo.s32 	%r2, %r5, %r6, %r4;
	shr.u32 	%r7, %r5, 2;
	rem.s32 	%r8, %r2, %r1;
	mul.wide.s32 	%rd9, %r2, 4;
	add.s64 	%rd2, %rd1, %rd9;
	ld.global.f32 	%f13, [%rd2];
	setp.eq.f32 	%p1, %f13, 0f00000000;
	setp.lt.u32 	%p2, %r5, 4;
	or.pred  	%p3, %p2, %p1;
	add.s32 	%r9, %r3, -1;
	setp.eq.s32 	%p4, %r7, %r9;
	or.pred  	%p5, %p4, %p3;
	setp.eq.s32 	%p6, %r8, 0;
	or.pred  	%p7, %p6, %p5;
	add.s32 	%r10, %r1, -1;
	setp.eq.s32 	%p8, %r8, %r10;
	or.pred  	%p9, %p8, %p7;
	@%p9 bra 	$L__BB12_3;
	sub.s32 	%r11, %r2, %r1;
	mul.wide.s32 	%rd10, %r11, 4;
	add.s64 	%rd11, %rd1, %rd10;
	ld.global.f32 	%f2, [%rd11];
	setp.eq.f32 	%p10, %f2, 0f00000000;
	mul.wide.s32 	%rd12, %r1, 4;
	add.s64 	%rd13, %rd2, %rd12;
	ld.global.f32 	%f3, [%rd13];
	setp.eq.f32 	%p11, %f3, 0f00000000;
	or.pred  	%p12, %p10, %p11;
	@%p12 bra 	$L__BB12_3;
	setp.gt.f32 	%p13, %f13, %f2;
	selp.f32 	%f6, %f13, %f2, %p13;
	setp.gt.f32 	%p14, %f3, %f6;
	selp.f32 	%f7, %f3, %f6, %p14;
	setp.lt.f32 	%p15, %f13, %f2;
	selp.f32 	%f8, %f13, %f2, %p15;
	setp.lt.f32 	%p16, %f3, %f8;
	selp.f32 	%f9, %f3, %f8, %p16;
	add.f32 	%f10, %f2, %f13;
	add.f32 	%f11, %f10, %f3;
	sub.f32 	%f12, %f11, %f9;
	sub.f32 	%f13, %f12, %f7;
$L__BB12_3:
	cvta.to.global.u64 	%rd14, %rd3;
	add.s64 	%rd16, %rd14, %rd9;
	st.global.f32 	[%rd16], %f13;
	ret;

}
	// .globl	_Z26convert_dmap_to_mili_meterPf
.visible .entry _Z26convert_dmap_to_mili_meterPf(
	.param .u64 .ptr .align 1 _Z26convert_dmap_to_mili_meterPf_param_0
)
{
	.reg .b32 	%r<5>;
	.reg .b32 	%f<3>;
	.reg .b64 	%rd<5>;

	ld.param.u64 	%rd1, [_Z26convert_dmap_to_mili_meterPf_param_0];
	cvta.to.global.u64 	%rd2, %rd1;
	mov.u32 	%r1, %tid.x;
	mov.u32 	%r2, %ctaid.x;
	mov.u32 	%r3, %ntid.x;
	mad.lo.s32 	%r4, %r2, %r3, %r1;
	mul.wide.s32 	%rd3, %r4, 4;
	add.s64 	%rd4, %rd2, %rd3;
	ld.global.f32 	%f1, [%rd4];
	mul.f32 	%f2, %f1, 0f447A0000;
	st.global.f32 	[%rd4], %f2;
	ret;

}


// ===== COMPILED SASS (sm_100) =====

	.target	sm_100

	.elftype	@"ET_EXEC"


//--------------------- .note.nv.tkinfo           --------------------------
	.section	.note.nv.tkinfo,"",@"SHT_NOTE"
	.sectionflags	@"SHF_NOTE_NV_TKINFO"
	.tkinfo
        /*0018*/ 	.word	0x00000002
        /*0030*/ 	.string	""
        /*0030*/ 	.string	"ptxas"
        /*0030*/ 	.string	"Cuda compilation tools, release 13.0, V13.0.88"
        /*0030*/ 	.string	"Build cuda_13.0.r13.0/compiler.36424714_0"
        /*0030*/ 	.string	"-arch sm_100 -m 64 "



//--------------------- .note.nv.cuinfo           --------------------------
	.section	.note.nv.cuinfo,"",@"SHT_NOTE"
	.sectionflags	@"SHF_NOTE_NV_CUINFO"
        /*0018*/ 	.short	0x0002
        /*001a*/ 	.short	0x0064
        /*001c*/ 	.short	0x0082
	.zero		2


//--------------------- .nv.info                  --------------------------
	.section	.nv.info,"",@"SHT_CUDA_INFO"
	.align	4


	//----- nvinfo : EIATTR_REGCOUNT
	.align		4
        /*0000*/ 	.byte	0x04, 0x2f
        /*0002*/ 	.short	(.L_1 - .L_0)
	.align		4
.L_0:
        /*0004*/ 	.word	index@(_Z9cuda_testPfS_S_S_)
        /*0008*/ 	.word	0x0000000e


	//----- nvinfo : EIATTR_FRAME_SIZE
	.align		4
.L_1:
        /*000c*/ 	.byte	0x04, 0x11
        /*000e*/ 	.short	(.L_3 - .L_2)
	.align		4
.L_2:
        /*0010*/ 	.word	index@(_Z9cuda_testPfS_S_S_)
        /*0014*/ 	.word	0x00000000


	//----- nvinfo : EIATTR_REGCOUNT
	.align		4
.L_3:
        /*0018*/ 	.byte	0x04, 0x2f
        /*001a*/ 	.short	(.L_5 - .L_4)
	.align		4
.L_4:
        /*001c*/ 	.word	index@(_Z21convert_bayer_to_bluePhPiS0_)
        /*0020*/ 	.word	0x00000010


	//----- nvinfo : EIATTR_FRAME_SIZE
	.align		4
.L_5:
        /*0024*/ 	.byte	0x04, 0x11
        /*0026*/ 	.short	(.L_7 - .L_6)
	.align		4
.L_6:
        /*0028*/ 	.word	index@(_Z21convert_bayer_to_bluePhPiS0_)
        /*002c*/ 	.word	0x00000000


	//----- nvinfo : EIATTR_REGCOUNT
	.align		4
.L_7:
        /*0030*/ 	.byte	0x04, 0x2f
        /*0032*/ 	.short	(.L_9 - .L_8)
	.align		4
.L_8:
        /*0034*/ 	.word	index@(_Z21convert_bayer_to_grayPhPiS0_)
        /*0038*/ 	.word	0x0000001f


	//----- nvinfo : EIATTR_FRAME_SIZE
	.align		4
.L_9:
        /*003c*/ 	.byte	0x04, 0x11
        /*003e*/ 	.short	(.L_11 - .L_10)
	.align		4
.L_10:
        /*0040*/ 	.word	index@(_Z21convert_bayer_to_grayPhPiS0_)
        /*0044*/ 	.word	0x00000000


	//----- nvinfo : EIATTR_REGCOUNT
	.align		4
.L_11:
        /*0048*/ 	.byte	0x04, 0x2f
        /*004a*/ 	.short	(.L_13 - .L_12)
	.align		4
.L_12:
        /*004c*/ 	.word	index@(_Z11gray_decodePhS_S_S_PiS0_S0_PsS0_)
        /*0050*/ 	.word	0x00000018


	//----- nvinfo : EIATTR_FRAME_SIZE
	.align		4
.L_13:
        /*0054*/ 	.byte	0x04, 0x11
        /*0056*/ 	.short	(.L_15 - .L_14)
	.align		4
.L_14:
        /*0058*/ 	.word	index@(_Z11gray_decodePhS_S_S_PiS0_S0_PsS0_)
        /*005c*/ 	.word	0x00000000


	//----- nvinfo : EIATTR_REGCOUNT
	.align		4
.L_15:
        /*0060*/ 	.byte	0x04, 0x2f
        /*0062*/ 	.short	(.L_17 - .L_16)
	.align		4
.L_16:
        /*0064*/ 	.word	index@(_Z18phase_shift_decodePhPiS0_PfPsS0_S1_)
        /*0068*/ 	.word	0x0000001c


	//----- nvinfo : EIATTR_FRAME_SIZE
	.align		4
.L_17:
        /*006c*/ 	.byte	0x04, 0x11
        /*006e*/ 	.short	(.L_19 - .L_18)
	.align		4
.L_18:
        /*0070*/ 	.word	index@($__internal_7_$__cuda_sm3x_div_rn_noftz_f32_slowpath)
        /*0074*/ 	.word	0x00000000


	//----- nvinfo : EIATTR_FRAME_SIZE
	.align		4
.L_19:
        /*0078*/ 	.byte	0x04, 0x11
        /*007a*/ 	.short	(.L_21 - .L_20)
	.align		4
.L_20:
        /*007c*/ 	.word	index@($__internal_6_$__cuda_sm20_div_rn_f64_full)
        /*0080*/ 	.word	0x00000000


	//----- nvinfo : EIATTR_FRAME_SIZE
	.align		4
.L_21:
        /*0084*/ 	.byte	0x04, 0x11
        /*0086*/ 	.short	(.L_23 - .L_22)
	.align		4
.L_22:
        /*0088*/ 	.word	index@(_Z18phase_shift_decodePhPiS0_PfPsS0_S1_)
        /*008c*/ 	.word	0x00000000


	//----- nvinfo : EIATTR_REGCOUNT
	.align		4
.L_23:
        /*0090*/ 	.byte	0x04, 0x2f
        /*0092*/ 	.short	(.L_25 - .L_24)
	.align		4
.L_24:
        /*0094*/ 	.word	index@(_Z28rectify_phase_and_belief_mapPfPsS_S_PiS1_S_S0_S_)
        /*0098*/ 	.word	0x00000018


	//----- nvinfo : EIATTR_FRAME_SIZE
	.align		4
.L_25:
        /*009c*/ 	.byte	0x04, 0x11
        /*009e*/ 	.short	(.L_27 - .L_26)
	.align		4
.L_26:
        /*00a0*/ 	.word	index@(_Z28rectify_phase_and_belief_mapPfPsS_S_PiS1_S_S0_S_)
        /*00a4*/ 	.word	0x00000000


	//----- nvinfo : EIATTR_REGCOUNT
	.align		4
.L_27:
        /*00a8*/ 	.byte	0x04, 0x2f
        /*00aa*/ 	.short	(.L_29 - .L_28)
	.align		4
.L_28:
        /*00ac*/ 	.word	index@(_Z29gen_depth_from_index_matchingPfPiS0_S_S_S_S_S_S_S_PsS1_S_S_S0_)
        /*00b0*/ 	.word	0x0000002e


	//----- nvinfo : EIATTR_FRAME_SIZE
	.align		4
.L_29:
        /*00b4*/ 	.byte	0x04, 0x11
        /*00b6*/ 	.short	(.L_31 - .L_30)
	.align		4
.L_30:
        /*00b8*/ 	.word	index@($__internal_5_$__cuda_sm3x_div_rn_noftz_f32_slowpath)
        /*00bc*/ 	.word	0x00000000


	//----- nvinfo : EIATTR_FRAME_SIZE
	.align		4
.L_31:
        /*00c0*/ 	.byte	0x04, 0x11
        /*00c2*/ 	.short	(.L_33 - .L_32)
	.align		4
.L_32:
        /*00c4*/ 	.word	index@($__internal_4_$__cuda_sm20_div_rn_f64_full)
        /*00c8*/ 	.word	0x00000000


	//----- nvinfo : EIATTR_FRAME_SIZE
	.align		4
.L_33:
        /*00cc*/ 	.byte	0x04, 0x11
        /*00ce*/ 	.short	(.L_35 - .L_34)
	.align		4
.L_34:
        /*00d0*/ 	.word	index@(_Z29gen_depth_from_index_matchingPfPiS0_S_S_S_S_S_S_S_PsS1_S_S_S0_)
        /*00d4*/ 	.word	0x00000000


	//----- nvinfo : EIATTR_REGCOUNT
	.align		4
.L_35:
        /*00d8*/ 	.byte	0x04, 0x2f
        /*00da*/ 	.short	(.L_37 - .L_36)
	.align		4
.L_36:
        /*00dc*/ 	.word	index@(_Z33optimize_dmap_using_sub_pixel_mapPfS_PiS0_S_)
        /*00e0*/ 	.word	0x00000015


	//----- nvinfo : EIATTR_FRAME_SIZE
	.align		4
.L_37:
        /*00e4*/ 	.byte	0x04, 0x11
        /*00e6*/ 	.short	(.L_39 - .L_38)
	.align		4
.L_38:
        /*00e8*/ 	.word	index@($__internal_3_$__cuda_sm3x_div_rn_noftz_f32_slowpath)
        /*00ec*/ 	.word	0x00000000


	//----- nvinfo : EIATTR_FRAME_SIZE
	.align		4
.L_39:
        /*00f0*/ 	.byte	0x04, 0x11
        /*00f2*/ 	.short	(.L_41 - .L_40)
	.align		4
.L_40:
        /*00f4*/ 	.word	index@(_Z33optimize_dmap_using_sub_pixel_mapPfS_PiS0_S_)
        /*00f8*/ 	.word	0x00000000


	//----- nvinfo : EIATTR_REGCOUNT
	.align		4
.L_41:
        /*00fc*/ 	.byte	0x04, 0x2f
        /*00fe*/ 	.short	(.L_43 - .L_42)
	.align		4
.L_42:
        /*0100*/ 	.word	index@(_Z20flying_points_filterPfS_PiS0_S_S_S0_S0_)
        /*0104*/ 	.word	0x00000020


	//----- nvinfo : EIATTR_FRAME_SIZE
	.align		4
.L_43:
        /*0108*/ 	.byte	0x04, 0x11
        /*010a*/ 	.short	(.L_45 - .L_44)
	.align		4
.L_44:
        /*010c*/ 	.word	index@($__internal_2_$__cuda_sm3x_div_rn_noftz_f32_slowpath)
        /*0110*/ 	.word	0x00000000


	//----- nvinfo : EIATTR_FRAME_SIZE
	.align		4
.L_45:
        /*0114*/ 	.byte	0x04, 0x11
        /*0116*/ 	.short	(.L_47 - .L_46)
	.align		4
.L_46:
        /*0118*/ 	.word	index@(_Z20flying_points_filterPfS_PiS0_S_S_S0_S0_)
        /*011c*/ 	.word	0x00000000


	//----- nvinfo : EIATTR_REGCOUNT
	.align		4
.L_47:
        /*0120*/ 	.byte	0x04, 0x2f
        /*0122*/ 	.short	(.L_49 - .L_48)
	.align		4
.L_48:
        /*0124*/ 	.word	index@(_Z14depth_filter_wPfS_PiS0_S0_S_Ps)
        /*0128*/ 	.word	0x0000001a


	//----- nvinfo : EIATTR_FRAME_SIZE
	.align		4
.L_49:
        /*012c*/ 	.byte	0x04, 0x11
        /*012e*/ 	.short	(.L_51 - .L_50)
	.align		4
.L_50:
        /*0130*/ 	.word	index@($__internal_1_$__cuda_sm3x_div_rn_noftz_f32_slowpath)
        /*0134*/ 	.word	0x00000000


	//----- nvinfo : EIATTR_FRAME_SIZE
	.align		4
.L_51:
        /*0138*/ 	.byte	0x04, 0x11
        /*013a*/ 	.short	(.L_53 - .L_52)
	.align		4
.L_52:
        /*013c*/ 	.word	index@(_Z14depth_filter_wPfS_PiS0_S0_S_Ps)
        /*0140*/ 	.word	0x00000000


	//----- nvinfo : EIATTR_REGCOUNT
	.align		4
.L_53:
        /*0144*/ 	.byte	0x04, 0x2f
        /*0146*/ 	.short	(.L_55 - .L_54)
	.align		4
.L_54:
        /*0148*/ 	.word	index@(_Z14depth_filter_hPfS_PiS0_S0_S_Ps)
        /*014c*/ 	.word	0x00000018


	//----- nvinfo : EIATTR_FRAME_SIZE
	.align		4
.L_55:
        /*0150*/ 	.byte	0x04, 0x11
        /*0152*/ 	.short	(.L_57 - .L_56)
	.align		4
.L_56:
        /*0154*/ 	.word	index@($__internal_0_$__cuda_sm3x_div_rn_noftz_f32_slowpath)
        /*0158*/ 	.word	0x00000000


	//----- nvinfo : EIATTR_FRAME_SIZE
	.align		4
.L_57:
        /*015c*/ 	.byte	0x04, 0x11
        /*015e*/ 	.short	(.L_59 - .L_58)
	.align		4
.L_58:
        /*0160*/ 	.word	index@(_Z14depth_filter_hPfS_PiS0_S0_S_Ps)
        /*0164*/ 	.word	0x00000000


	//----- nvinfo : EIATTR_REGCOUNT
	.align		4
.L_59:
        /*0168*/ 	.byte	0x04, 0x2f
        /*016a*/ 	.short	(.L_61 - .L_60)
	.align		4
.L_60:
        /*016c*/ 	.word	index@(_Z21depth_median_filter_wPfS_PiS0_S0_)
        /*0170*/ 	.word	0x00000011


	//----- nvinfo : EIATTR_FRAME_SIZE
	.align		4
.L_61:
        /*0174*/ 	.byte	0x04, 0x11
        /*0176*/ 	.short	(.L_63 - .L_62)
	.align		4
.L_62:
        /*0178*/ 	.word	index@(_Z21depth_median_filter_wPfS_PiS0_S0_)
        /*017c*/ 	.word	0x00000000


	//----- nvinfo : EIATTR_REGCOUNT
	.align		4
.L_63:
        /*0180*/ 	.byte	0x04, 0x2f
        /*0182*/ 	.short	(.L_65 - .L_64)
	.align		4
.L_64:
        /*0184*/ 	.word	index@(_Z21depth_median_filter_hPfS_PiS0_S0_)
        /*0188*/ 	.word	0x00000013


	//----- nvinfo : EIATTR_FRAME_SIZE
	.align		4
.L_65:
        /*018c*/ 	.byte	0x04, 0x11
        /*018e*/ 	.short	(.L_67 - .L_66)
	.align		4
.L_66:
        /*0190*/ 	.word	index@(_Z21depth_median_filter_hPfS_PiS0_S0_)
        /*0194*/ 	.word	0x00000000


	//----- nvinfo : EIATTR_REGCOUNT
	.align		4
.L_67:
        /*0198*/ 	.byte	0x04, 0x2f
        /*019a*/ 	.short	(.L_69 - .L_68)
	.align		4
.L_68:
        /*019c*/ 	.word	index@(_Z26convert_dmap_to_mili_meterPf)
        /*01a0*/ 	.word	0x00000008


	//----- nvinfo : EIATTR_FRAME_SIZE
	.align		4
.L_69:
        /*01a4*/ 	.byte	0x04, 0x11
        /*01a6*/ 	.short	(.L_71 - .L_70)
	.align		4
.L_70:
        /*01a8*/ 	.word	index@(_Z26convert_dmap_to_mili_meterPf)
        /*01ac*/ 	.word	0x00000000


	//----- nvinfo : EIATTR_MIN_STACK_SIZE
	.align		4
.L_71:
        /*01b0*/ 	.byte	0x04, 0x12
        /*01b2*/ 	.short	(.L_73 - .L_72)
	.align		4
.L_72:
        /*01b4*/ 	.word	index@(_Z26convert_dmap_to_mili_meterPf)
        /*01b8*/ 	.word	0x00000000


	//----- nvinfo : EIATTR_MIN_STACK_SIZE
	.align		4
.L_73:
        /*01bc*/ 	.byte	0x04, 0x12
        /*01be*/ 	.short	(.L_75 - .L_74)
	.align		4
.L_74:
        /*01c0*/ 	.word	index@(_Z21depth_median_filter_hPfS_PiS0_S0_)
        /*01c4*/ 	.word	0x00000000


	//----- nvinfo : EIATTR_MIN_STACK_SIZE
	.align		4
.L_75:
        /*01c8*/ 	.byte	0x04, 0x12
        /*01ca*/ 	.short	(.L_77 - .L_76)
	.align		4
.L_76:
        /*01cc*/ 	.word	index@(_Z21depth_median_filter_wPfS_PiS0_S0_)
        /*01d0*/ 	.word	0x00000000


	//----- nvinfo : EIATTR_MIN_STACK_SIZE
	.align		4
.L_77:
        /*01d4*/ 	.byte	0x04, 0x12
        /*01d6*/ 	.short	(.L_79 - .L_78)
	.align		4
.L_78:
        /*01d8*/ 	.word	index@(_Z14depth_filter_hPfS_PiS0_S0_S_Ps)
        /*01dc*/ 	.word	0x00000000


	//----- nvinfo : EIATTR_MIN_STACK_SIZE
	.align		4
.L_79:
        /*01e0*/ 	.byte	0x04, 0x12
        /*01e2*/ 	.short	(.L_81 - .L_80)
	.align		4
.L_80:
        /*01e4*/ 	.word	index@(_Z14depth_filter_wPfS_PiS0_S0_S_Ps)
        /*01e8*/ 	.word	0x00000000


	//----- nvinfo : EIATTR_MIN_STACK_SIZE
	.align		4
.L_81:
        /*01ec*/ 	.byte	0x04, 0x12
        /*01ee*/ 	.short	(.L_83 - .L_82)
	.align		4
.L_82:
        /*01f0*/ 	.word	index@(_Z20flying_points_filterPfS_PiS0_S_S_S0_S0_)
        /*01f4*/ 	.word	0x00000000


	//----- nvinfo : EIATTR_MIN_STACK_SIZE
	.align		4
.L_83:
        /*01f8*/ 	.byte	0x04, 0x12
        /*01fa*/ 	.short	(.L_85 - .L_84)
	.align		4
.L_84:
        /*01fc*/ 	.word	index@(_Z33optimize_dmap_using_sub_pixel_mapPfS_PiS0_S_)
        /*0200*/ 	.word	0x00000000


	//----- nvinfo : EIATTR_MIN_STACK_SIZE
	.align		4
.L_85:
        /*0204*/ 	.byte	0x04, 0x12
        /*0206*/ 	.short	(.L_87 - .L_86)
	.align		4
.L_86:
        /*0208*/ 	.word	index@(_Z29gen_depth_from_index_matchingPfPiS0_S_S_S_S_S_S_S_PsS1_S_S_S0_)
        /*020c*/ 	.word	0x00000000


	//----- nvinfo : EIATTR_MIN_STACK_SIZE
	.align		4
.L_87:
        /*0210*/ 	.byte	0x04, 0x12
        /*0212*/ 	.short	(.L_89 - .L_88)
	.align		4
.L_88:
        /*0214*/ 	.word	index@(_Z28rectify_phase_and_belief_mapPfPsS_S_PiS1_S_S0_S_)
        /*0218*/ 	.word	0x00000000


	//----- nvinfo : EIATTR_MIN_STACK_SIZE
	.align		4
.L_89:
        /*021c*/ 	.byte	0x04, 0x12
        /*021e*/ 	.short	(.L_91 - .L_90)
	.align		4
.L_90:
        /*0220*/ 	.word	index@(_Z18phase_shift_decodePhPiS0_PfPsS0_S1_)
        /*0224*/ 	.word	0x00000000


	//----- nvinfo : EIATTR_MIN_STACK_SIZE
	.align		4
.L_91:
        /*0228*/ 	.byte	0x04, 0x12
        /*022a*/ 	.short	(.L_93 - .L_92)
	.align		4
.L_92:
        /*022c*/ 	.word	index@(_Z11gray_decodePhS_S_S_PiS0_S0_PsS0_)
        /*0230*/ 	.word	0x00000000


	//----- nvinfo : EIATTR_MIN_STACK_SIZE
	.align		4
.L_93:
        /*0234*/ 	.byte	0x04, 0x12
        /*0236*/ 	.short	(.L_95 - .L_94)
	.align		4
.L_94:
        /*0238*/ 	.word	index@(_Z21convert_bayer_to_grayPhPiS0_)
        /*023c*/ 	.word	0x00000000


	//----- nvinfo : EIATTR_MIN_STACK_SIZE
	.align		4
.L_95:
        /*0240*/ 	.byte	0x04, 0x12
        /*0242*/ 	.short	(.L_97 - .L_96)
	.align		4
.L_96:
        /*0244*/ 	.word	index@(_Z21convert_bayer_to_bluePhPiS0_)
        /*0248*/ 	.word	0x00000000


	//----- nvinfo : EIATTR_MIN_STACK_SIZE
	.align		4
.L_97:
        /*024c*/ 	.byte	0x04, 0x12
        /*024e*/ 	.short	(.L_99 - .L_98)
	.align		4
.L_98:
        /*0250*/ 	.word	index@(_Z9cuda_testPfS_S_S_)
        /*0254*/ 	.word	0x00000000
.L_99:


//--------------------- .nv.compat                --------------------------
	.section	.nv.compat,"",@"SHT_CUDA_COMPAT_INFO"
	.align	4
        /*0000*/ 	.byte	0x02, 0x09, 0x00, 0x00, 0x02, 0x02, 0x01, 0x00, 0x02, 0x05, 0x05, 0x00, 0x03, 0x07, 0x01, 0x01
        /*0010*/ 	.byte	0x02, 0x03, 0x00, 0x00, 0x02, 0x06, 0x01, 0x00, 0x04, 0x0b, 0x08, 0x00, 0x01, 0x00, 0x00, 0x00
        /*0020*/ 	.byte	0x00, 0x00, 0x00, 0x00


//--------------------- .nv.info._Z26convert_dmap_to_mili_meterPf --------------------------
	.section	.nv.info._Z26convert_dmap_to_mili_meterPf,"",@"SHT_CUDA_INFO"
	.sectionflags	@""
	.align	4


	//----- nvinfo : EIATTR_CUDA_API_VERSION
	.align		4
        /*0000*/ 	.byte	0x04, 0x37
        /*0002*/ 	.short	(.L_101 - .L_100)
.L_100:
        /*0004*/ 	.word	0x00000082


	//----- nvinfo : EIATTR_KPARAM_INFO
	.align		4
.L_101:
        /*0008*/ 	.byte	0x04, 0x17
        /*000a*/ 	.short	(.L_103 - .L_102)
.L_102:
        /*000c*/ 	.word	0x00000000
        /*0010*/ 	.short	0x0000
        /*0012*/ 	.short	0x0000
        /*0014*/ 	.byte	0x00, 0xf5, 0x21, 0x00


	//----- nvinfo : EIATTR_SPARSE_MMA_MASK
	.align		4
.L_103:
        /*0018*/ 	.byte	0x03, 0x50
        /*001a*/ 	.short	0x0000


	//----- nvinfo : EIATTR_MAXREG_COUNT
	.align		4
        /*001c*/ 	.byte	0x03, 0x1b
        /*001e*/ 	.short	0x00ff


	//----- nvinfo : EIATTR_MERCURY_ISA_VERSION
	.align		4
        /*0020*/ 	.byte	0x03, 0x5f
        /*0022*/ 	.short	0x0101


	//----- nvinfo : EIATTR_VRC_CTA_INIT_COUNT
	.align		4
        /*0024*/ 	.byte	0x02, 0x4a
	.zero		1
	.zero		1


	//----- nvinfo : EIATTR_EXIT_INSTR_OFFSETS
	.align		4
        /*0028*/ 	.byte	0x04, 0x1c
        /*002a*/ 	.short	(.L_105 - .L_104)


	//   ....[0]....
.L_104:
        /*002c*/ 	.word	0x000000b0


	//----- nvinfo : EIATTR_CBANK_PARAM_SIZE
	.align		4
.L_105:
        /*0030*/ 	.byte	0x03, 0x19
        /*0032*/ 	.short	0x0008


	//----- nvinfo : EIATTR_PARAM_CBANK
	.align		4
        /*0034*/ 	.byte	0x04, 0x0a
        /*0036*/ 	.short	(.L_107 - .L_106)
	.align		4
.L_106:
        /*0038*/ 	.word	index@(.nv.constant0._Z26convert_dmap_to_mili_meterPf)
        /*003c*/ 	.short	0x0380
        /*003e*/ 	.short	0x0008


	//----- nvinfo : EIATTR_SW_WAR
	.align		4
.L_107:
        /*0040*/ 	.byte	0x04, 0x36
        /*0042*/ 	.short	(.L_109 - .L_108)
.L_108:
        /*0044*/ 	.word	0x00000008
.L_109:


//--------------------- .nv.info._Z21depth_median_filter_hPfS_PiS0_S0_ --------------------------
	.section	.nv.info._Z21depth_median_filter_hPfS_PiS0_S0_,"",@"SHT_CUDA_INFO"
	.sectionflags	@""
	.align	4


	//----- nvinfo : EIATTR_CUDA_API_VERSION
	.align		4
        /*0000*/ 	.byte	0x04, 0x37
        /*0002*/ 	.short	(.L_111 - .L_110)
.L_110:
        /*0004*/ 	.word	0x00000082


	//----- nvinfo : EIATTR_KPARAM_INFO
	.align		4
.L_111:
        /*0008*/ 	.byte	0x04, 0x17
        /*000a*/ 	.short	(.L_113 - .L_112)
.L_112:
        /*000c*/ 	.word	0x00000000
        /*0010*/ 	.short	0x0004
        /*0012*/ 	.short	0x0020
        /*0014*/ 	.byte	0x00, 0xf5, 0x21, 0x00


	//----- nvinfo : EIATTR_KPARAM_INFO
	.align		4
.L_113:
        /*0018*/ 	.byte	0x04, 0x17
        /*001a*/ 	.short	(.L_115 - .L_114)
.L_114:
        /*001c*/ 	.word	0x00000000
        /*0020*/ 	.short	0x0003
        /*0022*/ 	.short	0x0018
        /*0024*/ 	.byte	0x00, 0xf5, 0x21, 0x00


	//----- nvinfo : EIATTR_KPARAM_INFO
	.align		4
.L_115:
        /*0028*/ 	.byte	0x04, 0x17
        /*002a*/ 	.short	(.L_117 - .L_116)
.L_116:
        /*002c*/ 	.word	0x00000000
        /*0030*/ 	.short	0x0002
        /*0032*/ 	.short	0x0010
        /*0034*/ 	.byte	0x00, 0xf5, 0x21, 0x00


	//----- nvinfo : EIATTR_KPARAM_INFO
	.align		4
.L_117:
        /*0038*/ 	.byte	0x04, 0x17
        /*003a*/ 	.short	(.L_119 - .L_118)
.L_118:
        /*003c*/ 	.word	0x00000000
        /*0040*/ 	.short	0x0001
        /*0042*/ 	.short	0x0008
        /*0044*/ 	.byte	0x00, 0xf5, 0x21, 0x00


	//----- nvinfo : EIATTR_KPARAM_INFO
	.align		4
.L_119:
        /*0048*/ 	.byte	0x04, 0x17
        /*004a*/ 	.short	(.L_121 - .L_120)
.L_120:
        /*004c*/ 	.word	0x00000000
        /*0050*/ 	.short	0x0000
        /*0052*/ 	.short	0x0000
        /*0054*/ 	.byte	0x00, 0xf5, 0x21, 0x00


	//----- nvinfo : EIATTR_SPARSE_MMA_MASK
	.align		4
.L_121:
        /*0058*/ 	.byte	0x03, 0x50
        /*005a*/ 	.short	0x0000


	//----- nvinfo : EIATTR_MAXREG_COUNT
	.align		4
        /*005c*/ 	.byte	0x03, 0x1b
        /*005e*/ 	.short	0x00ff


	//----- nvinfo : EIATTR_MERCURY_ISA_VERSION
	.align		4
        /*0060*/ 	.byte	0x03, 0x5f
        /*0062*/ 	.short	0x0101


	//----- nvinfo : EIATTR_VRC_CTA_INIT_COUNT
	.align		4
        /*0064*/ 	.byte	0x02, 0x4a
	.zero		1
	.zero		1


	//----- nvinfo : EIATTR_EXIT_INSTR_OFFSETS
	.align		4
        /*0068*/ 	.byte	0x04, 0x1c
        /*006a*/ 	.short	(.L_123 - .L_122)


	//   ....[0]....
.L_122:
        /*006c*/ 	.word	0x00000450


	//----- nvinfo : EIATTR_CRS_STACK_SIZE
	.align		4
.L_123:
        /*0070*/ 	.byte	0x04, 0x1e
        /*0072*/ 	.short	(.L_125 - .L_124)
.L_124:
        /*0074*/ 	.word	0x00000000


	//----- nvinfo : EIATTR_CBANK_PARAM_SIZE
	.align		4
.L_125:
        /*0078*/ 	.byte	0x03, 0x19
        /*007a*/ 	.short	0x0028


	//----- nvinfo : EIATTR_PARAM_CBANK
	.align		4
        /*007c*/ 	.byte	0x04, 0x0a
        /*007e*/ 	.short	(.L_127 - .L_126)
	.align		4
.L_126:
        /*0080*/ 	.word	index@(.nv.constant0._Z21depth_median_filter_hPfS_PiS0_S0_)
        /*0084*/ 	.short	0x0380
        /*0086*/ 	.short	0x0028


	//----- nvinfo : EIATTR_SW_WAR
	.align		4
.L_127:
        /*0088*/ 	.byte	0x04, 0x36
        /*008a*/ 	.short	(.L_129 - .L_128)
.L_128:
        /*008c*/ 	.word	0x00000008
.L_129:


//--------------------- .nv.info._Z21depth_median_filter_wPfS_PiS0_S0_ --------------------------
	.section	.nv.info._Z21depth_median_filter_wPfS_PiS0_S0_,"",@"SHT_CUDA_INFO"
	.sectionflags	@""
	.align	4


	//----- nvinfo : EIATTR_CUDA_API_VERSION
	.align		4
        /*0000*/ 	.byte	0x04, 0x37
        /*0002*/ 	.short	(.L_131 - .L_130)
.L_130:
        /*0004*/ 	.word	0x00000082


	//----- nvinfo : EIATTR_KPARAM_INFO
	.align		4
.L_131:
        /*0008*/ 	.byte	0x04, 0x17
        /*000a*/ 	.short	(.L_133 - .L_132)
.L_132:
        /*000c*/ 	.word	0x00000000
        /*0010*/ 	.short	0x0004
        /*0012*/ 	.short	0x0020
        /*0014*/ 	.byte	0x00, 0xf5, 0x21, 0x00


	//----- nvinfo : EIATTR_KPARAM_INFO
	.align		4
.L_133:
        /*0018*/ 	.byte	0x04, 0x17
        /*001a*/ 	.short	(.L_135 - .L_134)
.L_134:
        /*001c*/ 	.word	0x00000000
        /*0020*/ 	.short	0x0003
        /*0022*/ 	.short	0x0018
        /*0024*/ 	.byte	0x00, 0xf5, 0x21, 0x00


	//----- nvinfo : EIATTR_KPARAM_INFO
	.align		4
.L_135:
        /*0028*/ 	.byte	0x04, 0x17
        /*002a*/ 	.short	(.L_137 - .L_136)
.L_136:
        /*002c*/ 	.word	0x00000000
        /*0030*/ 	.short	0x0002
        /*0032*/ 	.short	0x0010
        /*0034*/ 	.byte	0x00, 0xf5, 0x21, 0x00


	//----- nvinfo : EIATTR_KPARAM_INFO
	.align		4
.L_137:
        /*0038*/ 	.byte	0x04, 0x17
        /*003a*/ 	.short	(.L_139 - .L_138)
.L_138:
        /*003c*/ 	.word	0x00000000
        /*0040*/ 	.short	0x0001
        /*0042*/ 	.short	0x0008
        /*0044*/ 	.byte	0x00, 0xf5, 0x21, 0x00


	//----- nvinfo : EIATTR_KPARAM_INFO
	.align		4
.L_139:
        /*0048*/ 	.byte	0x04, 0x17
        /*004a*/ 	.short	(.L_141 - .L_140)
.L_140:
        /*004c*/ 	.word	0x00000000
        /*0050*/ 	.short	0x0000
        /*0052*/ 	.short	0x0000
        /*0054*/ 	.byte	0x00, 0xf5, 0x21, 0x00


	//----- nvinfo : EIATTR_SPARSE_MMA_MASK
	.align		4
.L_141:
        /*0058*/ 	.byte	0x03, 0x50
        /*005a*/ 	.short	0x0000


	//----- nvinfo : EIATTR_MAXREG_COUNT
	.align		4
        /*005c*/ 	.byte	0x03, 0x1b
        /*005e*/ 	.short	0x00ff


	//----- nvinfo : EIATTR_MERCURY_ISA_VERSION
	.align		4
        /*0060*/ 	.byte	0x03, 0x5f
        /*0062*/ 	.short	0x0101


	//----- nvinfo : EIATTR_VRC_CTA_INIT_COUNT
	.align		4
        /*0064*/ 	.byte	0x02, 0x4a
	.zero		1
	.zero		1


	//----- nvinfo : EIATTR_EXIT_INSTR_OFFSETS
	.align		4
        /*0068*/ 	.byte	0x04, 0x1c
        /*006a*/ 	.short	(.L_143 - .L_142)


	//   ....[0]....
.L_142:
        /*006c*/ 	.word	0x00000420


	//----- nvinfo : EIATTR_CRS_STACK_SIZE
	.align		4
.L_143:
        /*0070*/ 	.byte	0x04, 0x1e
        /*0072*/ 	.short	(.L_145 - .L_144)
.L_144:
        /*0074*/ 	.word	0x00000000


	//----- nvinfo : EIATTR_CBANK_PARAM_SIZE
	.align		4
.L_145:
        /*0078*/ 	.byte	0x03, 0x19
        /*007a*/ 	.short	0x0028


	//----- nvinfo : EIATTR_PARAM_CBANK
	.align		4
        /*007c*/ 	.byte	0x04, 0x0a
        /*007e*/ 	.short	(.L_147 - .L_146)
	.align		4
.L_146:
        /*0080*/ 	.word	index@(.nv.constant0._Z21depth_median_filter_wPfS_PiS0_S0_)
        /*0084*/ 	.short	0x0380
        /*0086*/ 	.short	0x0028


	//----- nvinfo : EIATTR_SW_WAR
	.align		4
.L_147:
        /*0088*/ 	.byte	0x04, 0x36
        /*008a*/ 	.short	(.L_149 - .L_148)
.L_148:
        /*008c*/ 	.word	0x00000008
.L_149:


//--------------------- .nv.info._Z14depth_filter_hPfS_PiS0_S0_S_Ps --------------------------
	.section	.nv.info._Z14depth_filter_hPfS_PiS0_S0_S_Ps,"",@"SHT_CUDA_INFO"
	.sectionflags	@""
	.align	4


	//----- nvinfo : EIATTR_CUDA_API_VERSION
	.align		4
        /*0000*/ 	.byte	0x04, 0x37
        /*0002*/ 	.short	(.L_151 - .L_150)
.L_150:
        /*0004*/ 	.word	0x00000082


	//----- nvinfo : EIATTR_KPARAM_INFO
	.align		4
.L_151:
        /*0008*/ 	.byte	0x04, 0x17
        /*000a*/ 	.short	(.L_153 - .L_152)
.L_152:
        /*000c*/ 	.word	0x00000000
        /*0010*/ 	.short	0x0006
        /*0012*/ 	.short	0x0030
        /*0014*/ 	.byte	0x00, 0xf5, 0x21, 0x00


	//----- nvinfo : EIATTR_KPARAM_INFO
	.align		4
.L_153:
        /*0018*/ 	.byte	0x04, 0x17
        /*001a*/ 	.short	(.L_155 - .L_154)
.L_154:
        /*001c*/ 	.word	0x00000000
        /*0020*/ 	.short	0x0005
        /*0022*/ 	.short	0x0028
        /*0024*/ 	.byte	0x00, 0xf5, 0x21, 0x00


	//----- nvinfo : EIATTR_KPARAM_INFO
	.align		4
.L_155:
        /*0028*/ 	.byte	0x04, 0x17
        /*002a*/ 	.short	(.L_157 - .L_156)
.L_156:
        /*002c*/ 	.word	0x00000000
        /*0030*/ 	.short	0x0004
        /*0032*/ 	.short	0x0020
        /*0034*/ 	.byte	0x00, 0xf5, 0x21, 0x00


	//----- nvinfo : EIATTR_KPARAM_INFO
	.align		4
.L_157:
        /*0038*/ 	.byte	0x04, 0x17
        /*003a*/ 	.short	(.L_159 - .L_158)
.L_158:
        /*003c*/ 	.word	0x00000000
        /*0040*/ 	.short	0x0003
        /*0042*/ 	.short	0x0018
        /*0044*/ 	.byte	0x00, 0xf5, 0x21, 0x00


	//----- nvinfo : EIATTR_KPARAM_INFO
	.align		4
.L_159:
        /*0048*/ 	.byte	0x04, 0x17
        /*004a*/ 	.short	(.L_161 - .L_160)
.L_160:
        /*004c*/ 	.word	0x00000000
        /*0050*/ 	.short	0x0002
        /*0052*/ 	.short	0x0010
        /*0054*/ 	.byte	0x00, 0xf5, 0x21, 0x00


	//----- nvinfo : EIATTR_KPARAM_INFO
	.align		4
.L_161:
        /*0058*/ 	.byte	0x04, 0x17
        /*005a*/ 	.short	(.L_163 - .L_162)
.L_162:
        /*005c*/ 	.word	0x00000000
        /*0060*/ 	.short	0x0001
        /*0062*/ 	.short	0x0008
        /*0064*/ 	.byte	0x00, 0xf5, 0x21, 0x00


	//----- nvinfo : EIATTR_KPARAM_INFO
	.align		4
.L_163:
        /*0068*/ 	.byte	0x04, 0x17
        /*006a*/ 	.short	(.L_165 - .L_164)
.L_164:
        /*006c*/ 	.word	0x00000000
        /*0070*/ 	.short	0x0000
        /*0072*/ 	.short	0x0000
        /*0074*/ 	.byte	0x00, 0xf5, 0x21, 0x00


	//----- nvinfo : EIATTR_SPARSE_MMA_MASK
	.align		4
.L_165:
        /*0078*/ 	.byte	0x03, 0x50
        /*007a*/ 	.short	0x0000


	//----- nvinfo : EIATTR_MAXREG_COUNT
	.align		4
        /*007c*/ 	.byte	0x03, 0x1b
        /*007e*/ 	.short	0x00ff


	//----- nvinfo : EIATTR_MERCURY_ISA_VERSION
	.align		4
        /*0080*/ 	.byte	0x03, 0x5f
        /*0082*/ 	.short	0x0101


	//----- nvinfo : EIATTR_VRC_CTA_INIT_COUNT
	.align		4
        /*0084*/ 	.byte	0x02, 0x4a
	.zero		1
	.zero		1


	//----- nvinfo : EIATTR_EXIT_INSTR_OFFSETS
	.align		4
        /*0088*/ 	.byte	0x04, 0x1c
        /*008a*/ 	.short	(.L_167 - .L_166)


	//   ....[0]....
.L_166:
        /*008c*/ 	.word	0x00000730


	//----- nvinfo : EIATTR_CRS_STACK_SIZE
	.align		4
.L_167:
        /*0090*/ 	.byte	0x04, 0x1e
        /*0092*/ 	.short	(.L_169 - .L_168)
.L_168:
        /*0094*/ 	.word	0x00000000


	//----- nvinfo : EIATTR_CBANK_PARAM_SIZE
	.align		4
.L_169:
        /*0098*/ 	.byte	0x03, 0x19
        /*009a*/ 	.short	0x0038


	//----- nvinfo : EIATTR_PARAM_CBANK
	.align		4
        /*009c*/ 	.byte	0x04, 0x0a
        /*009e*/ 	.short	(.L_171 - .L_170)
	.align		4
.L_170:
        /*00a0*/ 	.word	index@(.nv.constant0._Z14depth_filter_hPfS_PiS0_S0_S_Ps)
        /*00a4*/ 	.short	0x0380
        /*00a6*/ 	.short	0x0038


	//----- nvinfo : EIATTR_SW_WAR
	.align		4
.L_171:
        /*00a8*/ 	.byte	0x04, 0x36
        /*00aa*/ 	.short	(.L_173 - .L_172)
.L_172:
        /*00ac*/ 	.word	0x00000008
.L_173:


//--------------------- .nv.info._Z14depth_filter_wPfS_PiS0_S0_S_Ps --------------------------
	.section	.nv.info._Z14depth_filter_wPfS_PiS0_S0_S_Ps,"",@"SHT_CUDA_INFO"
	.sectionflags	@""
	.align	4


	//----- nvinfo : EIATTR_CUDA_API_VERSION
	.align		4
        /*0000*/ 	.byte	0x04, 0x37
        /*0002*/ 	.short	(.L_175 - .L_174)
.L_174:
        /*0004*/ 	.word	0x00000082


	//----- nvinfo : EIATTR_KPARAM_INFO
	.align		4
.L_175:
        /*0008*/ 	.byte	0x04, 0x17
        /*000a*/ 	.short	(.L_177 - .L_176)
.L_176:
        /*000c*/ 	.word	0x00000000
        /*0010*/ 	.short	0x0006
        /*0012*/ 	.short	0x0030
        /*0014*/ 	.byte	0x00, 0xf5, 0x21, 0x00


	//----- nvinfo : EIATTR_KPARAM_INFO
	.align		4
.L_177:
        /*0018*/ 	.byte	0x04, 0x17
        /*001a*/ 	.short	(.L_179 - .L_178)
.L_178:
        /*001c*/ 	.word	0x00000000
        /*0020*/ 	.short	0x0005
        /*0022*/ 	.short	0x0028
        /*0024*/ 	.byte	0x00, 0xf5, 0x21, 0x00


	//----- nvinfo : EIATTR_KPARAM_INFO
	.align		4
.L_179:
        /*0028*/ 	.byte	0x04, 0x17
        /*002a*/ 	.short	(.L_181 - .L_180)
.L_180:
        /*002c*/ 	.word	0x00000000
        /*0030*/ 	.short	0x0004
        /*0032*/ 	.short	0x0020
        /*0034*/ 	.byte	0x00, 0xf5, 0x21, 0x00


	//----- nvinfo : EIATTR_KPARAM_INFO
	.align		4
.L_181:
        /*0038*/ 	.byte	0x04, 0x17
        /*003a*/ 	.short	(.L_183 - .L_182)
.L_182:
        /*003c*/ 	.word	0x00000000
        /*0040*/ 	.short	0x0003
        /*0042*/ 	.short	0x0018
        /*0044*/ 	.byte	0x00, 0xf5, 0x21, 0x00


	//----- nvinfo : EIATTR_KPARAM_INFO
	.align		4
.L_183:
        /*0048*/ 	.byte	0x04, 0x17
        /*004a*/ 	.short	(.L_185 - .L_184)
.L_184:
        /*004c*/ 	.word	0x00000000
        /*0050*/ 	.short	0x0002
        /*0052*/ 	.short	0x0010
        /*0054*/ 	.byte	0x00, 0xf5, 0x21, 0x00


	//----- nvinfo : EIATTR_KPARAM_INFO
	.align		4
.L_185:
        /*0058*/ 	.byte	0x04, 0x17
        /*005a*/ 	.short	(.L_187 - .L_186)
.L_186:
        /*005c*/ 	.word	0x00000000
        /*0060*/ 	.short	0x0001
        /*0062*/ 	.short	0x0008
        /*0064*/ 	.byte	0x00, 0xf5, 0x21, 0x00


	//----- nvinfo : EIATTR_KPARAM_INFO
	.align		4
.L_187:
        /*0068*/ 	.byte	0x04, 0x17
        /*006a*/ 	.short	(.L_189 - .L_188)
.L_188:
        /*006c*/ 	.word	0x00000000
        /*0070*/ 	.short	0x0000
        /*0072*/ 	.short	0x0000
        /*0074*/ 	.byte	0x00, 0xf5, 0x21, 0x00


	//----- nvinfo : EIATTR_SPARSE_MMA_MASK
	.align		4
.L_189:
        /*0078*/ 	.byte	0x03, 0x50
        /*007a*/ 	.short	0x0000


	//----- nvinfo : EIATTR_MAXREG_COUNT
	.align		4
        /*007c*/ 	.byte	0x03, 0x1b
        /*007e*/ 	.short	0x00ff


	//----- nvinfo : EIATTR_MERCURY_ISA_VERSION
	.align		4
        /*0080*/ 	.byte	0x03, 0x5f
        /*0082*/ 	.short	0x0101


	//----- nvinfo : EIATTR_VRC_CTA_INIT_COUNT
	.align		4
        /*0084*/ 	.byte	0x02, 0x4a
	.zero		1
	.zero		1


	//----- nvinfo : EIATTR_EXIT_INSTR_OFFSETS
	.align		4
        /*0088*/ 	.byte	0x04, 0x1c
        /*008a*/ 	.short	(.L_191 - .L_190)


	//   ....[0]....
.L_190:
        /*008c*/ 	.word	0x00000760


	//----- nvinfo : EIATTR_CRS_STACK_SIZE
	.align		4
.L_191:
        /*0090*/ 	.byte	0x04, 0x1e
        /*0092*/ 	.short	(.L_193 - .L_192)
.L_192:
        /*0094*/ 	.word	0x00000000


	//----- nvinfo : EIATTR_CBANK_PARAM_SIZE
	.align		4
.L_193:
        /*0098*/ 	.byte	0x03, 0x19
        /*009a*/ 	.short	0x0038


	//----- nvinfo : EIATTR_PARAM_CBANK
	.align		4
        /*009c*/ 	.byte	0x04, 0x0a
        /*009e*/ 	.short	(.L_195 - .L_194)
	.align		4
.L_194:
        /*00a0*/ 	.word	index@(.nv.constant0._Z14depth_filter_wPfS_PiS0_S0_S_Ps)
        /*00a4*/ 	.short	0x0380
        /*00a6*/ 	.short	0x0038


	//----- nvinfo : EIATTR_SW_WAR
	.align		4
.L_195:
        /*00a8*/ 	.byte	0x04, 0x36
        /*00aa*/ 	.short	(.L_197 - .L_196)
.L_196:
        /*00ac*/ 	.word	0x00000008
.L_197:


//--------------------- .nv.info._Z20flying_points_filterPfS_PiS0_S_S_S0_S0_ --------------------------
	.section	.nv.info._Z20flying_points_filterPfS_PiS0_S_S_S0_S0_,"",@"SHT_CUDA_INFO"
	.sectionflags	@""
	.align	4


	//----- nvinfo : EIATTR_CUDA_API_VERSION
	.align		4
        /*0000*/ 	.byte	0x04, 0x37
        /*0002*/ 	.short	(.L_199 - .L_198)
.L_198:
        /*0004*/ 	.word	0x00000082


	//----- nvinfo : EIATTR_KPARAM_INFO
	.align		4
.L_199:
        /*0008*/ 	.byte	0x04, 0x17
        /*000a*/ 	.short	(.L_201 - .L_200)
.L_200:
        /*000c*/ 	.word	0x00000000
        /*0010*/ 	.short	0x0007
        /*0012*/ 	.short	0x0038
        /*0014*/ 	.byte	0x00, 0xf5, 0x21, 0x00


	//----- nvinfo : EIATTR_KPARAM_INFO
	.align		4
.L_201:
        /*0018*/ 	.byte	0x04, 0x17
        /*001a*/ 	.short	(.L_203 - .L_202)
.L_202:
        /*001c*/ 	.word	0x00000000
        /*0020*/ 	.short	0x0006
        /*0022*/ 	.short	0x0030
        /*0024*/ 	.byte	0x00, 0xf5, 0x21, 0x00


	//----- nvinfo : EIATTR_KPARAM_INFO
	.align		4
.L_203:
        /*0028*/ 	.byte	0x04, 0x17
        /*002a*/ 	.short	(.L_205 - .L_204)
.L_204:
        /*002c*/ 	.word	0x00000000
        /*0030*/ 	.short	0x0005
        /*0032*/ 	.short	0x0028
        /*0034*/ 	.byte	0x00, 0xf5, 0x21, 0x00


	//----- nvinfo : EIATTR_KPARAM_INFO
	.align		4
.L_205:
        /*0038*/ 	.byte	0x04, 0x17
        /*003a*/ 	.short	(.L_207 - .L_206)
.L_206:
        /*003c*/ 	.word	0x00000000
        /*0040*/ 	.short	0x0004
        /*0042*/ 	.short	0x0020
        /*0044*/ 	.byte	0x00, 0xf5, 0x21, 0x00


	//----- nvinfo : EIATTR_KPARAM_INFO
	.align		4
.L_207:
        /*0048*/ 	.byte	0x04, 0x17
        /*004a*/ 	.short	(.L_209 - .L_208)
.L_208:
        /*004c*/ 	.word	0x00000000
        /*0050*/ 	.short	0x0003
        /*0052*/ 	.short	0x0018
        /*0054*/ 	.byte	0x00, 0xf5, 0x21, 0x00


	//----- nvinfo : EIATTR_KPARAM_INFO
	.align		4
.L_209:
        /*0058*/ 	.byte	0x04, 0x17
        /*005a*/ 	.short	(.L_211 - .L_210)
.L_210:
        /*005c*/ 	.word	0x00000000
        /*0060*/ 	.short	0x0002
        /*0062*/ 	.short	0x0010
        /*0064*/ 	.byte	0x00, 0xf5, 0x21, 0x00


	//----- nvinfo : EIATTR_KPARAM_INFO
	.align		4
.L_211:
        /*0068*/ 	.byte	0x04, 0x17
        /*006a*/ 	.short	(.L_213 - .L_212)
.L_212:
        /*006c*/ 	.word	0x00000000
        /*0070*/ 	.short	0x0001
        /*0072*/ 	.short	0x0008
        /*0074*/ 	.byte	0x00, 0xf5, 0x21, 0x00


	//----- nvinfo : EIATTR_KPARAM_INFO
	.align		4
.L_213:
        /*0078*/ 	.byte	0x04, 0x17
        /*007a*/ 	.short	(.L_215 - .L_214)
.L_214:
        /*007c*/ 	.word	0x00000000
        /*0080*/ 	.short	0x0000
        /*0082*/ 	.short	0x0000
        /*0084*/ 	.byte	0x00, 0xf5, 0x21, 0x00


	//----- nvinfo : EIATTR_SPARSE_MMA_MASK
	.align		4
.L_215:
        /*0088*/ 	.byte	0x03, 0x50
        /*008a*/ 	.short	0x0000


	//----- nvinfo : EIATTR_MAXREG_COUNT
	.align		4
        /*008c*/ 	.byte	0x03, 0x1b
        /*008e*/ 	.short	0x00ff


	//----- nvinfo : EIATTR_MERCURY_ISA_VERSION
	.align		4
        /*0090*/ 	.byte	0x03, 0x5f
        /*0092*/ 	.short	0x0101


	//----- nvinfo : EIATTR_VRC_CTA_INIT_COUNT
	.align		4
        /*0094*/ 	.byte	0x02, 0x4a
	.zero		1
	.zero		1


	//----- nvinfo : EIATTR_EXIT_INSTR_OFFSETS
	.align		4
        /*0098*/ 	.byte	0x04, 0x1c
        /*009a*/ 	.short	(.L_217 - .L_216)


	//   ....[0]....
.L_216:
        /*009c*/ 	.word	0x00000180


	//   ....[1]....
        /*00a0*/ 	.word	0x000011a0


	//   ....[2]....
        /*00a4*/ 	.word	0x000011c0


	//----- nvinfo : EIATTR_CRS_STACK_SIZE
	.align		4
.L_217:
        /*00a8*/ 	.byte	0x04, 0x1e
        /*00aa*/ 	.short	(.L_219 - .L_218)
.L_218:
        /*00ac*/ 	.word	0x00000000


	//----- nvinfo : EIATTR_CBANK_PARAM_SIZE
	.align		4
.L_219:
        /*00b0*/ 	.byte	0x03, 0x19
        /*00b2*/ 	.short	0x0040


	//----- nvinfo : EIATTR_PARAM_CBANK
	.align		4
        /*00b4*/ 	.byte	0x04, 0x0a
        /*00b6*/ 	.short	(.L_221 - .L_220)
	.align		4
.L_220:
        /*00b8*/ 	.word	index@(.nv.constant0._Z20flying_points_filterPfS_PiS0_S_S_S0_S0_)
        /*00bc*/ 	.short	0x0380
        /*00be*/ 	.short	0x0040


	//----- nvinfo : EIATTR_SW_WAR
	.align		4
.L_221:
        /*00c0*/ 	.byte	0x04, 0x36
        /*00c2*/ 	.short	(.L_223 - .L_222)
.L_222:
        /*00c4*/ 	.word	0x00000008
.L_223:


//--------------------- .nv.info._Z33optimize_dmap_using_sub_pixel_mapPfS_PiS0_S_ --------------------------
	.section	.nv.info._Z33optimize_dmap_using_sub_pixel_mapPfS_PiS0_S_,"",@"SHT_CUDA_INFO"
	.sectionflags	@""
	.align	4


	//----- nvinfo : EIATTR_CUDA_API_VERSION
	.align		4
        /*0000*/ 	.byte	0x04, 0x37
        /*0002*/ 	.short	(.L_225 - .L_224)
.L_224:
        /*0004*/ 	.word	0x00000082


	//----- nvinfo : EIATTR_KPARAM_INFO
	.align		4
.L_225:
        /*0008*/ 	.byte	0x04, 0x17
        /*000a*/ 	.short	(.L_227 - .L_226)
.L_226:
        /*000c*/ 	.word	0x00000000
        /*0010*/ 	.short	0x0004
        /*0012*/ 	.short	0x0020
        /*0014*/ 	.byte	0x00, 0xf5, 0x21, 0x00


	//----- nvinfo : EIATTR_KPARAM_INFO
	.align		4
.L_227:
        /*0018*/ 	.byte	0x04, 0x17
        /*001a*/ 	.short	(.L_229 - .L_228)
.L_228:
        /*001c*/ 	.word	0x00000000
        /*0020*/ 	.short	0x0003
        /*0022*/ 	.short	0x0018
        /*0024*/ 	.byte	0x00, 0xf5, 0x21, 0x00


	//----- nvinfo : EIATTR_KPARAM_INFO
	.align		4
.L_229:
        /*0028*/ 	.byte	0x04, 0x17
        /*002a*/ 	.short	(.L_231 - .L_230)
.L_230:
        /*002c*/ 	.word	0x00000000
        /*0030*/ 	.short	0x0002
        /*0032*/ 	.short	0x0010
        /*0034*/ 	.byte	0x00, 0xf5, 0x21, 0x00


	//----- nvinfo : EIATTR_KPARAM_INFO
	.align		4
.L_231:
        /*0038*/ 	.byte	0x04, 0x17
        /*003a*/ 	.short	(.L_233 - .L_232)
.L_232:
        /*003c*/ 	.word	0x00000000
        /*0040*/ 	.short	0x0001
        /*0042*/ 	.short	0x0008
        /*0044*/ 	.byte	0x00, 0xf5, 0x21, 0x00


	//----- nvinfo : EIATTR_KPARAM_INFO
	.align		4
.L_233:
        /*0048*/ 	.byte	0x04, 0x17
        /*004a*/ 	.short	(.L_235 - .L_234)
.L_234:
        /*004c*/ 	.word	0x00000000
        /*0050*/ 	.short	0x0000
        /*0052*/ 	.short	0x0000
        /*0054*/ 	.byte	0x00, 0xf5, 0x21, 0x00


	//----- nvinfo : EIATTR_SPARSE_MMA_MASK
	.align		4
.L_235:
        /*0058*/ 	.byte	0x03, 0x50
        /*005a*/ 	.short	0x0000


	//----- nvinfo : EIATTR_MAXREG_COUNT
	.align		4
        /*005c*/ 	.byte	0x03, 0x1b
        /*005e*/ 	.short	0x00ff


	//----- nvinfo : EIATTR_MERCURY_ISA_VERSION
	.align		4
        /*0060*/ 	.byte	0x03, 0x5f
        /*0062*/ 	.short	0x0101


	//----- nvinfo : EIATTR_VRC_CTA_INIT_COUNT
	.align		4
        /*0064*/ 	.byte	0x02, 0x4a
	.zero		1
	.zero		1


	//----- nvinfo : EIATTR_EXIT_INSTR_OFFSETS
	.align		4
        /*0068*/ 	.byte	0x04, 0x1c
        /*006a*/ 	.short	(.L_237 - .L_236)


	//   ....[0]....
.L_236:
        /*006c*/ 	.word	0x00000290


	//   ....[1]....
        /*0070*/ 	.word	0x000006c0


	//   ....[2]....
        /*0074*/ 	.word	0x00000700


	//----- nvinfo : EIATTR_CRS_STACK_SIZE
	.align		4
.L_237:
        /*0078*/ 	.byte	0x04, 0x1e
        /*007a*/ 	.short	(.L_239 - .L_238)
.L_238:
        /*007c*/ 	.word	0x00000000


	//----- nvinfo : EIATTR_CBANK_PARAM_SIZE
	.align		4
.L_239:
        /*0080*/ 	.byte	0x03, 0x19
        /*0082*/ 	.short	0x0028


	//----- nvinfo : EIATTR_PARAM_CBANK
	.align		4
        /*0084*/ 	.byte	0x04, 0x0a
        /*0086*/ 	.short	(.L_241 - .L_240)
	.align		4
.L_240:
        /*0088*/ 	.word	index@(.nv.constant0._Z33optimize_dmap_using_sub_pixel_mapPfS_PiS0_S_)
        /*008c*/ 	.short	0x0380
        /*008e*/ 	.short	0x0028


	//----- nvinfo : EIATTR_SW_WAR
	.align		4
.L_241:
        /*0090*/ 	.byte	0x04, 0x36
        /*0092*/ 	.short	(.L_243 - .L_242)
.L_242:
        /*0094*/ 	.word	0x00000008
.L_243:


//--------------------- .nv.info._Z29gen_depth_from_index_matchingPfPiS0_S_S_S_S_S_S_S_PsS1_S_S_S0_ --------------------------
	.section	.nv.info._Z29gen_depth_from_index_matchingPfPiS0_S_S_S_S_S_S_S_PsS1_S_S_S0_,"",@"SHT_CUDA_INFO"
	.sectionflags	@""
	.align	4


	//----- nvinfo : EIATTR_CUDA_API_VERSION
	.align		4
        /*0000*/ 	.byte	0x04, 0x37
        /*0002*/ 	.short	(.L_245 - .L_244)
.L_244:
        /*0004*/ 	.word	0x00000082


	//----- nvinfo : EIATTR_KPARAM_INFO
	.align		4
.L_245:
        /*0008*/ 	.byte	0x04, 0x17
        /*000a*/ 	.short	(.L_247 - .L_246)
.L_246:
        /*000c*/ 	.word	0x00000000
        /*0010*/ 	.short	0x000e
        /*0012*/ 	.short	0x0070
        /*0014*/ 	.byte	0x00, 0xf5, 0x21, 0x00


	//----- nvinfo : EIATTR_KPARAM_INFO
	.align		4
.L_247:
        /*0018*/ 	.byte	0x04, 0x17
        /*001a*/ 	.short	(.L_249 - .L_248)
.L_248:
        /*001c*/ 	.word	0x00000000
        /*0020*/ 	.short	0x000d
        /*0022*/ 	.short	0x0068
        /*0024*/ 	.byte	0x00, 0xf5, 0x21, 0x00


	//----- nvinfo : EIATTR_KPARAM_INFO
	.align		4
.L_249:
        /*0028*/ 	.byte	0x04, 0x17
        /*002a*/ 	.short	(.L_251 - .L_250)
.L_250:
        /*002c*/ 	.word	0x00000000
        /*0030*/ 	.short	0x000c
        /*0032*/ 	.short	0x0060
        /*0034*/ 	.byte	0x00, 0xf5, 0x21, 0x00


	//----- nvinfo : EIATTR_KPARAM_INFO
	.align		4
.L_251:
        /*0038*/ 	.byte	0x04, 0x17
        /*003a*/ 	.short	(.L_253 - .L_252)
.L_252:
        /*003c*/ 	.word	0x00000000
        /*0040*/ 	.short	0x000b
        /*0042*/ 	.short	0x0058
        /*0044*/ 	.byte	0x00, 0xf5, 0x21, 0x00


	//----- nvinfo : EIATTR_KPARAM_INFO
	.align		4
.L_253:
        /*0048*/ 	.byte	0x04, 0x17
        /*004a*/ 	.short	(.L_255 - .L_254)
.L_254:
        /*004c*/ 	.word	0x00000000
        /*0050*/ 	.short	0x000a
        /*0052*/ 	.short	0x0050
        /*0054*/ 	.byte	0x00, 0xf5, 0x21, 0x00


	//----- nvinfo : EIATTR_KPARAM_INFO
	.align		4
.L_255:
        /*0058*/ 	.byte	0x04, 0x17
        /*005a*/ 	.short	(.L_257 - .L_256)
.L_256:
        /*005c*/ 	.word	0x00000000
        /*0060*/ 	.short	0x0009
        /*0062*/ 	.short	0x0048
        /*0064*/ 	.byte	0x00, 0xf5, 0x21, 0x00


	//----- nvinfo : EIATTR_KPARAM_INFO
	.align		4
.L_257:
        /*0068*/ 	.byte	0x04, 0x17
        /*006a*/ 	.short	(.L_259 - .L_258)
.L_258:
        /*006c*/ 	.word	0x00000000
        /*0070*/ 	.short	0x0008
        /*0072*/ 	.short	0x0040
        /*0074*/ 	.byte	0x00, 0xf5, 0x21, 0x00


	//----- nvinfo : EIATTR_KPARAM_INFO
	.align		4
.L_259:
        /*0078*/ 	.byte	0x04, 0x17
        /*007a*/ 	.short	(.L_261 - .L_260)
.L_260:
        /*007c*/ 	.word	0x00000000
        /*0080*/ 	.short	0x0007
        /*0082*/ 	.short	0x0038
        /*0084*/ 	.byte	0x00, 0xf5, 0x21, 0x00


	//----- nvinfo : EIATTR_KPARAM_INFO
	.align		4
.L_261:
        /*0088*/ 	.byte	0x04, 0x17
        /*008a*/ 	.short	(.L_263 - .L_262)
.L_262:
        /*008c*/ 	.word	0x00000000
        /*0090*/ 	.short	0x0006
        /*0092*/ 	.short	0x0030
        /*0094*/ 	.byte	0x00, 0xf5, 0x21, 0x00


	//----- nvinfo : EIATTR_KPARAM_INFO
	.align		4
.L_263:
        /*0098*/ 	.byte	0x04, 0x17
        /*009a*/ 	.short	(.L_265 - .L_264)
.L_264:
        /*009c*/ 	.word	0x00000000
        /*00a0*/ 	.short	0x0005
        /*00a2*/ 	.short	0x0028
        /*00a4*/ 	.byte	0x00, 0xf5, 0x21, 0x00


	//----- nvinfo : EIATTR_KPARAM_INFO
	.align		4
.L_265:
        /*00a8*/ 	.byte	0x04, 0x17
        /*00aa*/ 	.short	(.L_267 - .L_266)
.L_266:
        /*00ac*/ 	.word	0x00000000
        /*00b0*/ 	.short	0x0004
        /*00b2*/ 	.short	0x0020
        /*00b4*/ 	.byte	0x00, 0xf5, 0x21, 0x00


	//----- nvinfo : EIATTR_KPARAM_INFO
	.align		4
.L_267:
        /*00b8*/ 	.byte	0x04, 0x17
        /*00ba*/ 	.short	(.L_269 - .L_268)
.L_268:
        /*00bc*/ 	.word	0x00000000
        /*00c0*/ 	.short	0x0003
        /*00c2*/ 	.short	0x0018
        /*00c4*/ 	.byte	0x00, 0xf5, 0x21, 0x00


	//----- nvinfo : EIATTR_KPARAM_INFO
	.align		4
.L_269:
        /*00c8*/ 	.byte	0x04, 0x17
        /*00ca*/ 	.short	(.L_271 - .L_270)
.L_270:
        /*00cc*/ 	.word	0x00000000
        /*00d0*/ 	.short	0x0002
        /*00d2*/ 	.short	0x0010
        /*00d4*/ 	.byte	0x00, 0xf5, 0x21, 0x00


	//----- nvinfo : EIATTR_KPARAM_INFO
	.align		4
.L_271:
        /*00d8*/ 	.byte	0x04, 0x17
        /*00da*/ 	.short	(.L_273 - .L_272)
.L_272:
        /*00dc*/ 	.word	0x00000000
        /*00e0*/ 	.short	0x0001
        /*00e2*/ 	.short	0x0008
        /*00e4*/ 	.byte	0x00, 0xf5, 0x21, 0x00


	//----- nvinfo : EIATTR_KPARAM_INFO
	.align		4
.L_273:
        /*00e8*/ 	.byte	0x04, 0x17
        /*00ea*/ 	.short	(.L_275 - .L_274)
.L_274:
        /*00ec*/ 	.word	0x00000000
        /*00f0*/ 	.short	0x0000
        /*00f2*/ 	.short	0x0000
        /*00f4*/ 	.byte	0x00, 0xf5, 0x21, 0x00


	//----- nvinfo : EIATTR_SPARSE_MMA_MASK
	.align		4
.L_275:
        /*00f8*/ 	.byte	0x03, 0x50
        /*00fa*/ 	.short	0x0000


	//----- nvinfo : EIATTR_MAXREG_COUNT
	.align		4
        /*00fc*/ 	.byte	0x03, 0x1b
        /*00fe*/ 	.short	0x00ff


	//----- nvinfo : EIATTR_MERCURY_ISA_VERSION
	.align		4
        /*0100*/ 	.byte	0x03, 0x5f
        /*0102*/ 	.short	0x0101


	//----- nvinfo : EIATTR_VRC_CTA_INIT_COUNT
	.align		4
        /*0104*/ 	.byte	0x02, 0x4a
	.zero		1
	.zero		1


	//----- nvinfo : EIATTR_EXIT_INSTR_OFFSETS
	.align		4
        /*0108*/ 	.byte	0x04, 0x1c
        /*010a*/ 	.short	(.L_277 - .L_276)


	//   ....[0]....
.L_276:
        /*010c*/ 	.word	0x000004a0


	//   ....[1]....
        /*0110*/ 	.word	0x000041c0


	//----- nvinfo : EIATTR_CRS_STACK_SIZE
	.align		4
.L_277:
        /*0114*/ 	.byte	0x04, 0x1e
        /*0116*/ 	.short	(.L_279 - .L_278)
.L_278:
        /*0118*/ 	.word	0x00000000


	//----- nvinfo : EIATTR_CBANK_PARAM_SIZE
	.align		4
.L_279:
        /*011c*/ 	.byte	0x03, 0x19
        /*011e*/ 	.short	0x0078


	//----- nvinfo : EIATTR_PARAM_CBANK
	.align		4
        /*0120*/ 	.byte	0x04, 0x0a
        /*0122*/ 	.short	(.L_281 - .L_280)
	.align		4
.L_280:
        /*0124*/ 	.word	index@(.nv.constant0._Z29gen_depth_from_index_matchingPfPiS0_S_S_S_S_S_S_S_PsS1_S_S_S0_)
        /*0128*/ 	.short	0x0380
        /*012a*/ 	.short	0x0078


	//----- nvinfo : EIATTR_SW_WAR
	.align		4
.L_281:
        /*012c*/ 	.byte	0x04, 0x36
        /*012e*/ 	.short	(.L_283 - .L_282)
.L_282:
        /*0130*/ 	.word	0x00000008
.L_283:


//--------------------- .nv.info._Z28rectify_phase_and_belief_mapPfPsS_S_PiS1_S_S0_S_ --------------------------
	.section	.nv.info._Z28rectify_phase_and_belief_mapPfPsS_S_PiS1_S_S0_S_,"",@"SHT_CUDA_INFO"
	.sectionflags	@""
	.align	4


	//----- nvinfo : EIATTR_CUDA_API_VERSION
	.align		4
        /*0000*/ 	.byte	0x04, 0x37
        /*0002*/ 	.short	(.L_285 - .L_284)
.L_284:
        /*0004*/ 	.word	0x00000082


	//----- nvinfo : EIATTR_KPARAM_INFO
	.align		4
.L_285:
        /*0008*/ 	.byte	0x04, 0x17
        /*000a*/ 	.short	(.L_287 - .L_286)
.L_286:
        /*000c*/ 	.word	0x00000000
        /*0010*/ 	.short	0x0008
        /*0012*/ 	.short	0x0040
        /*0014*/ 	.byte	0x00, 0xf5, 0x21, 0x00


	//----- nvinfo : EIATTR_KPARAM_INFO
	.align		4
.L_287:
        /*0018*/ 	.byte	0x04, 0x17
        /*001a*/ 	.short	(.L_289 - .L_288)
.L_288:
        /*001c*/ 	.word	0x00000000
        /*0020*/ 	.short	0x0007
        /*0022*/ 	.short	0x0038
        /*0024*/ 	.byte	0x00, 0xf5, 0x21, 0x00


	//----- nvinfo : EIATTR_KPARAM_INFO
	.align		4
.L_289:
        /*0028*/ 	.byte	0x04, 0x17
        /*002a*/ 	.short	(.L_291 - .L_290)
.L_290:
        /*002c*/ 	.word	0x00000000
        /*0030*/ 	.short	0x0006
        /*0032*/ 	.short	0x0030
        /*0034*/ 	.byte	0x00, 0xf5, 0x21, 0x00


	//----- nvinfo : EIATTR_KPARAM_INFO
	.align		4
.L_291:
        /*0038*/ 	.byte	0x04, 0x17
        /*003a*/ 	.short	(.L_293 - .L_292)
.L_292:
        /*003c*/ 	.word	0x00000000
        /*0040*/ 	.short	0x0005
        /*0042*/ 	.short	0x0028
        /*0044*/ 	.byte	0x00, 0xf5, 0x21, 0x00


	//----- nvinfo : EIATTR_KPARAM_INFO
	.align		4
.L_293:
        /*0048*/ 	.byte	0x04, 0x17
        /*004a*/ 	.short	(.L_295 - .L_294)
.L_294:
        /*004c*/ 	.word	0x00000000
        /*0050*/ 	.short	0x0004
        /*0052*/ 	.short	0x0020
        /*0054*/ 	.byte	0x00, 0xf5, 0x21, 0x00


	//----- nvinfo : EIATTR_KPARAM_INFO
	.align		4
.L_295:
        /*0058*/ 	.byte	0x04, 0x17
        /*005a*/ 	.short	(.L_297 - .L_296)
.L_296:
        /*005c*/ 	.word	0x00000000
        /*0060*/ 	.short	0x0003
        /*0062*/ 	.short	0x0018
        /*0064*/ 	.byte	0x00, 0xf5, 0x21, 0x00


	//----- nvinfo : EIATTR_KPARAM_INFO
	.align		4
.L_297:
        /*0068*/ 	.byte	0x04, 0x17
        /*006a*/ 	.short	(.L_299 - .L_298)
.L_298:
        /*006c*/ 	.word	0x00000000
        /*0070*/ 	.short	0x0002
        /*0072*/ 	.short	0x0010
        /*0074*/ 	.byte	0x00, 0xf5, 0x21, 0x00


	//----- nvinfo : EIATTR_KPARAM_INFO
	.align		4
.L_299:
        /*0078*/ 	.byte	0x04, 0x17
        /*007a*/ 	.short	(.L_301 - .L_300)
.L_300:
        /*007c*/ 	.word	0x00000000
        /*0080*/ 	.short	0x0001
        /*0082*/ 	.short	0x0008
        /*0084*/ 	.byte	0x00, 0xf5, 0x21, 0x00


	//----- nvinfo : EIATTR_KPARAM_INFO
	.align		4
.L_301:
        /*0088*/ 	.byte	0x04, 0x17
        /*008a*/ 	.short	(.L_303 - .L_302)
.L_302:
        /*008c*/ 	.word	0x00000000
        /*0090*/ 	.short	0x0000
        /*0092*/ 	.short	0x0000
        /*0094*/ 	.byte	0x00, 0xf5, 0x21, 0x00


	//----- nvinfo : EIATTR_SPARSE_MMA_MASK
	.align		4
.L_303:
        /*0098*/ 	.byte	0x03, 0x50
        /*009a*/ 	.short	0x0000


	//----- nvinfo : EIATTR_MAXREG_COUNT
	.align		4
        /*009c*/ 	.byte	0x03, 0x1b
        /*009e*/ 	.short	0x00ff


	//----- nvinfo : EIATTR_MERCURY_ISA_VERSION
	.align		4
        /*00a0*/ 	.byte	0x03, 0x5f
        /*00a2*/ 	.short	0x0101


	//----- nvinfo : EIATTR_VRC_CTA_INIT_COUNT
	.align		4
        /*00a4*/ 	.byte	0x02, 0x4a
	.zero		1
	.zero		1


	//----- nvinfo : EIATTR_EXIT_INSTR_OFFSETS
	.align		4
        /*00a8*/ 	.byte	0x04, 0x1c
        /*00aa*/ 	.short	(.L_305 - .L_304)


	//   ....[0]....
.L_304:
        /*00ac*/ 	.word	0x00000510


	//----- nvinfo : EIATTR_CBANK_PARAM_SIZE
	.align		4
.L_305:
        /*00b0*/ 	.byte	0x03, 0x19
        /*00b2*/ 	.short	0x0048


	//----- nvinfo : EIATTR_PARAM_CBANK
	.align		4
        /*00b4*/ 	.byte	0x04, 0x0a
        /*00b6*/ 	.short	(.L_307 - .L_306)
	.align		4
.L_306:
        /*00b8*/ 	.word	index@(.nv.constant0._Z28rectify_phase_and_belief_mapPfPsS_S_PiS1_S_S0_S_)
        /*00bc*/ 	.short	0x0380
        /*00be*/ 	.short	0x0048


	//----- nvinfo : EIATTR_SW_WAR
	.align		4
.L_307:
        /*00c0*/ 	.byte	0x04, 0x36
        /*00c2*/ 	.short	(.L_309 - .L_308)
.L_308:
        /*00c4*/ 	.word	0x00000008
.L_309:


//--------------------- .nv.info._Z18phase_shift_decodePhPiS0_PfPsS0_S1_ --------------------------
	.section	.nv.info._Z18phase_shift_decodePhPiS0_PfPsS0_S1_,"",@"SHT_CUDA_INFO"
	.sectionflags	@""
	.align	4


	//----- nvinfo : EIATTR_CUDA_API_VERSION
	.align		4
        /*0000*/ 	.byte	0x04, 0x37
        /*0002*/ 	.short	(.L_311 - .L_310)
.L_310:
        /*0004*/ 	.word	0x00000082


	//----- nvinfo : EIATTR_KPARAM_INFO
	.align		4
.L_311:
        /*0008*/ 	.byte	0x04, 0x17
        /*000a*/ 	.short	(.L_313 - .L_312)
.L_312:
        /*000c*/ 	.word	0x00000000
        /*0010*/ 	.short	0x0006
        /*0012*/ 	.short	0x0030
        /*0014*/ 	.byte	0x00, 0xf5, 0x21, 0x00


	//----- nvinfo : EIATTR_KPARAM_INFO
	.align		4
.L_313:
        /*0018*/ 	.byte	0x04, 0x17
        /*001a*/ 	.short	(.L_315 - .L_314)
.L_314:
        /*001c*/ 	.word	0x00000000
        /*0020*/ 	.short	0x0005
        /*0022*/ 	.short	0x0028
        /*0024*/ 	.byte	0x00, 0xf5, 0x21, 0x00


	//----- nvinfo : EIATTR_KPARAM_INFO
	.align		4
.L_315:
        /*0028*/ 	.byte	0x04, 0x17
        /*002a*/ 	.short	(.L_317 - .L_316)
.L_316:
        /*002c*/ 	.word	0x00000000
        /*0030*/ 	.short	0x0004
        /*0032*/ 	.short	0x0020
        /*0034*/ 	.byte	0x00, 0xf5, 0x21, 0x00


	//----- nvinfo : EIATTR_KPARAM_INFO
	.align		4
.L_317:
        /*0038*/ 	.byte	0x04, 0x17
        /*003a*/ 	.short	(.L_319 - .L_318)
.L_318:
        /*003c*/ 	.word	0x00000000
        /*0040*/ 	.short	0x0003
        /*0042*/ 	.short	0x0018
        /*0044*/ 	.byte	0x00, 0xf5, 0x21, 0x00


	//----- nvinfo : EIATTR_KPARAM_INFO
	.align		4
.L_319:
        /*0048*/ 	.byte	0x04, 0x17
        /*004a*/ 	.short	(.L_321 - .L_320)
.L_320:
        /*004c*/ 	.word	0x00000000
        /*0050*/ 	.short	0x0002
        /*0052*/ 	.short	0x0010
        /*0054*/ 	.byte	0x00, 0xf5, 0x21, 0x00


	//----- nvinfo : EIATTR_KPARAM_INFO
	.align		4
.L_321:
        /*0058*/ 	.byte	0x04, 0x17
        /*005a*/ 	.short	(.L_323 - .L_322)
.L_322:
        /*005c*/ 	.word	0x00000000
        /*0060*/ 	.short	0x0001
        /*0062*/ 	.short	0x0008
        /*0064*/ 	.byte	0x00, 0xf5, 0x21, 0x00


	//----- nvinfo : EIATTR_KPARAM_INFO
	.align		4
.L_323:
        /*0068*/ 	.byte	0x04, 0x17
        /*006a*/ 	.short	(.L_325 - .L_324)
.L_324:
        /*006c*/ 	.word	0x00000000
        /*0070*/ 	.short	0x0000
        /*0072*/ 	.short	0x0000
        /*0074*/ 	.byte	0x00, 0xf5, 0x21, 0x00


	//----- nvinfo : EIATTR_SPARSE_MMA_MASK
	.align		4
.L_325:
        /*0078*/ 	.byte	0x03, 0x50
        /*007a*/ 	.short	0x0000


	//----- nvinfo : EIATTR_MAXREG_COUNT
	.align		4
        /*007c*/ 	.byte	0x03, 0x1b
        /*007e*/ 	.short	0x00ff


	//----- nvinfo : EIATTR_MERCURY_ISA_VERSION
	.align		4
        /*0080*/ 	.byte	0x03, 0x5f
        /*0082*/ 	.short	0x0101


	//----- nvinfo : EIATTR_VRC_CTA_INIT_COUNT
	.align		4
        /*0084*/ 	.byte	0x02, 0x4a
	.zero		1
	.zero		1


	//----- nvinfo : EIATTR_EXIT_INSTR_OFFSETS
	.align		4
        /*0088*/ 	.byte	0x04, 0x1c
        /*008a*/ 	.short	(.L_327 - .L_326)


	//   ....[0]....
.L_326:
        /*008c*/ 	.word	0x00000120


	//   ....[1]....
        /*0090*/ 	.word	0x00000360


	//   ....[2]....
        /*0094*/ 	.word	0x000009d0


	//   ....[3]....
        /*0098*/ 	.word	0x00000a00


	//----- nvinfo : EIATTR_CRS_STACK_SIZE
	.align		4
.L_327:
        /*009c*/ 	.byte	0x04, 0x1e
        /*009e*/ 	.short	(.L_329 - .L_328)
.L_328:
        /*00a0*/ 	.word	0x00000000


	//----- nvinfo : EIATTR_CBANK_PARAM_SIZE
	.align		4
.L_329:
        /*00a4*/ 	.byte	0x03, 0x19
        /*00a6*/ 	.short	0x0038


	//----- nvinfo : EIATTR_PARAM_CBANK
	.align		4
        /*00a8*/ 	.byte	0x04, 0x0a
        /*00aa*/ 	.short	(.L_331 - .L_330)
	.align		4
.L_330:
        /*00ac*/ 	.word	index@(.nv.constant0._Z18phase_shift_decodePhPiS0_PfPsS0_S1_)
        /*00b0*/ 	.short	0x0380
        /*00b2*/ 	.short	0x0038


	//----- nvinfo : EIATTR_SW_WAR
	.align		4
.L_331:
        /*00b4*/ 	.byte	0x04, 0x36
        /*00b6*/ 	.short	(.L_333 - .L_332)
.L_332:
        /*00b8*/ 	.word	0x00000008
.L_333:


//--------------------- .nv.info._Z11gray_decodePhS_S_S_PiS0_S0_PsS0_ --------------------------
	.section	.nv.info._Z11gray_decodePhS_S_S_PiS0_S0_PsS0_,"",@"SHT_CUDA_INFO"
	.sectionflags	@""
	.align	4


	//----- nvinfo : EIATTR_CUDA_API_VERSION
	.align		4
        /*0000*/ 	.byte	0x04, 0x37
        /*0002*/ 	.short	(.L_335 - .L_334)
.L_334:
        /*0004*/ 	.word	0x00000082


	//----- nvinfo : EIATTR_KPARAM_INFO
	.align		4
.L_335:
        /*0008*/ 	.byte	0x04, 0x17
        /*000a*/ 	.short	(.L_337 - .L_336)
.L_336:
        /*000c*/ 	.word	0x00000000
        /*0010*/ 	.short	0x0008
        /*0012*/ 	.short	0x0040
        /*0014*/ 	.byte	0x00, 0xf5, 0x21, 0x00


	//----- nvinfo : EIATTR_KPARAM_INFO
	.align		4
.L_337:
        /*0018*/ 	.byte	0x04, 0x17
        /*001a*/ 	.short	(.L_339 - .L_338)
.L_338:
        /*001c*/ 	.word	0x00000000
        /*0020*/ 	.short	0x0007
        /*0022*/ 	.short	0x0038
        /*0024*/ 	.byte	0x00, 0xf5, 0x21, 0x00


	//----- nvinfo : EIATTR_KPARAM_INFO
	.align		4
.L_339:
        /*0028*/ 	.byte	0x04, 0x17
        /*002a*/ 	.short	(.L_341 - .L_340)
.L_340:
        /*002c*/ 	.word	0x00000000
        /*0030*/ 	.short	0x0006
        /*0032*/ 	.short	0x0030
        /*0034*/ 	.byte	0x00, 0xf5, 0x21, 0x00


	//----- nvinfo : EIATTR_KPARAM_INFO
	.align		4
.L_341:
        /*0038*/ 	.byte	0x04, 0x17
        /*003a*/ 	.short	(.L_343 - .L_342)
.L_342:
        /*003c*/ 	.word	0x00000000
        /*0040*/ 	.short	0x0005
        /*0042*/ 	.short	0x0028
        /*0044*/ 	.byte	0x00, 0xf5, 0x21, 0x00


	//----- nvinfo : EIATTR_KPARAM_INFO
	.align		4
.L_343:
        /*0048*/ 	.byte	0x04, 0x17
        /*004a*/ 	.short	(.L_345 - .L_344)
.L_344:
        /*004c*/ 	.word	0x00000000
        /*0050*/ 	.short	0x0004
        /*0052*/ 	.short	0x0020
        /*0054*/ 	.byte	0x00, 0xf5, 0x21, 0x00


	//----- nvinfo : EIATTR_KPARAM_INFO
	.align		4
.L_345:
        /*0058*/ 	.byte	0x04, 0x17
        /*005a*/ 	.short	(.L_347 - .L_346)
.L_346:
        /*005c*/ 	.word	0x00000000
        /*0060*/ 	.short	0x0003
        /*0062*/ 	.short	0x0018
        /*0064*/ 	.byte	0x00, 0xf5, 0x21, 0x00


	//----- nvinfo : EIATTR_KPARAM_INFO
	.align		4
.L_347:
        /*0068*/ 	.byte	0x04, 0x17
        /*006a*/ 	.short	(.L_349 - .L_348)
.L_348:
        /*006c*/ 	.word	0x00000000
        /*0070*/ 	.short	0x0002
        /*0072*/ 	.short	0x0010
        /*0074*/ 	.byte	0x00, 0xf5, 0x21, 0x00


	//----- nvinfo : EIATTR_KPARAM_INFO
	.align		4
.L_349:
        /*0078*/ 	.byte	0x04, 0x17
        /*007a*/ 	.short	(.L_351 - .L_350)
.L_350:
        /*007c*/ 	.word	0x00000000
        /*0080*/ 	.short	0x0001
        /*0082*/ 	.short	0x0008
        /*0084*/ 	.byte	0x00, 0xf5, 0x21, 0x00


	//----- nvinfo : EIATTR_KPARAM_INFO
	.align		4
.L_351:
        /*0088*/ 	.byte	0x04, 0x17
        /*008a*/ 	.short	(.L_353 - .L_352)
.L_352:
        /*008c*/ 	.word	0x00000000
        /*0090*/ 	.short	0x0000
        /*0092*/ 	.short	0x0000
        /*0094*/ 	.byte	0x00, 0xf5, 0x21, 0x00


	//----- nvinfo : EIATTR_SPARSE_MMA_MASK
	.align		4
.L_353:
        /*0098*/ 	.byte	0x03, 0x50
        /*009a*/ 	.short	0x0000


	//----- nvinfo : EIATTR_MAXREG_COUNT
	.align		4
        /*009c*/ 	.byte	0x03, 0x1b
        /*009e*/ 	.short	0x00ff


	//----- nvinfo : EIATTR_MERCURY_ISA_VERSION
	.align		4
        /*00a0*/ 	.byte	0x03, 0x5f
        /*00a2*/ 	.short	0x0101


	//----- nvinfo : EIATTR_VRC_CTA_INIT_COUNT
	.align		4
        /*00a4*/ 	.byte	0x02, 0x4a
	.zero		1
	.zero		1


	//----- nvinfo : EIATTR_EXIT_INSTR_OFFSETS
	.align		4
        /*00a8*/ 	.byte	0x04, 0x1c
        /*00aa*/ 	.short	(.L_355 - .L_354)


	//   ....[0]....
.L_354:
        /*00ac*/ 	.word	0x00000180


	//   ....[1]....
        /*00b0*/ 	.word	0x00000920


	//----- nvinfo : EIATTR_CBANK_PARAM_SIZE
	.align		4
.L_355:
        /*00b4*/ 	.byte	0x03, 0x19
        /*00b6*/ 	.short	0x0048


	//----- nvinfo : EIATTR_PARAM_CBANK
	.align		4
        /*00b8*/ 	.byte	0x04, 0x0a
        /*00ba*/ 	.short	(.L_357 - .L_356)
	.align		4
.L_356:
        /*00bc*/ 	.word	index@(.nv.constant0._Z11gray_decodePhS_S_S_PiS0_S0_PsS0_)
        /*00c0*/ 	.short	0x0380
        /*00c2*/ 	.short	0x0048


	//----- nvinfo : EIATTR_SW_WAR
	.align		4
.L_357:
        /*00c4*/ 	.byte	0x04, 0x36
        /*00c6*/ 	.short	(.L_359 - .L_358)
.L_358:
        /*00c8*/ 	.word	0x00000008
.L_359:


//--------------------- .nv.info._Z21convert_bayer_to_grayPhPiS0_ --------------------------
	.section	.nv.info._Z21convert_bayer_to_grayPhPiS0_,"",@"SHT_CUDA_INFO"
	.sectionflags	@""
	.align	4


	//----- nvinfo : EIATTR_CUDA_API_VERSION
	.align		4
        /*0000*/ 	.byte	0x04, 0x37
        /*0002*/ 	.short	(.L_361 - .L_360)
.L_360:
        /*0004*/ 	.word	0x00000082


	//----- nvinfo : EIATTR_KPARAM_INFO
	.align		4
.L_361:
        /*0008*/ 	.byte	0x04, 0x17
        /*000a*/ 	.short	(.L_363 - .L_362)
.L_362:
        /*000c*/ 	.word	0x00000000
        /*0010*/ 	.short	0x0002
        /*0012*/ 	.short	0x0010
        /*0014*/ 	.byte	0x00, 0xf5, 0x21, 0x00


	//----- nvinfo : EIATTR_KPARAM_INFO
	.align		4
.L_363:
        /*0018*/ 	.byte	0x04, 0x17
        /*001a*/ 	.short	(.L_365 - .L_364)
.L_364:
        /*001c*/ 	.word	0x00000000
        /*0020*/ 	.short	0x0001
        /*0022*/ 	.short	0x0008
        /*0024*/ 	.byte	0x00, 0xf5, 0x21, 0x00


	//----- nvinfo : EIATTR_KPARAM_INFO
	.align		4
.L_365:
        /*0028*/ 	.byte	0x04, 0x17
        /*002a*/ 	.short	(.L_367 - .L_366)
.L_366:
        /*002c*/ 	.word	0x00000000
        /*0030*/ 	.short	0x0000
        /*0032*/ 	.short	0x0000
        /*0034*/ 	.byte	0x00, 0xf5, 0x21, 0x00


	//----- nvinfo : EIATTR_SPARSE_MMA_MASK
	.align		4
.L_367:
        /*0038*/ 	.byte	0x03, 0x50
        /*003a*/ 	.short	0x0000


	//----- nvinfo : EIATTR_MAXREG_COUNT
	.align		4
        /*003c*/ 	.byte	0x03, 0x1b
        /*003e*/ 	.short	0x00ff


	//----- nvinfo : EIATTR_MERCURY_ISA_VERSION
	.align		4
        /*0040*/ 	.byte	0x03, 0x5f
        /*0042*/ 	.short	0x0101


	//----- nvinfo : EIATTR_VRC_CTA_INIT_COUNT
	.align		4
        /*0044*/ 	.byte	0x02, 0x4a
	.zero		1
	.zero		1


	//----- nvinfo : EIATTR_EXIT_INSTR_OFFSETS
	.align		4
        /*0048*/ 	.byte	0x04, 0x1c
        /*004a*/ 	.short	(.L_369 - .L_368)


	//   ....[0]....
.L_368:
        /*004c*/ 	.word	0x00000fd0


	//----- nvinfo : EIATTR_CRS_STACK_SIZE
	.align		4
.L_369:
        /*0050*/ 	.byte	0x04, 0x1e
        /*0052*/ 	.short	(.L_371 - .L_370)
.L_370:
        /*0054*/ 	.word	0x00000000


	//----- nvinfo : EIATTR_CBANK_PARAM_SIZE
	.align		4
.L_371:
        /*0058*/ 	.byte	0x03, 0x19
        /*005a*/ 	.short	0x0018


	//----- nvinfo : EIATTR_PARAM_CBANK
	.align		4
        /*005c*/ 	.byte	0x04, 0x0a
        /*005e*/ 	.short	(.L_373 - .L_372)
	.align		4
.L_372:
        /*0060*/ 	.word	index@(.nv.constant0._Z21convert_bayer_to_grayPhPiS0_)
        /*0064*/ 	.short	0x0380
        /*0066*/ 	.short	0x0018


	//----- nvinfo : EIATTR_SW_WAR
	.align		4
.L_373:
        /*0068*/ 	.byte	0x04, 0x36
        /*006a*/ 	.short	(.L_375 - .L_374)
.L_374:
        /*006c*/ 	.word	0x00000008
.L_375:


//--------------------- .nv.info._Z21convert_bayer_to_bluePhPiS0_ --------------------------
	.section	.nv.info._Z21convert_bayer_to_bluePhPiS0_,"",@"SHT_CUDA_INFO"
	.sectionflags	@""
	.align	4


	//----- nvinfo : EIATTR_CUDA_API_VERSION
	.align		4
        /*0000*/ 	.byte	0x04, 0x37
        /*0002*/ 	.short	(.L_377 - .L_376)
.L_376:
        /*0004*/ 	.word	0x00000082


	//----- nvinfo : EIATTR_KPARAM_INFO
	.align		4
.L_377:
        /*0008*/ 	.byte	0x04, 0x17
        /*000a*/ 	.short	(.L_379 - .L_378)
.L_378:
        /*000c*/ 	.word	0x00000000
        /*0010*/ 	.short	0x0002
        /*0012*/ 	.short	0x0010
        /*0014*/ 	.byte	0x00, 0xf5, 0x21, 0x00


	//----- nvinfo : EIATTR_KPARAM_INFO
	.align		4
.L_379:
        /*0018*/ 	.byte	0x04, 0x17
        /*001a*/ 	.short	(.L_381 - .L_380)
.L_380:
        /*001c*/ 	.word	0x00000000
        /*0020*/ 	.short	0x0001
        /*0022*/ 	.short	0x0008
        /*0024*/ 	.byte	0x00, 0xf5, 0x21, 0x00


	//----- nvinfo : EIATTR_KPARAM_INFO
	.align		4
.L_381:
        /*0028*/ 	.byte	0x04, 0x17
        /*002a*/ 	.short	(.L_383 - .L_382)
.L_382:
        /*002c*/ 	.word	0x00000000
        /*0030*/ 	.short	0x0000
        /*0032*/ 	.short	0x0000
        /*0034*/ 	.byte	0x00, 0xf5, 0x21, 0x00


	//----- nvinfo : EIATTR_SPARSE_MMA_MASK
	.align		4
.L_383:
        /*0038*/ 	.byte	0x03, 0x50
        /*003a*/ 	.short	0x0000


	//----- nvinfo : EIATTR_MAXREG_COUNT
	.align		4
        /*003c*/ 	.byte	0x03, 0x1b
        /*003e*/ 	.short	0x00ff


	//----- nvinfo : EIATTR_MERCURY_ISA_VERSION
	.align		4
        /*0040*/ 	.byte	0x03, 0x5f
        /*0042*/ 	.short	0x0101


	//----- nvinfo : EIATTR_VRC_CTA_INIT_COUNT
	.align		4
        /*0044*/ 	.byte	0x02, 0x4a
	.zero		1
	.zero		1


	//----- nvinfo : EIATTR_EXIT_INSTR_OFFSETS
	.align		4
        /*0048*/ 	.byte	0x04, 0x1c
        /*004a*/ 	.short	(.L_385 - .L_384)


	//   ....[0]....
.L_384:
        /*004c*/ 	.word	0x000007b0


	//----- nvinfo : EIATTR_CRS_STACK_SIZE
	.align		4
.L_385:
        /*0050*/ 	.byte	0x04, 0x1e
        /*0052*/ 	.short	(.L_387 - .L_386)
.L_386:
        /*0054*/ 	.word	0x00000000


	//----- nvinfo : EIATTR_CBANK_PARAM_SIZE
	.align		4
.L_387:
        /*0058*/ 	.byte	0x03, 0x19
        /*005a*/ 	.short	0x0018


	//----- nvinfo : EIATTR_PARAM_CBANK
	.align		4
        /*005c*/ 	.byte	0x04, 0x0a
        /*005e*/ 	.short	(.L_389 - .L_388)
	.align		4
.L_388:
        /*0060*/ 	.word	index@(.nv.constant0._Z21convert_bayer_to_bluePhPiS0_)
        /*0064*/ 	.short	0x0380
        /*0066*/ 	.short	0x0018


	//----- nvinfo : EIATTR_SW_WAR
	.align		4
.L_389:
        /*0068*/ 	.byte	0x04, 0x36
        /*006a*/ 	.short	(.L_391 - .L_390)
.L_390:
        /*006c*/ 	.word	0x00000008
.L_391:


//--------------------- .nv.info._Z9cuda_testPfS_S_S_ --------------------------
	.section	.nv.info._Z9cuda_testPfS_S_S_,"",@"SHT_CUDA_INFO"
	.sectionflags	@""
	.align	4


	//----- nvinfo : EIATTR_CUDA_API_VERSION
	.align		4
        /*0000*/ 	.byte	0x04, 0x37
        /*0002*/ 	.short	(.L_393 - .L_392)
.L_392:
        /*0004*/ 	.word	0x00000082


	//----- nvinfo : EIATTR_KPARAM_INFO
	.align		4
.L_393:
        /*0008*/ 	.byte	0x04, 0x17
        /*000a*/ 	.short	(.L_395 - .L_394)
.L_394:
        /*000c*/ 	.word	0x00000000
        /*0010*/ 	.short	0x0003
        /*0012*/ 	.short	0x0018
        /*0014*/ 	.byte	0x00, 0xf5, 0x21, 0x00


	//----- nvinfo : EIATTR_KPARAM_INFO
	.align		4
.L_395:
        /*0018*/ 	.byte	0x04, 0x17
        /*001a*/ 	.short	(.L_397 - .L_396)
.L_396:
        /*001c*/ 	.word	0x00000000
        /*0020*/ 	.short	0x0002
        /*0022*/ 	.short	0x0010
        /*0024*/ 	.byte	0x00, 0xf5, 0x21, 0x00


	//----- nvinfo : EIATTR_KPARAM_INFO
	.align		4
.L_397:
        /*0028*/ 	.byte	0x04, 0x17
        /*002a*/ 	.short	(.L_399 - .L_398)
.L_398:
        /*002c*/ 	.word	0x00000000
        /*0030*/ 	.short	0x0001
        /*0032*/ 	.short	0x0008
        /*0034*/ 	.byte	0x00, 0xf5, 0x21, 0x00


	//----- nvinfo : EIATTR_KPARAM_INFO
	.align		4
.L_399:
        /*0038*/ 	.byte	0x04, 0x17
        /*003a*/ 	.short	(.L_401 - .L_400)
.L_400:
        /*003c*/ 	.word	0x00000000
        /*0040*/ 	.short	0x0000
        /*0042*/ 	.short	0x0000
        /*0044*/ 	.byte	0x00, 0xf5, 0x21, 0x00


	//----- nvinfo : EIATTR_SPARSE_MMA_MASK
	.align		4
.L_401:
        /*0048*/ 	.byte	0x03, 0x50
        /*004a*/ 	.short	0x0000


	//----- nvinfo : EIATTR_MAXREG_COUNT
	.align		4
        /*004c*/ 	.byte	0x03, 0x1b
        /*004e*/ 	.short	0x00ff


	//----- nvinfo : EIATTR_MERCURY_ISA_VERSION
	.align		4
        /*0050*/ 	.byte	0x03, 0x5f
        /*0052*/ 	.short	0x0101


	//----- nvinfo : EIATTR_VRC_CTA_INIT_COUNT
	.align		4
        /*0054*/ 	.byte	0x02, 0x4a
	.zero		1
	.zero		1


	//----- nvinfo : EIATTR_EXIT_INSTR_OFFSETS
	.align		4
        /*0058*/ 	.byte	0x04, 0x1c
        /*005a*/ 	.short	(.L_403 - .L_402)


	//   ....[0]....
.L_402:
        /*005c*/ 	.word	0x00000130


	//----- nvinfo : EIATTR_CBANK_PARAM_SIZE
	.align		4
.L_403:
        /*0060*/ 	.byte	0x03, 0x19
        /*0062*/ 	.short	0x0020


	//----- nvinfo : EIATTR_PARAM_CBANK
	.align		4
        /*0064*/ 	.byte	0x04, 0x0a
        /*0066*/ 	.short	(.L_405 - .L_404)
	.align		4
.L_404:
        /*0068*/ 	.word	index@(.nv.constant0._Z9cuda_testPfS_S_S_)
        /*006c*/ 	.short	0x0380
        /*006e*/ 	.short	0x0020


	//----- nvinfo : EIATTR_SW_WAR
	.align		4
.L_405:
        /*0070*/ 	.byte	0x04, 0x36
        /*0072*/ 	.short	(.L_407 - .L_406)
.L_406:
        /*0074*/ 	.word	0x00000008
.L_407:


//--------------------- .nv.callgraph             --------------------------
	.section	.nv.callgraph,"",@"SHT_CUDA_CALLGRAPH"
	.align	4
	.sectionentsize	8
	.align		4
        /*0000*/ 	.word	0x00000000
	.align		4
        /*0004*/ 	.word	0xffffffff
	.align		4
        /*0008*/ 	.word	0x00000000
	.align		4
        /*000c*/ 	.word	0xfffffffe
	.align		4
        /*0010*/ 	.word	0x00000000
	.align		4
        /*0014*/ 	.word	0xfffffffd
	.align		4
        /*0018*/ 	.word	0x00000000
	.align		4
        /*001c*/ 	.word	0xfffffffc


//--------------------- .text._Z26convert_dmap_to_mili_meterPf --------------------------
	.section	.text._Z26convert_dmap_to_mili_meterPf,"ax",@progbits
	.align	128
        .global         _Z26convert_dmap_to_mili_meterPf
        .type           _Z26convert_dmap_to_mili_meterPf,@function
        .size           _Z26convert_dmap_to_mili_meterPf,(.L_x_269 - _Z26convert_dmap_to_mili_meterPf)
        .other          _Z26convert_dmap_to_mili_meterPf,@"STO_CUDA_ENTRY STV_DEFAULT"
_Z26convert_dmap_to_mili_meterPf:
.text._Z26convert_dmap_to_mili_meterPf:
[----:B------:R-:W-:Y:S01]  /*0000*/  LDC R1, c[0x0][0x37c] ;  /* 0x0000df00ff017b82 */ /* 0x000fe20000000800 */
[----:B------:R-:W0:Y:S07]  /*0010*/  S2R R5, SR_TID.X ;  /* 0x0000000000057919 */ /* 0x000e2e0000002100 */
[----:B------:R-:W0:Y:S01]  /*0020*/  S2UR UR6, SR_CTAID.X ;  /* 0x00000000000679c3 */ /* 0x000e220000002500 */
[----:B------:R-:W1:Y:S07]  /*0030*/  LDCU.64 UR4, c[0x0][0x358] ;  /* 0x00006b00ff0477ac */ /* 0x000e6e0008000a00 */
[----:B------:R-:W0:Y:S08]  /*0040*/  LDC R0, c[0x0][0x360] ;  /* 0x0000d800ff007b82 */ /* 0x000e300000000800 */
[----:B------:R-:W2:Y:S01]  /*0050*/  LDC.64 R2, c[0x0][0x380] ;  /* 0x0000e000ff027b82 */ /* 0x000ea20000000a00 */
[----:B0-----:R-:W-:-:S04]  /*0060*/  IMAD R5, R0, UR6, R5 ;  /* 0x0000000600057c24 */ /* 0x001fc8000f8e0205 */
[----:B--2---:R-:W-:-:S05]  /*0070*/  IMAD.WIDE R2, R5, 0x4, R2 ;  /* 0x0000000405027825 */ /* 0x004fca00078e0202 */
[----:B-1----:R-:W2:Y:S02]  /*0080*/  LDG.E R0, desc[UR4][R2.64] ;  /* 0x0000000402007981 */ /* 0x002ea4000c1e1900 */
[----:B--2---:R-:W-:-:S05]  /*0090*/  FMUL R5, R0, 1000 ;  /* 0x447a000000057820 */ /* 0x004fca0000400000 */
[----:B------:R-:W-:Y:S01]  /*00a0*/  STG.E desc[UR4][R2.64], R5 ;  /* 0x0000000502007986 */ /* 0x000fe2000c101904 */
[----:B------:R-:W-:Y:S05]  /*00b0*/  EXIT ;  /* 0x000000000000794d */ /* 0x000fea0003800000 */
.L_x_0:
[----:B------:R-:W-:-:S00]  /*00c0*/  BRA `(.L_x_0) ;  /* 0xfffffffc00fc7947 */ /* 0x000fc0000383ffff */
[----:B------:R-:W-:-:S00]  /*00d0*/  NOP ;  /* 0x0000000000007918 */ /* 0x000fc00000000000 */
        /* <DEDUP_REMOVED lines=10> */
.L_x_269:


//--------------------- .text._Z21depth_median_filter_hPfS_PiS0_S0_ --------------------------
	.section	.text._Z21depth_median_filter_hPfS_PiS0_S0_,"ax",@progbits
	.align	128
        .global         _Z21depth_median_filter_hPfS_PiS0_S0_
        .type           _Z21depth_median_filter_hPfS_PiS0_S0_,@function
        .size           _Z21depth_median_filter_hPfS_PiS0_S0_,(.L_x_270 - _Z21depth_median_filter_hPfS_PiS0_S0_)
        .other          _Z21depth_median_filter_hPfS_PiS0_S0_,@"STO_CUDA_ENTRY STV_DEFAULT"
_Z21depth_median_filter_hPfS_PiS0_S0_:
.text._Z21depth_median_filter_hPfS_PiS0_S0_:
[----:B------:R-:W-:Y:S08]  /*0000*/  LDC R1, c[0x0][0x37c] ;  /* 0x0000df00ff017b82 */ /* 0x000ff00000000800 */
[----:B------:R-:W0:Y:S01]  /*0010*/  LDC.64 R12, c[0x0][0x398] ;  /* 0x0000e600ff0c7b82 */ /* 0x000e220000000a00 */
[----:B------:R-:W0:Y:S01]  /*0020*/  LDCU.64 UR4, c[0x0][0x358] ;  /* 0x00006b00ff0477ac */ /* 0x000e220008000a00 */
[----:B------:R-:W1:Y:S01]  /*0030*/  S2R R5, SR_TID.X ;  /* 0x0000000000057919 */ /* 0x000e620000002100 */
[----:B------:R-:W1:Y:S05]  /*0040*/  S2R R6, SR_CTAID.X ;  /* 0x0000000000067919 */ /* 0x000e6a0000002500 */
[----:B------:R-:W2:Y:S01]  /*0050*/  LDC.64 R2, c[0x0][0x388] ;  /* 0x0000e200ff027b82 */ /* 0x000ea20000000a00 */
[----:B0-----:R-:W3:Y:S01]  /*0060*/  LDG.E R9, desc[UR4][R12.64] ;  /* 0x000000040c097981 */ /* 0x001ee2000c1e1900 */
[----:B------:R-:W1:Y:S06]  /*0070*/  LDCU UR6, c[0x0][0x360] ;  /* 0x00006c00ff0677ac */ /* 0x000e6c0008000800 */
[----:B------:R-:W0:Y:S01]  /*0080*/  LDC.64 R10, c[0x0][0x390] ;  /* 0x0000e400ff0a7b82 */ /* 0x000e220000000a00 */
[----:B-1----:R-:W-:-:S04]  /*0090*/  IMAD R8, R6, UR6, R5 ;  /* 0x0000000606087c24 */ /* 0x002fc8000f8e0205 */
[C---:B--2---:R-:W-:Y:S01]  /*00a0*/  IMAD.WIDE R4, R8.reuse, 0x4, R2 ;  /* 0x0000000408047825 */ /* 0x044fe200078e0202 */
[----:B0-----:R0:W2:Y:S04]  /*00b0*/  LDG.E R7, desc[UR4][R10.64] ;  /* 0x000000040a077981 */ /* 0x0010a8000c1e1900 */
[----:B------:R-:W4:Y:S01]  /*00c0*/  LDG.E R0, desc[UR4][R4.64] ;  /* 0x0000000404007981 */ /* 0x000f22000c1e1900 */
[----:B0-----:R-:W-:Y:S02]  /*00d0*/  IABS R10, R8 ;  /* 0x00000008000a7213 */ /* 0x001fe40000000000 */
[----:B------:R-:W-:Y:S01]  /*00e0*/  ISETP.GE.AND P2, PT, R8, RZ, PT ;  /* 0x000000ff0800720c */ /* 0x000fe20003f46270 */
[----:B------:R-:W-:Y:S01]  /*00f0*/  BSSY.RECONVERGENT B0, `(.L_x_1) ;  /* 0x0000034000007945 */ /* 0x000fe20003800200 */
[----:B---3--:R-:W-:-:S04]  /*0100*/  IABS R16, R9 ;  /* 0x0000000900107213 */ /* 0x008fc80000000000 */
[----:B------:R-:W0:Y:S08]  /*0110*/  I2F.RP R14, R16 ;  /* 0x00000010000e7306 */ /* 0x000e300000209400 */
[----:B0-----:R-:W0:Y:S02]  /*0120*/  MUFU.RCP R14, R14 ;  /* 0x0000000e000e7308 */ /* 0x001e240000001000 */
[----:B0-----:R-:W-:-:S06]  /*0130*/  VIADD R12, R14, 0xffffffe ;  /* 0x0ffffffe0e0c7836 */ /* 0x001fcc0000000000 */
[----:B------:R0:W1:Y:S01]  /*0140*/  F2I.FTZ.U32.TRUNC.NTZ R13, R12 ;  /* 0x0000000c000d7305 */ /* 0x000062000021f000 */
[----:B------:R-:W-:Y:S01]  /*0150*/  IABS R11, R9 ;  /* 0x00000009000b7213 */ /* 0x000fe20000000000 */
[----:B0-----:R-:W-:Y:S02]  /*0160*/  IMAD.MOV.U32 R12, RZ, RZ, RZ ;  /* 0x000000ffff0c7224 */ /* 0x001fe400078e00ff */
[----:B-1----:R-:W-:-:S04]  /*0170*/  IMAD.MOV R15, RZ, RZ, -R13 ;  /* 0x000000ffff0f7224 */ /* 0x002fc800078e0a0d */
[----:B------:R-:W-:-:S04]  /*0180*/  IMAD R15, R15, R16, RZ ;  /* 0x000000100f0f7224 */ /* 0x000fc800078e02ff */
[----:B------:R-:W-:-:S04]  /*0190*/  IMAD.HI.U32 R13, R13, R15, R12 ;  /* 0x0000000f0d0d7227 */ /* 0x000fc800078e000c */
[----:B------:R-:W-:Y:S02]  /*01a0*/  IMAD.MOV R11, RZ, RZ, -R11 ;  /* 0x000000ffff0b7224 */ /* 0x000fe400078e0a0b */
[----:B------:R-:W-:-:S04]  /*01b0*/  IMAD.HI.U32 R13, R13, R10, RZ ;  /* 0x0000000a0d0d7227 */ /* 0x000fc800078e00ff */
[----:B------:R-:W-:Y:S01]  /*01c0*/  IMAD R13, R13, R11, R10 ;  /* 0x0000000b0d0d7224 */ /* 0x000fe200078e020a */
[----:B------:R-:W-:Y:S01]  /*01d0*/  ISETP.NE.AND P1, PT, R9, RZ, PT ;  /* 0x000000ff0900720c */ /* 0x000fe20003f25270 */
[----:B--2---:R-:W-:Y:S01]  /*01e0*/  VIADD R7, R7, 0xffffffff ;  /* 0xffffffff07077836 */ /* 0x004fe20000000000 */
[----:B------:R-:W0:Y:S02]  /*01f0*/  LDC.64 R10, c[0x0][0x380] ;  /* 0x0000e000ff0a7b82 */ /* 0x000e240000000a00 */
[----:B------:R-:W-:-:S13]  /*0200*/  ISETP.GT.U32.AND P0, PT, R16, R13, PT ;  /* 0x0000000d1000720c */ /* 0x000fda0003f04070 */
[----:B------:R-:W-:-:S05]  /*0210*/  @!P0 IMAD.IADD R13, R13, 0x1, -R16 ;  /* 0x000000010d0d8824 */ /* 0x000fca00078e0a10 */
[----:B------:R-:W-:-:S13]  /*0220*/  ISETP.GT.U32.AND P0, PT, R16, R13, PT ;  /* 0x0000000d1000720c */ /* 0x000fda0003f04070 */
[----:B------:R-:W-:Y:S01]  /*0230*/  @!P0 IMAD.IADD R13, R13, 0x1, -R16 ;  /* 0x000000010d0d8824 */ /* 0x000fe200078e0a10 */
[----:B----4-:R-:W-:-:S04]  /*0240*/  FSETP.NEU.AND P0, PT, R0, RZ, PT ;  /* 0x000000ff0000720b */ /* 0x010fc80003f0d000 */
[----:B------:R-:W-:Y:S02]  /*0250*/  ISETP.LT.U32.OR P0, PT, R6, 0x4, !P0 ;  /* 0x000000040600780c */ /* 0x000fe40004701470 */
[----:B------:R-:W-:Y:S01]  /*0260*/  SHF.R.U32.HI R6, RZ, 0x2, R6 ;  /* 0x00000002ff067819 */ /* 0x000fe20000011606 */
[----:B------:R-:W-:Y:S01]  /*0270*/  @!P2 IMAD.MOV R13, RZ, RZ, -R13 ;  /* 0x000000ffff0da224 */ /* 0x000fe200078e0a0d */
[----:B------:R-:W-:Y:S02]  /*0280*/  @!P1 LOP3.LUT R13, RZ, R9, RZ, 0x33, !PT ;  /* 0x00000009ff0d9212 */ /* 0x000fe400078e33ff */
[----:B------:R-:W-:Y:S01]  /*0290*/  ISETP.EQ.OR P0, PT, R6, R7, P0 ;  /* 0x000000070600720c */ /* 0x000fe20000702670 */
[----:B------:R-:W-:-:S03]  /*02a0*/  VIADD R6, R9, 0xffffffff ;  /* 0xffffffff09067836 */ /* 0x000fc60000000000 */
[----:B------:R-:W-:-:S04]  /*02b0*/  ISETP.EQ.OR P0, PT, R13, RZ, P0 ;  /* 0x000000ff0d00720c */ /* 0x000fc80000702670 */
[----:B------:R-:W-:Y:S01]  /*02c0*/  ISETP.EQ.OR P0, PT, R13, R6, P0 ;  /* 0x000000060d00720c */ /* 0x000fe20000702670 */
[----:B0-----:R-:W-:-:S12]  /*02d0*/  IMAD.WIDE R6, R8, 0x4, R10 ;  /* 0x0000000408067825 */ /* 0x001fd800078e020a */
[----:B------:R-:W-:Y:S05]  /*02e0*/  @P0 BRA `(.L_x_2) ;  /* 0x0000000000500947 */ /* 0x000fea0003800000 */
[----:B------:R-:W-:Y:S02]  /*02f0*/  IMAD.IADD R11, R8, 0x1, -R9 ;  /* 0x00000001080b7824 */ /* 0x000fe400078e0a09 */
[----:B------:R-:W-:-:S04]  /*0300*/  IMAD.WIDE R4, R9, 0x4, R4 ;  /* 0x0000000409047825 */ /* 0x000fc800078e0204 */
[----:B------:R-:W-:Y:S02]  /*0310*/  IMAD.WIDE R2, R11, 0x4, R2 ;  /* 0x000000040b027825 */ /* 0x000fe400078e0202 */
[----:B------:R-:W2:Y:S04]  /*0320*/  LDG.E R4, desc[UR4][R4.64] ;  /* 0x0000000404047981 */ /* 0x000ea8000c1e1900 */
[----:B------:R-:W3:Y:S01]  /*0330*/  LDG.E R3, desc[UR4][R2.64] ;  /* 0x0000000402037981 */ /* 0x000ee2000c1e1900 */
[----:B--2---:R-:W-:-:S04]  /*0340*/  FSETP.NEU.AND P0, PT, R4, RZ, PT ;  /* 0x000000ff0400720b */ /* 0x004fc80003f0d000 */
[----:B---3--:R-:W-:-:S13]  /*0350*/  FSETP.EQ.OR P0, PT, R3, RZ, !P0 ;  /* 0x000000ff0300720b */ /* 0x008fda0004702400 */
[----:B------:R-:W-:Y:S05]  /*0360*/  @P0 BRA `(.L_x_2) ;  /* 0x0000000000300947 */ /* 0x000fea0003800000 */
[CC--:B------:R-:W-:Y:S02]  /*0370*/  FSETP.GEU.AND P1, PT, R0.reuse, R3.reuse, PT ;  /* 0x000000030000720b */ /* 0x0c0fe40003f2e000 */
[CC--:B------:R-:W-:Y:S02]  /*0380*/  FSETP.GT.AND P0, PT, R0.reuse, R3.reuse, PT ;  /* 0x000000030000720b */ /* 0x0c0fe40003f04000 */
[CC--:B------:R-:W-:Y:S02]  /*0390*/  FSEL R9, R0.reuse, R3.reuse, !P1 ;  /* 0x0000000300097208 */ /* 0x0c0fe40004800000 */
[C---:B------:R-:W-:Y:S01]  /*03a0*/  FSEL R5, R0.reuse, R3, P0 ;  /* 0x0000000300057208 */ /* 0x040fe20000000000 */
[----:B------:R-:W-:Y:S01]  /*03b0*/  FADD R3, R0, R3 ;  /* 0x0000000300037221 */ /* 0x000fe20000000000 */
[C---:B------:R-:W-:Y:S02]  /*03c0*/  FSETP.GEU.AND P1, PT, R4.reuse, R9, PT ;  /* 0x000000090400720b */ /* 0x040fe40003f2e000 */
[C---:B------:R-:W-:Y:S01]  /*03d0*/  FSETP.GT.AND P0, PT, R4.reuse, R5, PT ;  /* 0x000000050400720b */ /* 0x040fe20003f04000 */
[C---:B------:R-:W-:Y:S01]  /*03e0*/  FADD R2, R4.reuse, R3 ;  /* 0x0000000304027221 */ /* 0x040fe20000000000 */
[----:B------:R-:W-:-:S02]  /*03f0*/  FSEL R9, R4, R9, !P1 ;  /* 0x0000000904097208 */ /* 0x000fc40004800000 */
[----:B------:R-:W-:-:S03]  /*0400*/  FSEL R0, R4, R5, P0 ;  /* 0x0000000504007208 */ /* 0x000fc60000000000 */
[----:B------:R-:W-:-:S04]  /*0410*/  FADD R9, -R9, R2 ;  /* 0x0000000209097221 */ /* 0x000fc80000000100 */
[----:B------:R-:W-:-:S07]  /*0420*/  FADD R0, -R0, R9 ;  /* 0x0000000900007221 */ /* 0x000fce0000000100 */
.L_x_2:
[----:B------:R-:W-:Y:S05]  /*0430*/  BSYNC.RECONVERGENT B0 ;  /* 0x0000000000007941 */ /* 0x000fea0003800200 */
.L_x_1:
[----:B------:R-:W-:Y:S01]  /*0440*/  STG.E desc[UR4][R6.64], R0 ;  /* 0x0000000006007986 */ /* 0x000fe2000c101904 */
[----:B------:R-:W-:Y:S05]  /*0450*/  EXIT ;  /* 0x000000000000794d */ /* 0x000fea0003800000 */
.L_x_3:
        /* <DEDUP_REMOVED lines=10> */
.L_x_270:


//--------------------- .text._Z21depth_median_filter_wPfS_PiS0_S0_ --------------------------
	.section	.text._Z21depth_median_filter_wPfS_PiS0_S0_,"ax",@progbits
	.align	128
        .global         _Z21depth_median_filter_wPfS_PiS0_S0_
        .type           _Z21depth_median_filter_wPfS_PiS0_S0_,@function
        .size           _Z21depth_median_filter_wPfS_PiS0_S0_,(.L_x_271 - _Z21depth_median_filter_wPfS_PiS0_S0_)
        .other          _Z21depth_median_filter_wPfS_PiS0_S0_,@"STO_CUDA_ENTRY STV_DEFAULT"
_Z21depth_median_filter_wPfS_PiS0_S0_:
.text._Z21depth_median_filter_wPfS_PiS0_S0_:
        /* <DEDUP_REMOVED lines=64> */
.L_x_5:
[----:B------:R-:W-:Y:S05]  /*0400*/  BSYNC.RECONVERGENT B0 ;  /* 0x0000000000007941 */ /* 0x000fea0003800200 */
.L_x_4:
[----:B------:R-:W-:Y:S01]  /*0410*/  STG.E desc[UR4][R4.64], R0 ;  /* 0x0000000004007986 */ /* 0x000fe2000c101904 */
[----:B------:R-:W-:Y:S05]  /*0420*/  EXIT ;  /* 0x000000000000794d */ /* 0x000fea0003800000 */
.L_x_6:
        /* <DEDUP_REMOVED lines=13> */
.L_x_271:


//--------------------- .text._Z14depth_filter_hPfS_PiS0_S0_S_Ps --------------------------
	.section	.text._Z14depth_filter_hPfS_PiS0_S0_S_Ps,"ax",@progbits
	.align	128
        .global         _Z14depth_filter_hPfS_PiS0_S0_S_Ps
        .type           _Z14depth_filter_hPfS_PiS0_S0_S_Ps,@function
        .size           _Z14depth_filter_hPfS_PiS0_S0_S_Ps,(.L_x_261 - _Z14depth_filter_hPfS_PiS0_S0_S_Ps)
        .other          _Z14depth_filter_hPfS_PiS0_S0_S_Ps,@"STO_CUDA_ENTRY STV_DEFAULT"
_Z14depth_filter_hPfS_PiS0_S0_S_Ps:
.text._Z14depth_filter_hPfS_PiS0_S0_S_Ps:
        /* <DEDUP_REMOVED lines=8> */
[----:B-1----:R-:W2:Y:S01]  /*0080*/  LDG.E R3, desc[UR6][R4.64] ;  /* 0x0000000604037981 */ /* 0x002ea2000c1e1900 */
[----:B------:R-:W-:Y:S01]  /*0090*/  BSSY.RECONVERGENT B0, `(.L_x_7) ;  /* 0x0000066000007945 */ /* 0x000fe20003800200 */
[----:B--2---:R-:W-:-:S13]  /*00a0*/  FSETP.NEU.AND P0, PT, R3, RZ, PT ;  /* 0x000000ff0300720b */ /* 0x004fda0003f0d000 */
[----:B------:R-:W-:Y:S05]  /*00b0*/  @!P0 BRA `(.L_x_8) ;  /* 0x00000004008c8947 */ /* 0x000fea0003800000 */
[----:B------:R-:W0:Y:S02]  /*00c0*/  LDC.64 R4, c[0x0][0x3a0] ;  /* 0x0000e800ff047b82 */ /* 0x000e240000000a00 */
[----:B0-----:R-:W2:Y:S01]  /*00d0*/  LDG.E R7, desc[UR6][R4.64] ;  /* 0x0000000604077981 */ /* 0x001ea2000c1e1900 */
[----:B------:R-:W-:Y:S01]  /*00e0*/  IMAD.MOV.U32 R6, RZ, RZ, 0x3f800000 ;  /* 0x3f800000ff067424 */ /* 0x000fe200078e00ff */
[----:B--2---:R-:W-:-:S13]  /*00f0*/  ISETP.GE.AND P0, PT, R7, 0x1, PT ;  /* 0x000000010700780c */ /* 0x004fda0003f06270 */
[----:B------:R-:W-:Y:S05]  /*0100*/  @!P0 BRA `(.L_x_9) ;  /* 0x00000004003c8947 */ /* 0x000fea0003800000 */
[----:B------:R-:W0:Y:S02]  /*0110*/  LDC.64 R4, c[0x0][0x398] ;  /* 0x0000e600ff047b82 */ /* 0x000e240000000a00 */
[----:B0-----:R0:W2:Y:S06]  /*0120*/  LDG.E R0, desc[UR6][R4.64] ;  /* 0x0000000604007981 */ /* 0x0010ac000c1e1900 */
[----:B------:R-:W1:Y:S01]  /*0130*/  LDC.64 R8, c[0x0][0x3a8] ;  /* 0x0000ea00ff087b82 */ /* 0x000e620000000a00 */
[----:B0-----:R-:W-:Y:S01]  /*0140*/  IABS R4, R2 ;  /* 0x0000000200047213 */ /* 0x001fe20000000000 */
[----:B-1----:R0:W5:Y:S01]  /*0150*/  LDG.E R6, desc[UR6][R8.64] ;  /* 0x0000000608067981 */ /* 0x002162000c1e1900 */
[----:B------:R-:W-:Y:S01]  /*0160*/  ISETP.GE.AND P1, PT, R2, RZ, PT ;  /* 0x000000ff0200720c */ /* 0x000fe20003f26270 */
[----:B------:R-:W-:Y:S01]  /*0170*/  USHF.R.U32.HI UR4, URZ, 0x2, UR5 ;  /* 0x00000002ff047899 */ /* 0x000fe20008011605 */
[----:B------:R-:W-:-:S02]  /*0180*/  HFMA2 R18, -RZ, RZ, 0, 0 ;  /* 0x00000000ff127431 */ /* 0x000fc400000001ff */
[----:B------:R-:W-:Y:S02]  /*0190*/  IMAD.MOV R7, RZ, RZ, -R7 ;  /* 0x000000ffff077224 */ /* 0x000fe400078e0a07 */
[----:B------:R-:W-:Y:S02]  /*01a0*/  IMAD.MOV.U32 R20, RZ, RZ, 0x4 ;  /* 0x00000004ff147424 */ /* 0x000fe400078e00ff */
[----:B------:R-:W-:Y:S02]  /*01b0*/  IMAD.U32 R15, RZ, RZ, UR4 ;  /* 0x00000004ff0f7e24 */ /* 0x000fe4000f8e00ff */
[----:B------:R-:W-:Y:S02]  /*01c0*/  IMAD.MOV.U32 R16, RZ, RZ, R3 ;  /* 0x000000ffff107224 */ /* 0x000fe400078e0003 */
[----:B0-----:R-:W-:Y:S01]  /*01d0*/  VIADD R9, R15, 0xffffffff ;  /* 0xffffffff0f097836 */ /* 0x001fe20000000000 */
[-C--:B--2---:R-:W-:Y:S02]  /*01e0*/  IABS R14, R0.reuse ;  /* 0x00000000000e7213 */ /* 0x084fe40000000000 */
[----:B------:R-:W-:-:S02]  /*01f0*/  IABS R8, R0 ;  /* 0x0000000000087213 */ /* 0x000fc40000000000 */
[----:B------:R-:W0:Y:S08]  /*0200*/  I2F.RP R12, R14 ;  /* 0x0000000e000c7306 */ /* 0x000e300000209400 */
[----:B0-----:R-:W0:Y:S02]  /*0210*/  MUFU.RCP R12, R12 ;  /* 0x0000000c000c7308 */ /* 0x001e240000001000 */
[----:B0-----:R-:W-:-:S02]  /*0220*/  VIADD R10, R12, 0xffffffe ;  /* 0x0ffffffe0c0a7836 */ /* 0x001fc40000000000 */
[----:B------:R-:W-:-:S04]  /*0230*/  IMAD.MOV.U32 R12, RZ, RZ, RZ ;  /* 0x000000ffff0c7224 */ /* 0x000fc800078e00ff */
[----:B------:R0:W1:Y:S02]  /*0240*/  F2I.FTZ.U32.TRUNC.NTZ R11, R10 ;  /* 0x0000000a000b7305 */ /* 0x000064000021f000 */
[----:B0-----:R-:W-:Y:S02]  /*0250*/  IMAD.MOV.U32 R10, RZ, RZ, RZ ;  /* 0x000000ffff0a7224 */ /* 0x001fe400078e00ff */
[----:B-1----:R-:W-:-:S04]  /*0260*/  IMAD.MOV R13, RZ, RZ, -R11 ;  /* 0x000000ffff0d7224 */ /* 0x002fc800078e0a0b */
[----:B------:R-:W-:-:S04]  /*0270*/  IMAD R5, R13, R14, RZ ;  /* 0x0000000e0d057224 */ /* 0x000fc800078e02ff */
[----:B------:R-:W-:-:S04]  /*0280*/  IMAD.HI.U32 R11, R11, R5, R10 ;  /* 0x000000050b0b7227 */ /* 0x000fc800078e000a */
[----:B------:R-:W-:Y:S02]  /*0290*/  IMAD.MOV R5, RZ, RZ, -R8 ;  /* 0x000000ffff057224 */ /* 0x000fe400078e0a08 */
[----:B------:R-:W-:-:S04]  /*02a0*/  IMAD.HI.U32 R11, R11, R4, RZ ;  /* 0x000000040b0b7227 */ /* 0x000fc800078e00ff */
[----:B------:R-:W-:Y:S02]  /*02b0*/  IMAD R11, R11, R5, R4 ;  /* 0x000000050b0b7224 */ /* 0x000fe400078e0204 */
[----:B------:R-:W0:Y:S01]  /*02c0*/  LDC.64 R4, c[0x0][0x388] ;  /* 0x0000e200ff047b82 */ /* 0x000e220000000a00 */
[----:B------:R-:W-:Y:S02]  /*02d0*/  IMAD R8, R0, R15, R0 ;  /* 0x0000000f00087224 */ /* 0x000fe400078e0200 */
[----:B------:R-:W-:-:S13]  /*02e0*/  ISETP.GT.U32.AND P0, PT, R14, R11, PT ;  /* 0x0000000b0e00720c */ /* 0x000fda0003f04070 */
[----:B------:R-:W-:-:S04]  /*02f0*/  @!P0 IADD3 R11, PT, PT, R11, -R14, RZ ;  /* 0x8000000e0b0b8210 */ /* 0x000fc80007ffe0ff */
[----:B------:R-:W-:-:S13]  /*0300*/  ISETP.GT.U32.AND P0, PT, R14, R11, PT ;  /* 0x0000000b0e00720c */ /* 0x000fda0003f04070 */
[----:B------:R-:W-:Y:S01]  /*0310*/  @!P0 IMAD.IADD R11, R11, 0x1, -R14 ;  /* 0x000000010b0b8824 */ /* 0x000fe200078e0a0e */
[----:B------:R-:W-:Y:S01]  /*0320*/  ISETP.NE.AND P0, PT, R0, RZ, PT ;  /* 0x000000ff0000720c */ /* 0x000fe20003f05270 */
[----:B------:R-:W-:Y:S02]  /*0330*/  IMAD.MOV.U32 R14, RZ, RZ, R15 ;  /* 0x000000ffff0e7224 */ /* 0x000fe400078e000f */
[----:B------:R-:W-:-:S10]  /*0340*/  @!P1 IMAD.MOV R11, RZ, RZ, -R11 ;  /* 0x000000ffff0b9224 */ /* 0x000fd400078e0a0b */
[----:B------:R-:W-:-:S04]  /*0350*/  @!P0 LOP3.LUT R11, RZ, R0, RZ, 0x33, !PT ;  /* 0x00000000ff0b8212 */ /* 0x000fc800078e33ff */
[----:B------:R-:W-:Y:S01]  /*0360*/  IADD3 R13, PT, PT, R11, R8, RZ ;  /* 0x000000080b0d7210 */ /* 0x000fe20007ffe0ff */
[----:B0-----:R-:W-:-:S07]  /*0370*/  IMAD R17, R0, R9, R11 ;  /* 0x0000000900117224 */ /* 0x001fce00078e020b */
.L_x_13:
[----:B------:R-:W-:Y:S02]  /*0380*/  VIADD R14, R14, 0x1 ;  /* 0x000000010e0e7836 */ /* 0x000fe40000000000 */
[----:B------:R-:W-:-:S03]  /*0390*/  VIADD R15, R15, 0xffffffff ;  /* 0xffffffff0f0f7836 */ /* 0x000fc60000000000 */
[----:B------:R-:W-:-:S04]  /*03a0*/  ISETP.GE.AND P0, PT, R14, R0, PT ;  /* 0x000000000e00720c */ /* 0x000fc80003f06270 */
[----:B------:R-:W-:-:S13]  /*03b0*/  ISETP.LT.OR P0, PT, R15, 0x1, P0 ;  /* 0x000000010f00780c */ /* 0x000fda0000701670 */
[----:B------:R-:W-:Y:S05]  /*03c0*/  @P0 BRA `(.L_x_10) ;  /* 0x0000000000800947 */ /* 0x000fea0003800000 */
[----:B------:R-:W-:-:S04]  /*03d0*/  IMAD.WIDE R8, R13, 0x4, R4 ;  /* 0x000000040d087825 */ /* 0x000fc800078e0204 */
[----:B------:R-:W-:Y:S02]  /*03e0*/  IMAD.WIDE R10, R17, 0x4, R4 ;  /* 0x00000004110a7825 */ /* 0x000fe400078e0204 */
[----:B------:R-:W2:Y:S04]  /*03f0*/  LDG.E R8, desc[UR6][R8.64] ;  /* 0x0000000608087981 */ /* 0x000ea8000c1e1900 */
[----:B------:R-:W3:Y:S01]  /*0400*/  LDG.E R10, desc[UR6][R10.64] ;  /* 0x000000060a0a7981 */ /* 0x000ee2000c1e1900 */
[----:B------:R-:W-:Y:S01]  /*0410*/  BSSY.RECONVERGENT B1, `(.L_x_11) ;  /* 0x0000015000017945 */ /* 0x000fe20003800200 */
[----:B--2---:R-:W-:Y:S01]  /*0420*/  FSETP.NEU.AND P0, PT, R8, RZ, PT ;  /* 0x000000ff0800720b */ /* 0x004fe20003f0d000 */
[C---:B------:R-:W-:Y:S01]  /*0430*/  FADD R21, -R3.reuse, R8 ;  /* 0x0000000803157221 */ /* 0x040fe20000000100 */
[----:B---3--:R-:W-:-:S02]  /*0440*/  FADD R19, -R3, R10 ;  /* 0x0000000a03137221 */ /* 0x008fc40000000100 */
[----:B------:R-:W-:-:S04]  /*0450*/  FSETP.EQ.OR P0, PT, R10, RZ, !P0 ;  /* 0x000000ff0a00720b */ /* 0x000fc80004702400 */
[----:B-----5:R-:W-:-:S04]  /*0460*/  FSETP.GEU.OR P0, PT, |R19|, R6, P0 ;  /* 0x000000061300720b */ /* 0x020fc8000070e600 */
[----:B------:R-:W-:-:S13]  /*0470*/  FSETP.GEU.OR P0, PT, |R21|, R6, P0 ;  /* 0x000000061500720b */ /* 0x000fda000070e600 */
[----:B------:R-:W-:Y:S05]  /*0480*/  @P0 BRA `(.L_x_12) ;  /* 0x0000000000340947 */ /* 0x000fea0003800000 */
[----:B------:R-:W-:Y:S01]  /*0490*/  ISETP.EQ.AND P2, PT, R20, 0x4, PT ;  /* 0x000000041400780c */ /* 0x000fe20003f42270 */
[----:B------:R-:W-:Y:S01]  /*04a0*/  FADD R11, R10, R8 ;  /* 0x000000080a0b7221 */ /* 0x000fe20000000000 */
[C---:B------:R-:W-:Y:S02]  /*04b0*/  ISETP.EQ.AND P1, PT, R20.reuse, 0x8, PT ;  /* 0x000000081400780c */ /* 0x040fe40003f22270 */
[C---:B------:R-:W-:Y:S02]  /*04c0*/  ISETP.EQ.AND P3, PT, R20.reuse, RZ, PT ;  /* 0x000000ff1400720c */ /* 0x040fe40003f62270 */
[C---:B------:R-:W-:Y:S02]  /*04d0*/  ISETP.EQ.AND P0, PT, R20.reuse, 0xc, PT ;  /* 0x0000000c1400780c */ /* 0x040fe40003f02270 */
[----:B------:R-:W-:-:S05]  /*04e0*/  ISETP.EQ.AND P3, PT, R20, 0x10, PT ;  /* 0x000000101400780c */ /* 0x000fca0003f62270 */
[----:B------:R-:W-:Y:S02]  /*04f0*/  @P2 IMAD.MOV.U32 R9, RZ, RZ, 0x3f19999a ;  /* 0x3f19999aff092424 */ /* 0x000fe400078e00ff */
[----:B------:R-:W-:-:S04]  /*0500*/  @P1 MOV R9, 0x3ecccccd ;  /* 0x3ecccccd00091802 */ /* 0x000fc80000000f00 */
[----:B------:R-:W-:Y:S02]  /*0510*/  @P0 IMAD.MOV.U32 R9, RZ, RZ, 0x3e4ccccd ;  /* 0x3e4ccccdff090424 */ /* 0x000fe400078e00ff */
[----:B------:R-:W-:-:S04]  /*0520*/  @P3 IMAD.MOV.U32 R9, RZ, RZ, 0x3dcccccd ;  /* 0x3dcccccdff093424 */ /* 0x000fc800078e00ff */
[----:B------:R-:W-:Y:S01]  /*0530*/  FFMA R16, R11, R9, R16 ;  /* 0x000000090b107223 */ /* 0x000fe20000000010 */
[--C-:B------:R-:W-:Y:S01]  /*0540*/  FADD R18, R18, R9.reuse ;  /* 0x0000000912127221 */ /* 0x100fe20000000000 */
[----:B------:R-:W-:-:S07]  /*0550*/  FADD R12, R12, R9 ;  /* 0x000000090c0c7221 */ /* 0x000fce0000000000 */
.L_x_12:
[----:B------:R-:W-:Y:S05]  /*0560*/  BSYNC.RECONVERGENT B1 ;  /* 0x0000000000017941 */ /* 0x000fea0003800200 */
.L_x_11:
[----:B------:R-:W-:Y:S01]  /*0570*/  VIADD R7, R7, 0x1 ;  /* 0x0000000107077836 */ /* 0x000fe20000000000 */
[----:B------:R-:W-:Y:S01]  /*0580*/  IADD3 R13, PT, PT, R0, R13, RZ ;  /* 0x0000000d000d7210 */ /* 0x000fe20007ffe0ff */
[----:B------:R-:W-:Y:S02]  /*0590*/  VIADD R20, R20, 0x4 ;  /* 0x0000000414147836 */ /* 0x000fe40000000000 */
[----:B------:R-:W-:Y:S01]  /*05a0*/  IMAD.IADD R17, R17, 0x1, -R0 ;  /* 0x0000000111117824 */ /* 0x000fe200078e0a00 */
[----:B------:R-:W-:-:S13]  /*05b0*/  ISETP.NE.AND P0, PT, R7, RZ, PT ;  /* 0x000000ff0700720c */ /* 0x000fda0003f05270 */
[----:B------:R-:W-:Y:S05]  /*05c0*/  @P0 BRA `(.L_x_13) ;  /* 0xfffffffc006c0947 */ /* 0x000fea000383ffff */
.L_x_10:
[----:B------:R-:W-:Y:S01]  /*05d0*/  FADD R5, R18, 1 ;  /* 0x3f80000012057421 */ /* 0x000fe20000000000 */
[----:B------:R-:W-:-:S03]  /*05e0*/  IMAD.MOV.U32 R3, RZ, RZ, R16 ;  /* 0x000000ffff037224 */ /* 0x000fc600078e0010 */
[----:B-----5:R-:W-:-:S07]  /*05f0*/  FADD R6, R5, R12 ;  /* 0x0000000c05067221 */ /* 0x020fce0000000000 */
.L_x_9:
[----:B------:R-:W0:Y:S01]  /*0600*/  MUFU.RCP R5, R6 ;  /* 0x0000000600057308 */ /* 0x000e220000001000 */
[----:B------:R-:W-:Y:S07]  /*0610*/  BSSY.RECONVERGENT B1, `(.L_x_14) ;  /* 0x000000c000017945 */ /* 0x000fee0003800200 */
[----:B------:R-:W1:Y:S01]  /*0620*/  FCHK P0, R3, R6 ;  /* 0x0000000603007302 */ /* 0x000e620000000000 */
[----:B0-----:R-:W-:-:S04]  /*0630*/  FFMA R0, R5, -R6, 1 ;  /* 0x3f80000005007423 */ /* 0x001fc80000000806 */
[----:B------:R-:W-:-:S04]  /*0640*/  FFMA R0, R5, R0, R5 ;  /* 0x0000000005007223 */ /* 0x000fc80000000005 */
[----:B------:R-:W-:-:S04]  /*0650*/  FFMA R4, R0, R3, RZ ;  /* 0x0000000300047223 */ /* 0x000fc800000000ff */
[----:B------:R-:W-:-:S04]  /*0660*/  FFMA R5, R4, -R6, R3 ;  /* 0x8000000604057223 */ /* 0x000fc80000000003 */
[----:B------:R-:W-:Y:S01]  /*0670*/  FFMA R0, R0, R5, R4 ;  /* 0x0000000500007223 */ /* 0x000fe20000000004 */
[----:B-1----:R-:W-:Y:S06]  /*0680*/  @!P0 BRA `(.L_x_15) ;  /* 0x0000000000108947 */ /* 0x002fec0003800000 */
[----:B------:R-:W-:Y:S01]  /*0690*/  IMAD.MOV.U32 R0, RZ, RZ, R3 ;  /* 0x000000ffff007224 */ /* 0x000fe200078e0003 */
[----:B------:R-:W-:Y:S01]  /*06a0*/  MOV R4, 0x6d0 ;  /* 0x000006d000047802 */ /* 0x000fe20000000f00 */
[----:B------:R-:W-:-:S07]  /*06b0*/  IMAD.MOV.U32 R3, RZ, RZ, R6 ;  /* 0x000000ffff037224 */ /* 0x000fce00078e0006 */
[----:B------:R-:W-:Y:S05]  /*06c0*/  CALL.REL.NOINC `($__internal_0_$__cuda_sm3x_div_rn_noftz_f32_slowpath) ;  /* 0x00000000001c7944 */ /* 0x000fea0003c00000 */
.L_x_15:
[----:B------:R-:W-:Y:S05]  /*06d0*/  BSYNC.RECONVERGENT B1 ;  /* 0x0000000000017941 */ /* 0x000fea0003800200 */
.L_x_14:
[----:B------:R-:W-:-:S07]  /*06e0*/  MOV R3, R0 ;  /* 0x0000000000037202 */ /* 0x000fce0000000f00 */
.L_x_8:
[----:B------:R-:W-:Y:S05]  /*06f0*/  BSYNC.RECONVERGENT B0 ;  /* 0x0000000000007941 */ /* 0x000fea0003800200 */
.L_x_7:
[----:B------:R-:W0:Y:S02]  /*0700*/  LDC.64 R4, c[0x0][0x380] ;  /* 0x0000e000ff047b82 */ /* 0x000e240000000a00 */
[----:B0-----:R-:W-:-:S05]  /*0710*/  IMAD.WIDE R4, R2, 0x4, R4 ;  /* 0x0000000402047825 */ /* 0x001fca00078e0204 */
[----:B------:R-:W-:Y:S01]  /*0720*/  STG.E desc[UR6][R4.64], R3 ;  /* 0x0000000304007986 */ /* 0x000fe2000c101906 */
[----:B------:R-:W-:Y:S05]  /*0730*/  EXIT ;  /* 0x000000000000794d */ /* 0x000fea0003800000 */
        .weak           $__internal_0_$__cuda_sm3x_div_rn_noftz_f32_slowpath
        .type           $__internal_0_$__cuda_sm3x_div_rn_noftz_f32_slowpath,@function
        .size           $__internal_0_$__cuda_sm3x_div_rn_noftz_f32_slowpath,(.L_x_261 - $__internal_0_$__cuda_sm3x_div_rn_noftz_f32_slowpath)
$__internal_0_$__cuda_sm3x_div_rn_noftz_f32_slowpath:
[----:B------:R-:W-:Y:S01]  /*0740*/  SHF.R.U32.HI R6, RZ, 0x17, R3 ;  /* 0x00000017ff067819 */ /* 0x000fe20000011603 */
[----:B------:R-:W-:Y:S01]  /*0750*/  BSSY.RECONVERGENT B2, `(.L_x_16) ;  /* 0x0000062000027945 */ /* 0x000fe20003800200 */
[----:B------:R-:W-:Y:S02]  /*0760*/  SHF.R.U32.HI R5, RZ, 0x17, R0 ;  /* 0x00000017ff057819 */ /* 0x000fe40000011600 */
[----:B------:R-:W-:Y:S02]  /*0770*/  LOP3.LUT R10, R6, 0xff, RZ, 0xc0, !PT ;  /* 0x000000ff060a7812 */ /* 0x000fe400078ec0ff */
[----:B------:R-:W-:-:S03]  /*0780*/  LOP3.LUT R8, R5, 0xff, RZ, 0xc0, !PT ;  /* 0x000000ff05087812 */ /* 0x000fc600078ec0ff */
[----:B------:R-:W-:Y:S02]  /*0790*/  VIADD R7, R10, 0xffffffff ;  /* 0xffffffff0a077836 */ /* 0x000fe40000000000 */
[----:B------:R-:W-:-:S03]  /*07a0*/  VIADD R6, R8, 0xffffffff ;  /* 0xffffffff08067836 */ /* 0x000fc60000000000 */
[----:B------:R-:W-:-:S04]  /*07b0*/  ISETP.GT.U32.AND P0, PT, R7, 0xfd, PT ;  /* 0x000000fd0700780c */ /* 0x000fc80003f04070 */
[----:B------:R-:W-:-:S13]  /*07c0*/  ISETP.GT.U32.OR P0, PT, R6, 0xfd, P0 ;  /* 0x000000fd0600780c */ /* 0x000fda0000704470 */
[----:B------:R-:W-:Y:S01]  /*07d0*/  @!P0 IMAD.MOV.U32 R5, RZ, RZ, RZ ;  /* 0x000000ffff058224 */ /* 0x000fe200078e00ff */
[----:B------:R-:W-:Y:S06]  /*07e0*/  @!P0 BRA `(.L_x_17) ;  /* 0x00000000005c8947 */ /* 0x000fec0003800000 */
[----:B------:R-:W-:Y:S02]  /*07f0*/  FSETP.GTU.FTZ.AND P0, PT, |R0|, +INF , PT ;  /* 0x7f8000000000780b */ /* 0x000fe40003f1c200 */
[----:B------:R-:W-:-:S04]  /*0800*/  FSETP.GTU.FTZ.AND P1, PT, |R3|, +INF , PT ;  /* 0x7f8000000300780b */ /* 0x000fc80003f3c200 */
[----:B------:R-:W-:-:S13]  /*0810*/  PLOP3.LUT P0, PT, P0, P1, PT, 0xf8, 0x8f ;  /* 0x00000000008f781c */ /* 0x000fda0000703f70 */
[----:B------:R-:W-:Y:S05]  /*0820*/  @P0 BRA `(.L_x_18) ;  /* 0x00000004004c0947 */ /* 0x000fea0003800000 */
[----:B------:R-:W-:-:S13]  /*0830*/  LOP3.LUT P0, RZ, R3, 0x7fffffff, R0, 0xc8, !PT ;  /* 0x7fffffff03ff7812 */ /* 0x000fda000780c800 */
[----:B------:R-:W-:Y:S05]  /*0840*/  @!P0 BRA `(.L_x_19) ;  /* 0x00000004003c8947 */ /* 0x000fea0003800000 */
[C---:B------:R-:W-:Y:S02]  /*0850*/  FSETP.NEU.FTZ.AND P1, PT, |R0|.reuse, +INF , PT ;  /* 0x7f8000000000780b */ /* 0x040fe40003f3d200 */
[----:B------:R-:W-:Y:S02]  /*0860*/  FSETP.NEU.FTZ.AND P2, PT, |R3|, +INF , PT ;  /* 0x7f8000000300780b */ /* 0x000fe40003f5d200 */
[----:B------:R-:W-:-:S11]  /*0870*/  FSETP.NEU.FTZ.AND P0, PT, |R0|, +INF , PT ;  /* 0x7f8000000000780b */ /* 0x000fd60003f1d200 */
[----:B------:R-:W-:Y:S05]  /*0880*/  @!P2 BRA !P1, `(.L_x_19) ;  /* 0x00000004002ca947 */ /* 0x000fea0004800000 */
[----:B------:R-:W-:-:S04]  /*0890*/  LOP3.LUT P1, RZ, R0, 0x7fffffff, RZ, 0xc0, !PT ;  /* 0x7fffffff00ff7812 */ /* 0x000fc8000782c0ff */
[----:B------:R-:W-:-:S13]  /*08a0*/  PLOP3.LUT P1, PT, P2, P1, PT, 0x2f, 0xf2 ;  /* 0x0000000000f2781c */ /* 0x000fda0001722577 */
[----:B------:R-:W-:Y:S05]  /*08b0*/  @P1 BRA `(.L_x_20) ;  /* 0x0000000400181947 */ /* 0x000fea0003800000 */
[----:B------:R-:W-:-:S04]  /*08c0*/  LOP3.LUT P1, RZ, R3, 0x7fffffff, RZ, 0xc0, !PT ;  /* 0x7fffffff03ff7812 */ /* 0x000fc8000782c0ff */
[----:B------:R-:W-:-:S13]  /*08d0*/  PLOP3.LUT P0, PT, P0, P1, PT, 0x2f, 0xf2 ;  /* 0x0000000000f2781c */ /* 0x000fda0000702577 */
[----:B------:R-:W-:Y:S05]  /*08e0*/  @P0 BRA `(.L_x_21) ;  /* 0x0000000400000947 */ /* 0x000fea0003800000 */
[----:B------:R-:W-:Y:S02]  /*08f0*/  ISETP.GE.AND P0, PT, R6, RZ, PT ;  /* 0x000000ff0600720c */ /* 0x000fe40003f06270 */
[----:B------:R-:W-:-:S11]  /*0900*/  ISETP.GE.AND P1, PT, R7, RZ, PT ;  /* 0x000000ff0700720c */ /* 0x000fd60003f26270 */
[----:B------:R-:W-:Y:S01]  /*0910*/  @P0 IMAD.MOV.U32 R5, RZ, RZ, RZ ;  /* 0x000000ffff050224 */ /* 0x000fe200078e00ff */
[----:B------:R-:W-:Y:S01]  /*0920*/  @!P0 MOV R5, 0xffffffc0 ;  /* 0xffffffc000058802 */ /* 0x000fe20000000f00 */
[----:B------:R-:W-:Y:S01]  /*0930*/  @!P0 FFMA R0, R0, 1.84467440737095516160e+19, RZ ;  /* 0x5f80000000008823 */ /* 0x000fe200000000ff */
[----:B------:R-:W-:-:S03]  /*0940*/  @!P1 FFMA R3, R3, 1.84467440737095516160e+19, RZ ;  /* 0x5f80000003039823 */ /* 0x000fc600000000ff */
[----:B------:R-:W-:-:S07]  /*0950*/  @!P1 VIADD R5, R5, 0x40 ;  /* 0x0000004005059836 */ /* 0x000fce0000000000 */
.L_x_17:
[----:B------:R-:W-:Y:S01]  /*0960*/  LEA R6, R10, 0xc0800000, 0x17 ;  /* 0xc08000000a067811 */ /* 0x000fe200078eb8ff */
[----:B------:R-:W-:Y:S04]  /*0970*/  BSSY.RECONVERGENT B3, `(.L_x_22) ;  /* 0x0000036000037945 */ /* 0x000fe80003800200 */
[----:B------:R-:W-:Y:S02]  /*0980*/  IMAD.IADD R6, R3, 0x1, -R6 ;  /* 0x0000000103067824 */ /* 0x000fe400078e0a06 */
[----:B------:R-:W-:Y:S02]  /*0990*/  VIADD R3, R8, 0xffffff81 ;  /* 0xffffff8108037836 */ /* 0x000fe40000000000 */
[----:B------:R0:W1:Y:S01]  /*09a0*/  MUFU.RCP R7, R6 ;  /* 0x0000000600077308 */ /* 0x0000620000001000 */
[----:B------:R-:W-:Y:S01]  /*09b0*/  FADD.FTZ R9, -R6, -RZ ;  /* 0x800000ff06097221 */ /* 0x000fe20000010100 */
[C---:B------:R-:W-:Y:S01]  /*09c0*/  IMAD R0, R3.reuse, -0x800000, R0 ;  /* 0xff80000003007824 */ /* 0x040fe200078e0200 */
[----:B0-----:R-:W-:-:S05]  /*09d0*/  IADD3 R6, PT, PT, R3, 0x7f, -R10 ;  /* 0x0000007f03067810 */ /* 0x001fca0007ffe80a */
[----:B------:R-:W-:Y:S02]  /*09e0*/  IMAD.IADD R6, R6, 0x1, R5 ;  /* 0x0000000106067824 */ /* 0x000fe400078e0205 */
[----:B-1----:R-:W-:-:S04]  /*09f0*/  FFMA R8, R7, R9, 1 ;  /* 0x3f80000007087423 */ /* 0x002fc80000000009 */
[----:B------:R-:W-:-:S04]  /*0a00*/  FFMA R12, R7, R8, R7 ;  /* 0x00000008070c7223 */ /* 0x000fc80000000007 */
[----:B------:R-:W-:-:S04]  /*0a10*/  FFMA R7, R0, R12, RZ ;  /* 0x0000000c00077223 */ /* 0x000fc800000000ff */
[----:B------:R-:W-:-:S04]  /*0a20*/  FFMA R8, R9, R7, R0 ;  /* 0x0000000709087223 */ /* 0x000fc80000000000 */
[----:B------:R-:W-:-:S04]  /*0a30*/  FFMA R7, R12, R8, R7 ;  /* 0x000000080c077223 */ /* 0x000fc80000000007 */
[----:B------:R-:W-:-:S04]  /*0a40*/  FFMA R8, R9, R7, R0 ;  /* 0x0000000709087223 */ /* 0x000fc80000000000 */
[----:B------:R-:W-:-:S05]  /*0a50*/  FFMA R0, R12, R8, R7 ;  /* 0x000000080c007223 */ /* 0x000fca0000000007 */
[----:B------:R-:W-:-:S04]  /*0a60*/  SHF.R.U32.HI R3, RZ, 0x17, R0 ;  /* 0x00000017ff037819 */ /* 0x000fc80000011600 */
[----:B------:R-:W-:-:S04]  /*0a70*/  LOP3.LUT R3, R3, 0xff, RZ, 0xc0, !PT ;  /* 0x000000ff03037812 */ /* 0x000fc800078ec0ff */
[----:B------:R-:W-:-:S05]  /*0a80*/  IADD3 R9, PT, PT, R3, R6, RZ ;  /* 0x0000000603097210 */ /* 0x000fca0007ffe0ff */
[----:B------:R-:W-:-:S05]  /*0a90*/  VIADD R3, R9, 0xffffffff ;  /* 0xffffffff09037836 */ /* 0x000fca0000000000 */
[----:B------:R-:W-:-:S13]  /*0aa0*/  ISETP.GE.U32.AND P0, PT, R3, 0xfe, PT ;  /* 0x000000fe0300780c */ /* 0x000fda0003f06070 */
[----:B------:R-:W-:Y:S05]  /*0ab0*/  @!P0 BRA `(.L_x_23) ;  /* 0x0000000000808947 */ /* 0x000fea0003800000 */
[----:B------:R-:W-:-:S13]  /*0ac0*/  ISETP.GT.AND P0, PT, R9, 0xfe, PT ;  /* 0x000000fe0900780c */ /* 0x000fda0003f04270 */
[----:B------:R-:W-:Y:S05]  /*0ad0*/  @P0 BRA `(.L_x_24) ;  /* 0x00000000006c0947 */ /* 0x000fea0003800000 */
[----:B------:R-:W-:-:S13]  /*0ae0*/  ISETP.GE.AND P0, PT, R9, 0x1, PT ;  /* 0x000000010900780c */ /* 0x000fda0003f06270 */
[----:B------:R-:W-:Y:S05]  /*0af0*/  @P0 BRA `(.L_x_25) ;  /* 0x0000000000740947 */ /* 0x000fea0003800000 */
[----:B------:R-:W-:Y:S02]  /*0b00*/  ISETP.GE.AND P0, PT, R9, -0x18, PT ;  /* 0xffffffe80900780c */ /* 0x000fe40003f06270 */
[----:B------:R-:W-:-:S11]  /*0b10*/  LOP3.LUT R0, R0, 0x80000000, RZ, 0xc0, !PT ;  /* 0x8000000000007812 */ /* 0x000fd600078ec0ff */
[----:B------:R-:W-:Y:S05]  /*0b20*/  @!P0 BRA `(.L_x_25) ;  /* 0x0000000000688947 */ /* 0x000fea0003800000 */
[CCC-:B------:R-:W-:Y:S01]  /*0b30*/  FFMA.RZ R3, R12.reuse, R8.reuse, R7.reuse ;  /* 0x000000080c037223 */ /* 0x1c0fe2000000c007 */
[CCC-:B------:R-:W-:Y:S01]  /*0b40*/  FFMA.RM R6, R12.reuse, R8.reuse, R7.reuse ;  /* 0x000000080c067223 */ /* 0x1c0fe20000004007 */
[C---:B------:R-:W-:Y:S02]  /*0b50*/  ISETP.NE.AND P2, PT, R9.reuse, RZ, PT ;  /* 0x000000ff0900720c */ /* 0x040fe40003f45270 */
[----:B------:R-:W-:Y:S02]  /*0b60*/  ISETP.NE.AND P1, PT, R9, RZ, PT ;  /* 0x000000ff0900720c */ /* 0x000fe40003f25270 */
[----:B------:R-:W-:Y:S01]  /*0b70*/  LOP3.LUT R5, R3, 0x7fffff, RZ, 0xc0, !PT ;  /* 0x007fffff03057812 */ /* 0x000fe200078ec0ff */
[----:B------:R-:W-:Y:S01]  /*0b80*/  FFMA.RP R3, R12, R8, R7 ;  /* 0x000000080c037223 */ /* 0x000fe20000008007 */
[----:B------:R-:W-:Y:S02]  /*0b90*/  VIADD R8, R9, 0x20 ;  /* 0x0000002009087836 */ /* 0x000fe40000000000 */
[----:B------:R-:W-:Y:S01]  /*0ba0*/  LOP3.LUT R5, R5, 0x800000, RZ, 0xfc, !PT ;  /* 0x0080000005057812 */ /* 0x000fe200078efcff */
[----:B------:R-:W-:Y:S01]  /*0bb0*/  IMAD.MOV R7, RZ, RZ, -R9 ;  /* 0x000000ffff077224 */ /* 0x000fe200078e0a09 */
[----:B------:R-:W-:-:S02]  /*0bc0*/  FSETP.NEU.FTZ.AND P0, PT, R3, R6, PT ;  /* 0x000000060300720b */ /* 0x000fc40003f1d000 */
[----:B------:R-:W-:Y:S02]  /*0bd0*/  SHF.L.U32 R8, R5, R8, RZ ;  /* 0x0000000805087219 */ /* 0x000fe400000006ff */
[----:B------:R-:W-:Y:S02]  /*0be0*/  SEL R6, R7, RZ, P2 ;  /* 0x000000ff07067207 */ /* 0x000fe40001000000 */
[----:B------:R-:W-:Y:S02]  /*0bf0*/  ISETP.NE.AND P1, PT, R8, RZ, P1 ;  /* 0x000000ff0800720c */ /* 0x000fe40000f25270 */
[----:B------:R-:W-:Y:S02]  /*0c00*/  SHF.R.U32.HI R6, RZ, R6, R5 ;  /* 0x00000006ff067219 */ /* 0x000fe40000011605 */
[----:B------:R-:W-:Y:S02]  /*0c10*/  PLOP3.LUT P0, PT, P0, P1, PT, 0xf8, 0x8f ;  /* 0x00000000008f781c */ /* 0x000fe40000703f70 */
[----:B------:R-:W-:-:S02]  /*0c20*/  SHF.R.U32.HI R8, RZ, 0x1, R6 ;  /* 0x00000001ff087819 */ /* 0x000fc40000011606 */
[----:B------:R-:W-:-:S04]  /*0c30*/  SEL R3, RZ, 0x1, !P0 ;  /* 0x00000001ff037807 */ /* 0x000fc80004000000 */
[----:B------:R-:W-:-:S04]  /*0c40*/  LOP3.LUT R3, R3, 0x1, R8, 0xf8, !PT ;  /* 0x0000000103037812 */ /* 0x000fc800078ef808 */
[----:B------:R-:W-:-:S04]  /*0c50*/  LOP3.LUT R3, R3, R6, RZ, 0xc0, !PT ;  /* 0x0000000603037212 */ /* 0x000fc800078ec0ff */
[----:B------:R-:W-:-:S04]  /*0c60*/  IADD3 R3, PT, PT, R8, R3, RZ ;  /* 0x0000000308037210 */ /* 0x000fc80007ffe0ff */
[----:B------:R-:W-:Y:S01]  /*0c70*/  LOP3.LUT R0, R3, R0, RZ, 0xfc, !PT ;  /* 0x0000000003007212 */ /* 0x000fe200078efcff */
[----:B------:R-:W-:Y:S06]  /*0c80*/  BRA `(.L_x_25) ;  /* 0x0000000000107947 */ /* 0x000fec0003800000 */
.L_x_24:
[----:B------:R-:W-:-:S04]  /*0c90*/  LOP3.LUT R0, R0, 0x80000000, RZ, 0xc0, !PT ;  /* 0x8000000000007812 */ /* 0x000fc800078ec0ff */
[----:B------:R-:W-:Y:S01]  /*0ca0*/  LOP3.LUT R0, R0, 0x7f800000, RZ, 0xfc, !PT ;  /* 0x7f80000000007812 */ /* 0x000fe200078efcff */
[----:B------:R-:W-:Y:S06]  /*0cb0*/  BRA `(.L_x_25) ;  /* 0x0000000000047947 */ /* 0x000fec0003800000 */
.L_x_23:
[----:B------:R-:W-:-:S07]  /*0cc0*/  IMAD R0, R6, 0x800000, R0 ;  /* 0x0080000006007824 */ /* 0x000fce00078e0200 */
.L_x_25:
[----:B------:R-:W-:Y:S05]  /*0cd0*/  BSYNC.RECONVERGENT B3 ;  /* 0x0000000000037941 */ /* 0x000fea0003800200 */
.L_x_22:
[----:B------:R-:W-:Y:S05]  /*0ce0*/  BRA `(.L_x_26) ;  /* 0x0000000000207947 */ /* 0x000fea0003800000 */
.L_x_21:
[----:B------:R-:W-:-:S04]  /*0cf0*/  LOP3.LUT R0, R3, 0x80000000, R0, 0x48, !PT ;  /* 0x8000000003007812 */ /* 0x000fc800078e4800 */
[----:B------:R-:W-:Y:S01]  /*0d00*/  LOP3.LUT R0, R0, 0x7f800000, RZ, 0xfc, !PT ;  /* 0x7f80000000007812 */ /* 0x000fe200078efcff */
[----:B------:R-:W-:Y:S06]  /*0d10*/  BRA `(.L_x_26) ;  /* 0x0000000000147947 */ /* 0x000fec0003800000 */
.L_x_20:
[----:B------:R-:W-:Y:S01]  /*0d20*/  LOP3.LUT R0, R3, 0x80000000, R0, 0x48, !PT ;  /* 0x8000000003007812 */ /* 0x000fe200078e4800 */
[----:B------:R-:W-:Y:S06]  /*0d30*/  BRA `(.L_x_26) ;  /* 0x00000000000c7947 */ /* 0x000fec0003800000 */
.L_x_19:
[----:B------:R-:W0:Y:S01]  /*0d40*/  MUFU.RSQ R0, -QNAN ;  /* 0xffc0000000007908 */ /* 0x000e220000001400 */
[----:B------:R-:W-:Y:S05]  /*0d50*/  BRA `(.L_x_26) ;  /* 0x0000000000047947 */ /* 0x000fea0003800000 */
.L_x_18:
[----:B------:R-:W-:-:S07]  /*0d60*/  FADD.FTZ R0, R0, R3 ;  /* 0x0000000300007221 */ /* 0x000fce0000010000 */
.L_x_26:
[----:B------:R-:W-:Y:S05]  /*0d70*/  BSYNC.RECONVERGENT B2 ;  /* 0x0000000000027941 */ /* 0x000fea0003800200 */
.L_x_16:
[----:B------:R-:W-:-:S04]  /*0d80*/  IMAD.MOV.U32 R5, RZ, RZ, 0x0 ;  /* 0x00000000ff057424 */ /* 0x000fc800078e00ff */
[----:B0-----:R-:W-:Y:S05]  /*0d90*/  RET.REL.NODEC R4 `(_Z14depth_filter_hPfS_PiS0_S0_S_Ps) ;  /* 0xfffffff004987950 */ /* 0x001fea0003c3ffff */
.L_x_27:
        /* <DEDUP_REMOVED lines=14> */
.L_x_261:


//--------------------- .text._Z14depth_filter_wPfS_PiS0_S0_S_Ps --------------------------
	.section	.text._Z14depth_filter_wPfS_PiS0_S0_S_Ps,"ax",@progbits
	.align	128
        .global         _Z14depth_filter_wPfS_PiS0_S0_S_Ps
        .type           _Z14depth_filter_wPfS_PiS0_S0_S_Ps,@function
        .size           _Z14depth_filter_wPfS_PiS0_S0_S_Ps,(.L_x_262 - _Z14depth_filter_wPfS_PiS0_S0_S_Ps)
        .other          _Z14depth_filter_wPfS_PiS0_S0_S_Ps,@"STO_CUDA_ENTRY STV_DEFAULT"
_Z14depth_filter_wPfS_PiS0_S0_S_Ps:
.text._Z14depth_filter_wPfS_PiS0_S0_S_Ps:
[----:B------:R-:W-:Y:S08]  /*0000*/  LDC R1, c[0x0][0x37c] ;  /* 0x0000df00ff017b82 */ /* 0x000ff00000000800 */
[----:B------:R-:W0:Y:S01]  /*0010*/  LDC.64 R4, c[0x0][0x398] ;  /* 0x0000e600ff047b82 */ /* 0x000e220000000a00 */
[----:B------:R-:W0:Y:S01]  /*0020*/  LDCU.64 UR6, c[0x0][0x358] ;  /* 0x00006b00ff0677ac */ /* 0x000e220008000a00 */
[----:B------:R-:W1:Y:S06]  /*0030*/  S2R R2, SR_TID.X ;  /* 0x0000000000027919 */ /* 0x000e6c0000002100 */
[----:B------:R-:W1:Y:S08]  /*0040*/  S2UR UR5, SR_CTAID.X ;  /* 0x00000000000579c3 */ /* 0x000e700000002500 */
[----:B------:R-:W1:Y:S01]  /*0050*/  LDC R3, c[0x0][0x360] ;  /* 0x0000d800ff037b82 */ /* 0x000e620000000800 */
[----:B0-----:R-:W2:Y:S07]  /*0060*/  LDG.E R0, desc[UR6][R4.64] ;  /* 0x0000000604007981 */ /* 0x001eae000c1e1900 */
[----:B------:R-:W0:Y:S01]  /*0070*/  LDC.64 R6, c[0x0][0x388] ;  /* 0x0000e200ff067b82 */ /* 0x000e220000000a00 */
[----:B-1----:R-:W-:-:S04]  /*0080*/  IMAD R2, R3, UR5, R2 ;  /* 0x0000000503027c24 */ /* 0x002fc8000f8e0202 */
[----:B0-----:R-:W-:-:S05]  /*0090*/  IMAD.WIDE R6, R2, 0x4, R6 ;  /* 0x0000000402067825 */ /* 0x001fca00078e0206 */
[----:B------:R0:W3:Y:S01]  /*00a0*/  LDG.E R3, desc[UR6][R6.64] ;  /* 0x0000000606037981 */ /* 0x0000e2000c1e1900 */
[----:B------:R-:W-:Y:S01]  /*00b0*/  ISETP.GE.AND P2, PT, R2, RZ, PT ;  /* 0x000000ff0200720c */ /* 0x000fe20003f46270 */
[----:B------:R-:W-:Y:S01]  /*00c0*/  BSSY.RECONVERGENT B0, `(.L_x_28) ;  /* 0x0000066000007945 */ /* 0x000fe20003800200 */
[----:B0-----:R-:W-:Y:S02]  /*00d0*/  IABS R6, R2 ;  /* 0x0000000200067213 */ /* 0x001fe40000000000 */
[-C--:B--2---:R-:W-:Y:S02]  /*00e0*/  IABS R10, R0.reuse ;  /* 0x00000000000a7213 */ /* 0x084fe40000000000 */
[----:B------:R-:W-:Y:S02]  /*00f0*/  IABS R7, R0 ;  /* 0x0000000000077213 */ /* 0x000fe40000000000 */
[----:B------:R-:W0:Y:S03]  /*0100*/  I2F.RP R8, R10 ;  /* 0x0000000a00087306 */ /* 0x000e260000209400 */
[----:B------:R-:W-:-:S05]  /*0110*/  IMAD.MOV R7, RZ, RZ, -R7 ;  /* 0x000000ffff077224 */ /* 0x000fca00078e0a07 */
[----:B0-----:R-:W0:Y:S02]  /*0120*/  MUFU.RCP R8, R8 ;  /* 0x0000000800087308 */ /* 0x001e240000001000 */
[----:B0-----:R-:W-:-:S06]  /*0130*/  VIADD R4, R8, 0xffffffe ;  /* 0x0ffffffe08047836 */ /* 0x001fcc0000000000 */
[----:B------:R0:W1:Y:S02]  /*0140*/  F2I.FTZ.U32.TRUNC.NTZ R5, R4 ;  /* 0x0000000400057305 */ /* 0x000064000021f000 */
[----:B0-----:R-:W-:Y:S02]  /*0150*/  IMAD.MOV.U32 R4, RZ, RZ, RZ ;  /* 0x000000ffff047224 */ /* 0x001fe400078e00ff */
[----:B-1----:R-:W-:-:S04]  /*0160*/  IMAD.MOV R9, RZ, RZ, -R5 ;  /* 0x000000ffff097224 */ /* 0x002fc800078e0a05 */
[----:B------:R-:W-:-:S04]  /*0170*/  IMAD R9, R9, R10, RZ ;  /* 0x0000000a09097224 */ /* 0x000fc800078e02ff */
[----:B------:R-:W-:-:S06]  /*0180*/  IMAD.HI.U32 R5, R5, R9, R4 ;  /* 0x0000000905057227 */ /* 0x000fcc00078e0004 */
[----:B------:R-:W-:-:S04]  /*0190*/  IMAD.HI.U32 R5, R5, R6, RZ ;  /* 0x0000000605057227 */ /* 0x000fc800078e00ff */
[----:B------:R-:W-:-:S05]  /*01a0*/  IMAD R5, R5, R7, R6 ;  /* 0x0000000705057224 */ /* 0x000fca00078e0206 */
[----:B------:R-:W-:-:S13]  /*01b0*/  ISETP.GT.U32.AND P0, PT, R10, R5, PT ;  /* 0x000000050a00720c */ /* 0x000fda0003f04070 */
[----:B------:R-:W-:Y:S01]  /*01c0*/  @!P0 IMAD.IADD R5, R5, 0x1, -R10 ;  /* 0x0000000105058824 */ /* 0x000fe200078e0a0a */
[----:B------:R-:W-:-:S04]  /*01d0*/  ISETP.NE.AND P0, PT, R0, RZ, PT ;  /* 0x000000ff0000720c */ /* 0x000fc80003f05270 */
[----:B------:R-:W-:-:S13]  /*01e0*/  ISETP.GT.U32.AND P1, PT, R10, R5, PT ;  /* 0x000000050a00720c */ /* 0x000fda0003f24070 */
[----:B------:R-:W-:Y:S02]  /*01f0*/  @!P1 IADD3 R5, PT, PT, R5, -R10, RZ ;  /* 0x8000000a05059210 */ /* 0x000fe40007ffe0ff */
[----:B---3--:R-:W-:-:S03]  /*0200*/  FSETP.NEU.AND P1, PT, R3, RZ, PT ;  /* 0x000000ff0300720b */ /* 0x008fc60003f2d000 */
[----:B------:R-:W-:-:S04]  /*0210*/  IMAD.MOV.U32 R7, RZ, RZ, R5 ;  /* 0x000000ffff077224 */ /* 0x000fc800078e0005 */
[----:B------:R-:W-:Y:S01]  /*0220*/  @!P2 IMAD.MOV R7, RZ, RZ, -R7 ;  /* 0x000000ffff07a224 */ /* 0x000fe200078e0a07 */
[----:B------:R-:W-:-:S05]  /*0230*/  @!P0 LOP3.LUT R7, RZ, R0, RZ, 0x33, !PT ;  /* 0x00000000ff078212 */ /* 0x000fca00078e33ff */
[----:B------:R-:W-:Y:S05]  /*0240*/  @!P1 BRA `(.L_x_29) ;  /* 0x0000000400349947 */ /* 0x000fea0003800000 */
[----:B------:R-:W0:Y:S02]  /*0250*/  LDC.64 R4, c[0x0][0x3a0] ;  /* 0x0000e800ff047b82 */ /* 0x000e240000000a00 */
[----:B0-----:R-:W2:Y:S01]  /*0260*/  LDG.E R6, desc[UR6][R4.64] ;  /* 0x0000000604067981 */ /* 0x001ea2000c1e1900 */
[----:B------:R-:W-:Y:S01]  /*0270*/  IMAD.MOV.U32 R8, RZ, RZ, 0x3f800000 ;  /* 0x3f800000ff087424 */ /* 0x000fe200078e00ff */
[----:B--2---:R-:W-:-:S13]  /*0280*/  ISETP.GE.AND P0, PT, R6, 0x1, PT ;  /* 0x000000010600780c */ /* 0x004fda0003f06270 */
[----:B------:R-:W-:Y:S05]  /*0290*/  @!P0 BRA `(.L_x_30) ;  /* 0x0000000000e48947 */ /* 0x000fea0003800000 */
[----:B------:R-:W0:Y:S08]  /*02a0*/  LDC.64 R10, c[0x0][0x3a8] ;  /* 0x0000ea00ff0a7b82 */ /* 0x000e300000000a00 */
[----:B------:R-:W1:Y:S01]  /*02b0*/  LDC.64 R4, c[0x0][0x388] ;  /* 0x0000e200ff047b82 */ /* 0x000e620000000a00 */
[----:B------:R-:W-:Y:S01]  /*02c0*/  USHF.R.U32.HI UR4, URZ, 0x2, UR5 ;  /* 0x00000002ff047899 */ /* 0x000fe20008011605 */
[----:B------:R-:W-:-:S02]  /*02d0*/  IMAD.MOV R12, RZ, RZ, -R6 ;  /* 0x000000ffff0c7224 */ /* 0x000fc400078e0a06 */
[----:B------:R-:W-:Y:S01]  /*02e0*/  HFMA2 R18, -RZ, RZ, 0, 2.384185791015625e-07 ;  /* 0x00000004ff127431 */ /* 0x000fe200000001ff */
[----:B------:R-:W-:Y:S02]  /*02f0*/  BSSY.RECONVERGENT B1, `(.L_x_31) ;  /* 0x0000030000017945 */ /* 0x000fe40003800200 */
[----:B------:R-:W-:Y:S02]  /*0300*/  IMAD R6, R0, UR4, R7 ;  /* 0x0000000400067c24 */ /* 0x000fe4000f8e0207 */
[----:B------:R-:W-:Y:S02]  /*0310*/  IMAD.MOV.U32 R14, RZ, RZ, RZ ;  /* 0x000000ffff0e7224 */ /* 0x000fe400078e00ff */
[----:B------:R-:W-:Y:S02]  /*0320*/  IMAD.MOV.U32 R16, RZ, RZ, R3 ;  /* 0x000000ffff107224 */ /* 0x000fe400078e0003 */
[----:B------:R-:W-:Y:S02]  /*0330*/  IMAD.MOV.U32 R17, RZ, RZ, RZ ;  /* 0x000000ffff117224 */ /* 0x000fe400078e00ff */
[----:B------:R-:W-:Y:S01]  /*0340*/  IMAD.MOV.U32 R15, RZ, RZ, R7 ;  /* 0x000000ffff0f7224 */ /* 0x000fe200078e0007 */
[----:B0-----:R0:W5:Y:S01]  /*0350*/  LDG.E R10, desc[UR6][R10.64] ;  /* 0x000000060a0a7981 */ /* 0x001162000c1e1900 */
[C---:B------:R-:W-:Y:S01]  /*0360*/  VIADD R13, R6.reuse, 0xffffffff ;  /* 0xffffffff060d7836 */ /* 0x040fe20000000000 */
[----:B01----:R-:W-:-:S07]  /*0370*/  IADD3 R11, PT, PT, R6, 0x1, RZ ;  /* 0x00000001060b7810 */ /* 0x003fce0007ffe0ff */
.L_x_35:
[----:B------:R-:W-:Y:S02]  /*0380*/  VIADD R19, R15, 0x1 ;  /* 0x000000010f137836 */ /* 0x000fe40000000000 */
[----:B------:R-:W-:-:S03]  /*0390*/  VIADD R15, R7, 0xffffffff ;  /* 0xffffffff070f7836 */ /* 0x000fc60000000000 */
[----:B------:R-:W-:-:S04]  /*03a0*/  ISETP.GE.AND P0, PT, R19, R0, PT ;  /* 0x000000001300720c */ /* 0x000fc80003f06270 */
[----:B------:R-:W-:-:S13]  /*03b0*/  ISETP.LT.OR P0, PT, R15, 0x1, P0 ;  /* 0x000000010f00780c */ /* 0x000fda0000701670 */
[----:B------:R-:W-:Y:S05]  /*03c0*/  @P0 BRA `(.L_x_32) ;  /* 0x0000000000880947 */ /* 0x000fea0003800000 */
[----:B------:R-:W-:-:S04]  /*03d0*/  IMAD.WIDE R6, R11, 0x4, R4 ;  /* 0x000000040b067825 */ /* 0x000fc800078e0204 */
[----:B------:R-:W-:Y:S02]  /*03e0*/  IMAD.WIDE R8, R13, 0x4, R4 ;  /* 0x000000040d087825 */ /* 0x000fe400078e0204 */
[----:B------:R0:W2:Y:S04]  /*03f0*/  LDG.E R6, desc[UR6][R6.64] ;  /* 0x0000000606067981 */ /* 0x0000a8000c1e1900 */
[----:B------:R-:W3:Y:S01]  /*0400*/  LDG.E R8, desc[UR6][R8.64] ;  /* 0x0000000608087981 */ /* 0x000ee2000c1e1900 */
[----:B------:R-:W-:Y:S01]  /*0410*/  BSSY.RECONVERGENT B2, `(.L_x_33) ;  /* 0x0000017000027945 */ /* 0x000fe20003800200 */
[----:B0-----:R-:W-:Y:S01]  /*0420*/  IMAD.MOV.U32 R7, RZ, RZ, R15 ;  /* 0x000000ffff077224 */ /* 0x001fe200078e000f */
[----:B------:R-:W-:Y:S02]  /*0430*/  MOV R15, R19 ;  /* 0x00000013000f7202 */ /* 0x000fe40000000f00 */
        /* <DEDUP_REMOVED lines=14> */
[----:B------:R-:W-:-:S04]  /*0520*/  @P1 IMAD.MOV.U32 R9, RZ, RZ, 0x3ecccccd ;  /* 0x3ecccccdff091424 */ /* 0x000fc800078e00ff */
[----:B------:R-:W-:Y:S02]  /*0530*/  @P0 IMAD.MOV.U32 R9, RZ, RZ, 0x3e4ccccd ;  /* 0x3e4ccccdff090424 */ /* 0x000fe400078e00ff */
[----:B------:R-:W-:-:S04]  /*0540*/  @P3 IMAD.MOV.U32 R9, RZ, RZ, 0x3dcccccd ;  /* 0x3dcccccdff093424 */ /* 0x000fc800078e00ff */
[----:B------:R-:W-:Y:S01]  /*0550*/  FFMA R16, R19, R9, R16 ;  /* 0x0000000913107223 */ /* 0x000fe20000000010 */
[--C-:B------:R-:W-:Y:S01]  /*0560*/  FADD R17, R17, R9.reuse ;  /* 0x0000000911117221 */ /* 0x100fe20000000000 */
[----:B------:R-:W-:-:S07]  /*0570*/  FADD R14, R14, R9 ;  /* 0x000000090e0e7221 */ /* 0x000fce0000000000 */
.L_x_34:
[----:B------:R-:W-:Y:S05]  /*0580*/  BSYNC.RECONVERGENT B2 ;  /* 0x0000000000027941 */ /* 0x000fea0003800200 */
.L_x_33:
[----:B------:R-:W-:Y:S01]  /*0590*/  IADD3 R12, PT, PT, R12, 0x1, RZ ;  /* 0x000000010c0c7810 */ /* 0x000fe20007ffe0ff */
[----:B------:R-:W-:Y:S02]  /*05a0*/  VIADD R18, R18, 0x4 ;  /* 0x0000000412127836 */ /* 0x000fe40000000000 */
[----:B------:R-:W-:Y:S01]  /*05b0*/  VIADD R11, R11, 0x1 ;  /* 0x000000010b0b7836 */ /* 0x000fe20000000000 */
[----:B------:R-:W-:Y:S01]  /*05c0*/  ISETP.NE.AND P0, PT, R12, RZ, PT ;  /* 0x000000ff0c00720c */ /* 0x000fe20003f05270 */
[----:B------:R-:W-:-:S12]  /*05d0*/  VIADD R13, R13, 0xffffffff ;  /* 0xffffffff0d0d7836 */ /* 0x000fd80000000000 */
[----:B------:R-:W-:Y:S05]  /*05e0*/  @P0 BRA `(.L_x_35) ;  /* 0xfffffffc00640947 */ /* 0x000fea000383ffff */
.L_x_32:
[----:B------:R-:W-:Y:S05]  /*05f0*/  BSYNC.RECONVERGENT B1 ;  /* 0x0000000000017941 */ /* 0x000fea0003800200 */
.L_x_31:
[----:B------:R-:W-:Y:S01]  /*0600*/  FADD R17, R17, 1 ;  /* 0x3f80000011117421 */ /* 0x000fe20000000000 */
[----:B------:R-:W-:-:S03]  /*0610*/  IMAD.MOV.U32 R3, RZ, RZ, R16 ;  /* 0x000000ffff037224 */ /* 0x000fc600078e0010 */
[----:B------:R-:W-:-:S07]  /*0620*/  FADD R8, R17, R14 ;  /* 0x0000000e11087221 */ /* 0x000fce0000000000 */
.L_x_30:
        /* <DEDUP_REMOVED lines=9> */
[----:B------:R-:W-:Y:S01]  /*06c0*/  MOV R0, R3 ;  /* 0x0000000300007202 */ /* 0x000fe20000000f00 */
[----:B------:R-:W-:Y:S01]  /*06d0*/  IMAD.MOV.U32 R3, RZ, RZ, R8 ;  /* 0x000000ffff037224 */ /* 0x000fe200078e0008 */
[----:B------:R-:W-:-:S07]  /*06e0*/  MOV R4, 0x700 ;  /* 0x0000070000047802 */ /* 0x000fce0000000f00 */
[----:B-----5:R-:W-:Y:S05]  /*06f0*/  CALL.REL.NOINC `($__internal_1_$__cuda_sm3x_div_rn_noftz_f32_slowpath) ;  /* 0x00000000001c7944 */ /* 0x020fea0003c00000 */
.L_x_37:
[----:B------:R-:W-:Y:S05]  /*0700*/  BSYNC.RECONVERGENT B1 ;  /* 0x0000000000017941 */ /* 0x000fea0003800200 */
.L_x_36:
[----:B------:R-:W-:-:S07]  /*0710*/  IMAD.MOV.U32 R3, RZ, RZ, R0 ;  /* 0x000000ffff037224 */ /* 0x000fce00078e0000 */
.L_x_29:
[----:B------:R-:W-:Y:S05]  /*0720*/  BSYNC.RECONVERGENT B0 ;  /* 0x0000000000007941 */ /* 0x000fea0003800200 */
.L_x_28:
[----:B------:R-:W0:Y:S02]  /*0730*/  LDC.64 R4, c[0x0][0x380] ;  /* 0x0000e000ff047b82 */ /* 0x000e240000000a00 */
[----:B0-----:R-:W-:-:S05]  /*0740*/  IMAD.WIDE R4, R2, 0x4, R4 ;  /* 0x0000000402047825 */ /* 0x001fca00078e0204 */
[----:B------:R-:W-:Y:S01]  /*0750*/  STG.E desc[UR6][R4.64], R3 ;  /* 0x0000000304007986 */ /* 0x000fe2000c101906 */
[----:B------:R-:W-:Y:S05]  /*0760*/  EXIT ;  /* 0x000000000000794d */ /* 0x000fea0003800000 */
        .weak           $__internal_1_$__cuda_sm3x_div_rn_noftz_f32_slowpath
        .type           $__internal_1_$__cuda_sm3x_div_rn_noftz_f32_slowpath,@function
        .size           $__internal_1_$__cuda_sm3x_div_rn_noftz_f32_slowpath,(.L_x_262 - $__internal_1_$__cuda_sm3x_div_rn_noftz_f32_slowpath)
$__internal_1_$__cuda_sm3x_div_rn_noftz_f32_slowpath:
        /* <DEDUP_REMOVED lines=9> */
[----:B------:R-:W-:Y:S01]  /*0800*/  @!P0 MOV R5, RZ ;  /* 0x000000ff00058202 */ /* 0x000fe20000000f00 */
        /* <DEDUP_REMOVED lines=19> */
[----:B------:R-:W-:Y:S02]  /*0940*/  @P0 IMAD.MOV.U32 R5, RZ, RZ, RZ ;  /* 0x000000ffff050224 */ /* 0x000fe400078e00ff */
[----:B------:R-:W-:Y:S01]  /*0950*/  @!P0 FFMA R0, R0, 1.84467440737095516160e+19, RZ ;  /* 0x5f80000000008823 */ /* 0x000fe200000000ff */
[----:B------:R-:W-:Y:S02]  /*0960*/  @!P0 IMAD.MOV.U32 R5, RZ, RZ, -0x40 ;  /* 0xffffffc0ff058424 */ /* 0x000fe400078e00ff */
[----:B------:R-:W-:Y:S02]  /*0970*/  @!P1 FFMA R3, R3, 1.84467440737095516160e+19, RZ ;  /* 0x5f80000003039823 */ /* 0x000fe400000000ff */
[----:B------:R-:W-:-:S07]  /*0980*/  @!P1 VIADD R5, R5, 0x40 ;  /* 0x0000004005059836 */ /* 0x000fce0000000000 */
.L_x_39:
[----:B------:R-:W-:Y:S01]  /*0990*/  LEA R6, R10, 0xc0800000, 0x17 ;  /* 0xc08000000a067811 */ /* 0x000fe200078eb8ff */
[----:B------:R-:W-:Y:S04]  /*09a0*/  BSSY.RECONVERGENT B3, `(.L_x_44) ;  /* 0x0000036000037945 */ /* 0x000fe80003800200 */
[----:B------:R-:W-:Y:S01]  /*09b0*/  IMAD.IADD R6, R3, 0x1, -R6 ;  /* 0x0000000103067824 */ /* 0x000fe200078e0a06 */
[----:B------:R-:W-:-:S03]  /*09c0*/  IADD3 R3, PT, PT, R8, -0x7f, RZ ;  /* 0xffffff8108037810 */ /* 0x000fc60007ffe0ff */
        /* <DEDUP_REMOVED lines=13> */
[----:B------:R-:W-:-:S05]  /*0aa0*/  LOP3.LUT R3, R3, 0xff, RZ, 0xc0, !PT ;  /* 0x000000ff03037812 */ /* 0x000fca00078ec0ff */
[----:B------:R-:W-:-:S04]  /*0ab0*/  IMAD.IADD R9, R3, 0x1, R6 ;  /* 0x0000000103097824 */ /* 0x000fc800078e0206 */
        /* <DEDUP_REMOVED lines=16> */
[C---:B------:R-:W-:Y:S01]  /*0bc0*/  VIADD R8, R9.reuse, 0x20 ;  /* 0x0000002009087836 */ /* 0x040fe20000000000 */
[----:B------:R-:W-:Y:S02]  /*0bd0*/  IADD3 R7, PT, PT, -R9, RZ, RZ ;  /* 0x000000ff09077210 */ /* 0x000fe40007ffe1ff */
[----:B------:R-:W-:-:S02]  /*0be0*/  LOP3.LUT R5, R5, 0x800000, RZ, 0xfc, !PT ;  /* 0x0080000005057812 */ /* 0x000fc400078efcff */
[----:B------:R-:W-:Y:S02]  /*0bf0*/  FSETP.NEU.FTZ.AND P0, PT, R3, R6, PT ;  /* 0x000000060300720b */ /* 0x000fe40003f1d000 */
[----:B------:R-:W-:Y:S02]  /*0c00*/  SHF.L.U32 R8, R5, R8, RZ ;  /* 0x0000000805087219 */ /* 0x000fe400000006ff */
[----:B------:R-:W-:Y:S02]  /*0c10*/  SEL R6, R7, RZ, P2 ;  /* 0x000000ff07067207 */ /* 0x000fe40001000000 */
[----:B------:R-:W-:Y:S02]  /*0c20*/  ISETP.NE.AND P1, PT, R8, RZ, P1 ;  /* 0x000000ff0800720c */ /* 0x000fe40000f25270 */
[----:B------:R-:W-:Y:S02]  /*0c30*/  SHF.R.U32.HI R6, RZ, R6, R5 ;  /* 0x00000006ff067219 */ /* 0x000fe40000011605 */
[----:B------:R-:W-:-:S02]  /*0c40*/  PLOP3.LUT P0, PT, P0, P1, PT, 0xf8, 0x8f ;  /* 0x00000000008f781c */ /* 0x000fc40000703f70 */
[----:B------:R-:W-:Y:S02]  /*0c50*/  SHF.R.U32.HI R8, RZ, 0x1, R6 ;  /* 0x00000001ff087819 */ /* 0x000fe40000011606 */
[----:B------:R-:W-:-:S04]  /*0c60*/  SEL R3, RZ, 0x1, !P0 ;  /* 0x00000001ff037807 */ /* 0x000fc80004000000 */
[----:B------:R-:W-:-:S04]  /*0c70*/  LOP3.LUT R3, R3, 0x1, R8, 0xf8, !PT ;  /* 0x0000000103037812 */ /* 0x000fc800078ef808 */
[----:B------:R-:W-:-:S05]  /*0c80*/  LOP3.LUT R3, R3, R6, RZ, 0xc0, !PT ;  /* 0x0000000603037212 */ /* 0x000fca00078ec0ff */
[----:B------:R-:W-:-:S05]  /*0c90*/  IMAD.IADD R3, R8, 0x1, R3 ;  /* 0x0000000108037824 */ /* 0x000fca00078e0203 */
[----:B------:R-:W-:Y:S01]  /*0ca0*/  LOP3.LUT R0, R3, R0, RZ, 0xfc, !PT ;  /* 0x0000000003007212 */ /* 0x000fe200078efcff */
[----:B------:R-:W-:Y:S06]  /*0cb0*/  BRA `(.L_x_47) ;  /* 0x0000000000107947 */ /* 0x000fec0003800000 */
.L_x_46:
[----:B------:R-:W-:-:S04]  /*0cc0*/  LOP3.LUT R0, R0, 0x80000000, RZ, 0xc0, !PT ;  /* 0x8000000000007812 */ /* 0x000fc800078ec0ff */
[----:B------:R-:W-:Y:S01]  /*0cd0*/  LOP3.LUT R0, R0, 0x7f800000, RZ, 0xfc, !PT ;  /* 0x7f80000000007812 */ /* 0x000fe200078efcff */
[----:B------:R-:W-:Y:S06]  /*0ce0*/  BRA `(.L_x_47) ;  /* 0x0000000000047947 */ /* 0x000fec0003800000 */
.L_x_45:
[----:B------:R-:W-:-:S07]  /*0cf0*/  IMAD R0, R6, 0x800000, R0 ;  /* 0x0080000006007824 */ /* 0x000fce00078e0200 */
.L_x_47:
[----:B------:R-:W-:Y:S05]  /*0d00*/  BSYNC.RECONVERGENT B3 ;  /* 0x0000000000037941 */ /* 0x000fea0003800200 */
.L_x_44:
[----:B------:R-:W-:Y:S05]  /*0d10*/  BRA `(.L_x_48) ;  /* 0x0000000000207947 */ /* 0x000fea0003800000 */
.L_x_43:
[----:B------:R-:W-:-:S04]  /*0d20*/  LOP3.LUT R0, R3, 0x80000000, R0, 0x48, !PT ;  /* 0x8000000003007812 */ /* 0x000fc800078e4800 */
[----:B------:R-:W-:Y:S01]  /*0d30*/  LOP3.LUT R0, R0, 0x7f800000, RZ, 0xfc, !PT ;  /* 0x7f80000000007812 */ /* 0x000fe200078efcff */
[----:B------:R-:W-:Y:S06]  /*0d40*/  BRA `(.L_x_48) ;  /* 0x0000000000147947 */ /* 0x000fec0003800000 */
.L_x_42:
[----:B------:R-:W-:Y:S01]  /*0d50*/  LOP3.LUT R0, R3, 0x80000000, R0, 0x48, !PT ;  /* 0x8000000003007812 */ /* 0x000fe200078e4800 */
[----:B------:R-:W-:Y:S06]  /*0d60*/  BRA `(.L_x_48) ;  /* 0x00000000000c7947 */ /* 0x000fec0003800000 */
.L_x_41:
[----:B------:R-:W0:Y:S01]  /*0d70*/  MUFU.RSQ R0, -QNAN ;  /* 0xffc0000000007908 */ /* 0x000e220000001400 */
[----:B------:R-:W-:Y:S05]  /*0d80*/  BRA `(.L_x_48) ;  /* 0x0000000000047947 */ /* 0x000fea0003800000 */
.L_x_40:
[----:B------:R-:W-:-:S07]  /*0d90*/  FADD.FTZ R0, R0, R3 ;  /* 0x0000000300007221 */ /* 0x000fce0000010000 */
.L_x_48:
[----:B------:R-:W-:Y:S05]  /*0da0*/  BSYNC.RECONVERGENT B2 ;  /* 0x0000000000027941 */ /* 0x000fea0003800200 */
.L_x_38:
[----:B------:R-:W-:-:S04]  /*0db0*/  IMAD.MOV.U32 R5, RZ, RZ, 0x0 ;  /* 0x00000000ff057424 */ /* 0x000fc800078e00ff */
[----:B0-----:R-:W-:Y:S05]  /*0dc0*/  RET.REL.NODEC R4 `(_Z14depth_filter_wPfS_PiS0_S0_S_Ps) ;  /* 0xfffffff0048c7950 */ /* 0x001fea0003c3ffff */
.L_x_49:
        /* <DEDUP_REMOVED lines=11> */
.L_x_262:


//--------------------- .text._Z20flying_points_filterPfS_PiS0_S_S_S0_S0_ --------------------------
	.section	.text._Z20flying_points_filterPfS_PiS0_S_S_S0_S0_,"ax",@progbits
	.align	128
        .global         _Z20flying_points_filterPfS_PiS0_S_S_S0_S0_
        .type           _Z20flying_points_filterPfS_PiS0_S_S_S0_S0_,@function
        .size           _Z20flying_points_filterPfS_PiS0_S_S_S0_S0_,(.L_x_263 - _Z20flying_points_filterPfS_PiS0_S_S_S0_S0_)
        .other          _Z20flying_points_filterPfS_PiS0_S_S_S0_S0_,@"STO_CUDA_ENTRY STV_DEFAULT"
_Z20flying_points_filterPfS_PiS0_S_S_S0_S0_:
.text._Z20flying_points_filterPfS_PiS0_S_S_S0_S0_:
[----:B------:R-:W-:Y:S01]  /*0000*/  LDC R1, c[0x0][0x37c] ;  /* 0x0000df00ff017b82 */ /* 0x000fe20000000800 */
[----:B------:R-:W0:Y:S07]  /*0010*/  S2R R6, SR_TID.X ;  /* 0x0000000000067919 */ /* 0x000e2e0000002100 */
[----:B------:R-:W1:Y:S01]  /*0020*/  LDC.64 R18, c[0x0][0x388] ;  /* 0x0000e200ff127b82 */ /* 0x000e620000000a00 */
[----:B------:R-:W0:Y:S01]  /*0030*/  LDCU UR6, c[0x0][0x360] ;  /* 0x00006c00ff0677ac */ /* 0x000e220008000800 */
[----:B------:R-:W0:Y:S01]  /*0040*/  S2R R7, SR_CTAID.X ;  /* 0x0000000000077919 */ /* 0x000e220000002500 */
[----:B------:R-:W2:Y:S05]  /*0050*/  LDCU.64 UR4, c[0x0][0x358] ;  /* 0x00006b00ff0477ac */ /* 0x000eaa0008000a00 */
[----:B------:R-:W2:Y:S08]  /*0060*/  LDC.64 R14, c[0x0][0x3a8] ;  /* 0x0000ea00ff0e7b82 */ /* 0x000eb00000000a00 */
[----:B------:R-:W3:Y:S08]  /*0070*/  LDC.64 R12, c[0x0][0x398] ;  /* 0x0000e600ff0c7b82 */ /* 0x000ef00000000a00 */
[----:B------:R-:W4:Y:S08]  /*0080*/  LDC.64 R16, c[0x0][0x3a0] ;  /* 0x0000e800ff107b82 */ /* 0x000f300000000a00 */
[----:B------:R-:W4:Y:S01]  /*0090*/  LDC.64 R4, c[0x0][0x3b0] ;  /* 0x0000ec00ff047b82 */ /* 0x000f220000000a00 */
[----:B--2---:R-:W5:Y:S01]  /*00a0*/  LDG.E R2, desc[UR4][R14.64] ;  /* 0x000000040e027981 */ /* 0x004f62000c1e1900 */
[----:B0-----:R-:W-:-:S04]  /*00b0*/  IMAD R6, R7, UR6, R6 ;  /* 0x0000000607067c24 */ /* 0x001fc8000f8e0206 */
[C---:B-1----:R-:W-:Y:S02]  /*00c0*/  IMAD.WIDE R18, R6.reuse, 0x4, R18 ;  /* 0x0000000406127825 */ /* 0x042fe400078e0212 */
[----:B------:R-:W0:Y:S01]  /*00d0*/  LDC.64 R10, c[0x0][0x390] ;  /* 0x0000e400ff0a7b82 */ /* 0x000e220000000a00 */
[----:B---3--:R-:W5:Y:S04]  /*00e0*/  LDG.E R3, desc[UR4][R12.64] ;  /* 0x000000040c037981 */ /* 0x008f68000c1e1900 */
[----:B------:R1:W2:Y:S04]  /*00f0*/  LDG.E R0, desc[UR4][R18.64] ;  /* 0x0000000412007981 */ /* 0x0002a8000c1e1900 */
[----:B----4-:R3:W5:Y:S04]  /*0100*/  LDG.E R20, desc[UR4][R16.64] ;  /* 0x0000000410147981 */ /* 0x010768000c1e1900 */
[----:B------:R3:W5:Y:S01]  /*0110*/  LDG.E R8, desc[UR4][R16.64+0x10] ;  /* 0x0000100410087981 */ /* 0x000762000c1e1900 */
[----:B-1----:R-:W1:Y:S03]  /*0120*/  LDC.64 R18, c[0x0][0x380] ;  /* 0x0000e000ff127b82 */ /* 0x002e660000000a00 */
[----:B------:R3:W5:Y:S04]  /*0130*/  LDG.E R4, desc[UR4][R4.64] ;  /* 0x0000000404047981 */ /* 0x000768000c1e1900 */
[----:B0-----:R3:W5:Y:S01]  /*0140*/  LDG.E R9, desc[UR4][R10.64] ;  /* 0x000000040a097981 */ /* 0x001762000c1e1900 */
[----:B-1----:R-:W-:Y:S01]  /*0150*/  IMAD.WIDE R14, R6, 0x4, R18 ;  /* 0x00000004060e7825 */ /* 0x002fe200078e0212 */
[----:B--2---:R-:W-:-:S04]  /*0160*/  FSETP.NEU.AND P0, PT, R0, RZ, PT ;  /* 0x000000ff0000720b */ /* 0x004fc80003f0d000 */
[----:B------:R3:W-:Y:S09]  /*0170*/  STG.E desc[UR4][R14.64], R0 ;  /* 0x000000000e007986 */ /* 0x0007f2000c101904 */
[----:B------:R-:W-:Y:S05]  /*0180*/  @!P0 EXIT ;  /* 0x000000000000894d */ /* 0x000fea0003800000 */
[----:B---3-5:R-:W0:Y:S01]  /*0190*/  F2F.F64.F32 R10, R2 ;  /* 0x00000002000a7310 */ /* 0x028e220000201800 */
[----:B------:R-:W-:Y:S01]  /*01a0*/  UMOV UR6, 0x33333333 ;  /* 0x3333333300067882 */ /* 0x000fe20000000000 */
[----:B------:R-:W-:Y:S01]  /*01b0*/  UMOV UR7, 0x3ff33333 ;  /* 0x3ff3333300077882 */ /* 0x000fe20000000000 */
[----:B------:R-:W-:Y:S01]  /*01c0*/  IMAD.HI R12, R3, 0x51eb851f, RZ ;  /* 0x51eb851f030c7827 */ /* 0x000fe200078e02ff */
[----:B------:R-:W-:Y:S04]  /*01d0*/  BSSY.RECONVERGENT B0, `(.L_x_50) ;  /* 0x0000012000007945 */ /* 0x000fe80003800200 */
[----:B------:R-:W1:Y:S01]  /*01e0*/  MUFU.RCP R13, R0 ;  /* 0x00000000000d7308 */ /* 0x000e620000001000 */
[----:B0-----:R-:W-:-:S10]  /*01f0*/  DMUL R10, R10, UR6 ;  /* 0x000000060a0a7c28 */ /* 0x001fd40008000000 */
[----:B------:R-:W0:Y:S01]  /*0200*/  F2F.F32.F64 R11, R10 ;  /* 0x0000000a000b7310 */ /* 0x000e220000301000 */
[----:B-1----:R-:W-:-:S04]  /*0210*/  FFMA R16, -R0, R13, 1 ;  /* 0x3f80000000107423 */ /* 0x002fc8000000010d */
[----:B------:R-:W-:Y:S01]  /*0220*/  FFMA R16, R13, R16, R13 ;  /* 0x000000100d107223 */ /* 0x000fe2000000000d */
[----:B------:R-:W-:-:S04]  /*0230*/  SHF.R.U32.HI R13, RZ, 0x1f, R12 ;  /* 0x0000001fff0d7819 */ /* 0x000fc8000001160c */
[----:B------:R-:W-:Y:S01]  /*0240*/  LEA.HI.SX32 R13, R12, R13, 0x19 ;  /* 0x0000000d0c0d7211 */ /* 0x000fe200078fcaff */
[----:B0-----:R-:W-:-:S04]  /*0250*/  FMUL R5, R20, R11 ;  /* 0x0000000b14057220 */ /* 0x001fc80000400000 */
[----:B------:R-:W-:Y:S01]  /*0260*/  IMAD R4, R13, R13, R4 ;  /* 0x0000000d0d047224 */ /* 0x000fe200078e0204 */
[----:B------:R-:W0:Y:S01]  /*0270*/  FCHK P0, R5, R0 ;  /* 0x0000000005007302 */ /* 0x000e220000000000 */
[----:B------:R-:W-:-:S04]  /*0280*/  FFMA R17, R5, R16, RZ ;  /* 0x0000001005117223 */ /* 0x000fc800000000ff */
[----:B------:R-:W-:-:S04]  /*0290*/  FFMA R12, -R0, R17, R5 ;  /* 0x00000011000c7223 */ /* 0x000fc80000000105 */
[----:B------:R-:W-:Y:S01]  /*02a0*/  FFMA R10, R16, R12, R17 ;  /* 0x0000000c100a7223 */ /* 0x000fe20000000011 */
[----:B0-----:R-:W-:Y:S06]  /*02b0*/  @!P0 BRA `(.L_x_51) ;  /* 0x00000000000c8947 */ /* 0x001fec0003800000 */
[----:B------:R-:W-:-:S07]  /*02c0*/  MOV R12, 0x2e0 ;  /* 0x000002e0000c7802 */ /* 0x000fce0000000f00 */
[----:B------:R-:W-:Y:S05]  /*02d0*/  CALL.REL.NOINC `($__internal_2_$__cuda_sm3x_div_rn_noftz_f32_slowpath) ;  /* 0x0000000c00bc7944 */ /* 0x000fea0003c00000 */
[----:B------:R-:W-:-:S07]  /*02e0*/  IMAD.MOV.U32 R10, RZ, RZ, R5 ;  /* 0x000000ffff0a7224 */ /* 0x000fce00078e0005 */
.L_x_51:
[----:B------:R-:W-:Y:S05]  /*02f0*/  BSYNC.RECONVERGENT B0 ;  /* 0x0000000000007941 */ /* 0x000fea0003800200 */
.L_x_50:
[----:B------:R-:W0:Y:S01]  /*0300*/  MUFU.RCP R5, R0 ;  /* 0x0000000000057308 */ /* 0x000e220000001000 */
[----:B------:R-:W-:Y:S01]  /*0310*/  FMUL R13, R8, R11 ;  /* 0x0000000b080d7220 */ /* 0x000fe20000400000 */
[----:B------:R-:W-:Y:S01]  /*0320*/  IMAD.HI R11, R3, 0x51eb851f, RZ ;  /* 0x51eb851f030b7827 */ /* 0x000fe200078e02ff */
[----:B------:R-:W-:Y:S04]  /*0330*/  BSSY.RECONVERGENT B0, `(.L_x_52) ;  /* 0x000000f000007945 */ /* 0x000fe80003800200 */
[----:B------:R-:W-:Y:S01]  /*0340*/  SHF.R.U32.HI R16, RZ, 0x1f, R11 ;  /* 0x0000001fff107819 */ /* 0x000fe2000001160b */
[----:B------:R-:W1:Y:S03]  /*0350*/  FCHK P0, R13, R0 ;  /* 0x000000000d007302 */ /* 0x000e660000000000 */
[----:B------:R-:W-:-:S05]  /*0360*/  LEA.HI.SX32 R11, R11, R16, 0x1c ;  /* 0x000000100b0b7211 */ /* 0x000fca00078fe2ff */
[----:B------:R-:W2:Y:S01]  /*0370*/  F2I.TRUNC.NTZ R10, R10 ;  /* 0x0000000a000a7305 */ /* 0x000ea2000020f100 */
[----:B0-----:R-:W-:-:S04]  /*0380*/  FFMA R12, -R0, R5, 1 ;  /* 0x3f800000000c7423 */ /* 0x001fc80000000105 */
[----:B------:R-:W-:-:S04]  /*0390*/  FFMA R5, R5, R12, R5 ;  /* 0x0000000c05057223 */ /* 0x000fc80000000005 */
[----:B------:R-:W-:-:S04]  /*03a0*/  FFMA R8, R5, R13, RZ ;  /* 0x0000000d05087223 */ /* 0x000fc800000000ff */
[----:B------:R-:W-:-:S04]  /*03b0*/  FFMA R12, -R0, R8, R13 ;  /* 0x00000008000c7223 */ /* 0x000fc8000000010d */
[----:B------:R-:W-:Y:S01]  /*03c0*/  FFMA R8, R5, R12, R8 ;  /* 0x0000000c05087223 */ /* 0x000fe20000000008 */
[----:B-12---:R-:W-:Y:S06]  /*03d0*/  @!P0 BRA `(.L_x_53) ;  /* 0x0000000000108947 */ /* 0x006fec0003800000 */
[----:B------:R-:W-:Y:S01]  /*03e0*/  IMAD.MOV.U32 R5, RZ, RZ, R13 ;  /* 0x000000ffff057224 */ /* 0x000fe200078e000d */
[----:B------:R-:W-:-:S07]  /*03f0*/  MOV R12, 0x410 ;  /* 0x00000410000c7802 */ /* 0x000fce0000000f00 */
[----:B------:R-:W-:Y:S05]  /*0400*/  CALL.REL.NOINC `($__internal_2_$__cuda_sm3x_div_rn_noftz_f32_slowpath) ;  /* 0x0000000c00707944 */ /* 0x000fea0003c00000 */
[----:B------:R-:W-:-:S07]  /*0410*/  IMAD.MOV.U32 R8, RZ, RZ, R5 ;  /* 0x000000ffff087224 */ /* 0x000fce00078e0005 */
.L_x_53:
[----:B------:R-:W-:Y:S05]  /*0420*/  BSYNC.RECONVERGENT B0 ;  /* 0x0000000000007941 */ /* 0x000fea0003800200 */
.L_x_52:
[----:B------:R-:W0:Y:S01]  /*0430*/  F2I.TRUNC.NTZ R8, R8 ;  /* 0x0000000800087305 */ /* 0x000e22000020f100 */
[----:B------:R-:W-:Y:S01]  /*0440*/  BSSY.RECONVERGENT B1, `(.L_x_54) ;  /* 0x00000d4000017945 */ /* 0x000fe20003800200 */
[-C--:B------:R-:W-:Y:S01]  /*0450*/  VIMNMX R10, PT, PT, R10, R11.reuse, PT ;  /* 0x0000000b0a0a7248 */ /* 0x080fe20003fe0100 */
[----:B------:R-:W-:Y:S01]  /*0460*/  IMAD.MOV.U32 R27, RZ, RZ, RZ ;  /* 0x000000ffff1b7224 */ /* 0x000fe200078e00ff */
[----:B0-----:R-:W-:-:S04]  /*0470*/  VIMNMX R12, PT, PT, R8, R11, PT ;  /* 0x0000000b080c7248 */ /* 0x001fc80003fe0100 */
[CC--:B------:R-:W-:Y:S02]  /*0480*/  LEA.HI R16, R7.reuse, R12.reuse, RZ, 0x1e ;  /* 0x0000000c07107211 */ /* 0x0c0fe400078ff0ff */
[----:B------:R-:W-:Y:S02]  /*0490*/  LEA.HI R12, R7, -R12, RZ, 0x1e ;  /* 0x8000000c070c7211 */ /* 0x000fe400078ff0ff */
[----:B------:R-:W-:Y:S02]  /*04a0*/  VIADDMNMX R5, R16, 0x1, R9, PT ;  /* 0x0000000110057846 */ /* 0x000fe40003800109 */
[----:B------:R-:W-:-:S04]  /*04b0*/  VIMNMX R12, PT, PT, RZ, R12, !PT ;  /* 0x0000000cff0c7248 */ /* 0x000fc80007fe0100 */
[----:B------:R-:W-:-:S13]  /*04c0*/  ISETP.GE.U32.AND P0, PT, R12, R5, PT ;  /* 0x000000050c00720c */ /* 0x000fda0003f06070 */
[----:B------:R-:W-:Y:S05]  /*04d0*/  @P0 BRA `(.L_x_55) ;  /* 0x0000000c00280947 */ /* 0x000fea0003800000 */
[-C--:B------:R-:W-:Y:S02]  /*04e0*/  IABS R16, R3.reuse ;  /* 0x0000000300107213 */ /* 0x080fe40000000000 */
[----:B------:R-:W-:Y:S02]  /*04f0*/  IABS R13, R3 ;  /* 0x00000003000d7213 */ /* 0x000fe40000000000 */
[----:B------:R-:W0:Y:S01]  /*0500*/  I2F.RP R7, R16 ;  /* 0x0000001000077306 */ /* 0x000e220000209400 */
[----:B------:R-:W-:Y:S02]  /*0510*/  IABS R18, R6 ;  /* 0x0000000600127213 */ /* 0x000fe40000000000 */
[----:B------:R-:W-:Y:S02]  /*0520*/  ISETP.GE.AND P2, PT, R6, RZ, PT ;  /* 0x000000ff0600720c */ /* 0x000fe40003f46270 */
[----:B------:R-:W-:-:S03]  /*0530*/  MOV R27, RZ ;  /* 0x000000ff001b7202 */ /* 0x000fc60000000f00 */
[----:B0-----:R-:W0:Y:S02]  /*0540*/  MUFU.RCP R7, R7 ;  /* 0x0000000700077308 */ /* 0x001e240000001000 */
[----:B0-----:R-:W-:Y:S01]  /*0550*/  IADD3 R8, PT, PT, R7, 0xffffffe, RZ ;  /* 0x0ffffffe07087810 */ /* 0x001fe20007ffe0ff */
[----:B------:R-:W-:-:S05]  /*0560*/  IMAD.MOV R7, RZ, RZ, -R13 ;  /* 0x000000ffff077224 */ /* 0x000fca00078e0a0d */
        /* <DEDUP_REMOVED lines=11> */
[----:B------:R-:W-:-:S05]  /*0620*/  @!P1 IADD3 R9, PT, PT, R9, -R16, RZ ;  /* 0x8000001009099210 */ /* 0x000fca0007ffe0ff */
[----:B------:R-:W-:Y:S01]  /*0630*/  @!P2 IMAD.MOV R9, RZ, RZ, -R9 ;  /* 0x000000ffff09a224 */ /* 0x000fe200078e0a09 */
[----:B------:R-:W-:-:S04]  /*0640*/  @!P0 LOP3.LUT R9, RZ, R3, RZ, 0x33, !PT ;  /* 0x00000003ff098212 */ /* 0x000fc800078e33ff */
[C---:B------:R-:W-:Y:S02]  /*0650*/  IADD3 R8, PT, PT, R9.reuse, 0x1, R10 ;  /* 0x0000000109087810 */ /* 0x040fe40007ffe00a */
[----:B------:R-:W-:Y:S02]  /*0660*/  VIADDMNMX R7, R9, -R10, RZ, !PT ;  /* 0x8000000a09077246 */ /* 0x000fe400078001ff */
[----:B------:R-:W-:-:S05]  /*0670*/  VIMNMX R8, PT, PT, R3, R8, PT ;  /* 0x0000000803087248 */ /* 0x000fca0003fe0100 */
[----:B------:R-:W-:Y:S02]  /*0680*/  IMAD.IADD R9, R8, 0x1, -R7 ;  /* 0x0000000108097824 */ /* 0x000fe400078e0a07 */
[----:B------:R-:W-:-:S03]  /*0690*/  IMAD.IADD R11, R7, 0x1, -R8 ;  /* 0x00000001070b7824 */ /* 0x000fc600078e0a08 */
[C---:B------:R-:W-:Y:S02]  /*06a0*/  LOP3.LUT R10, R9.reuse, 0x7, RZ, 0xc0, !PT ;  /* 0x00000007090a7812 */ /* 0x040fe400078ec0ff */
[----:B------:R-:W-:Y:S02]  /*06b0*/  LOP3.LUT R22, R9, 0xfffffff8, RZ, 0xc0, !PT ;  /* 0xfffffff809167812 */ /* 0x000fe400078ec0ff */
[----:B------:R-:W-:Y:S01]  /*06c0*/  ISETP.GT.U32.AND P2, PT, R11, -0x8, PT ;  /* 0xfffffff80b00780c */ /* 0x000fe20003f44070 */
[----:B------:R-:W-:Y:S01]  /*06d0*/  VIADD R6, R10, 0xffffffff ;  /* 0xffffffff0a067836 */ /* 0x000fe20000000000 */
[----:B------:R-:W-:Y:S01]  /*06e0*/  LOP3.LUT R13, R9, 0x3, RZ, 0xc0, !PT ;  /* 0x00000003090d7812 */ /* 0x000fe200078ec0ff */
[----:B------:R-:W-:Y:S02]  /*06f0*/  VIADD R11, R7, 0x3 ;  /* 0x00000003070b7836 */ /* 0x000fe40000000000 */
[----:B------:R-:W-:Y:S01]  /*0700*/  IMAD.MOV R22, RZ, RZ, -R22 ;  /* 0x000000ffff167224 */ /* 0x000fe200078e0a16 */
[----:B------:R-:W-:-:S13]  /*0710*/  ISETP.GE.U32.AND P3, PT, R6, 0x3, PT ;  /* 0x000000030600780c */ /* 0x000fda0003f66070 */
.L_x_64:
[----:B------:R-:W-:Y:S01]  /*0720*/  ISETP.GE.U32.AND P0, PT, R7, R8, PT ;  /* 0x000000080700720c */ /* 0x000fe20003f06070 */
[----:B------:R-:W-:-:S12]  /*0730*/  BSSY.RECONVERGENT B0, `(.L_x_56) ;  /* 0x00000a0000007945 */ /* 0x000fd80003800200 */
[----:B------:R-:W-:Y:S05]  /*0740*/  @P0 BRA `(.L_x_57) ;  /* 0x0000000800780947 */ /* 0x000fea0003800000 */
[----:B------:R-:W-:Y:S01]  /*0750*/  BSSY.RECONVERGENT B2, `(.L_x_58) ;  /* 0x000004f000027945 */ /* 0x000fe20003800200 */
[----:B------:R-:W-:Y:S02]  /*0760*/  IMAD R24, R3, R12, RZ ;  /* 0x0000000c03187224 */ /* 0x000fe400078e02ff */
[----:B------:R-:W-:Y:S01]  /*0770*/  IMAD.MOV.U32 R23, RZ, RZ, R7 ;  /* 0x000000ffff177224 */ /* 0x000fe200078e0007 */
[----:B------:R-:W-:Y:S06]  /*0780*/  @P2 BRA `(.L_x_59) ;  /* 0x00000004002c2947 */ /* 0x000fec0003800000 */
[----:B------:R-:W-:Y:S01]  /*0790*/  BSSY.RECONVERGENT B3, `(.L_x_60) ;  /* 0x0000049000037945 */ /* 0x000fe20003800200 */
[----:B------:R-:W-:Y:S01]  /*07a0*/  IMAD.IADD R25, R7, 0x1, R24 ;  /* 0x0000000107197824 */ /* 0x000fe200078e0218 */
[----:B------:R-:W-:Y:S01]  /*07b0*/  MOV R23, R22 ;  /* 0x0000001600177202 */ /* 0x000fe20000000f00 */
[----:B------:R-:W-:-:S07]  /*07c0*/  IMAD.MOV.U32 R6, RZ, RZ, R11 ;  /* 0x000000ffff067224 */ /* 0x000fce00078e000b */
.L_x_61:
[----:B------:R-:W0:Y:S02]  /*07d0*/  LDC.64 R16, c[0x0][0x388] ;  /* 0x0000e200ff107b82 */ /* 0x000e240000000a00 */
[----:B0-----:R-:W-:-:S05]  /*07e0*/  IMAD.WIDE.U32 R18, R25, 0x4, R16 ;  /* 0x0000000419127825 */ /* 0x001fca00078e0010 */
[----:B------:R0:W2:Y:S01]  /*07f0*/  LDG.E R28, desc[UR4][R18.64] ;  /* 0x00000004121c7981 */ /* 0x0000a2000c1e1900 */
[----:B------:R-:W-:-:S04]  /*0800*/  VIADD R21, R25, 0x1 ;  /* 0x0000000119157836 */ /* 0x000fc80000000000 */
[----:B0-----:R-:W-:-:S05]  /*0810*/  IMAD.WIDE.U32 R18, R21, 0x4, R16 ;  /* 0x0000000415127825 */ /* 0x001fca00078e0010 */
[----:B------:R0:W3:Y:S01]  /*0820*/  LDG.E R29, desc[UR4][R18.64] ;  /* 0x00000004121d7981 */ /* 0x0000e2000c1e1900 */
[----:B------:R-:W-:Y:S02]  /*0830*/  VIADD R20, R25, 0x2 ;  /* 0x0000000219147836 */ /* 0x000fe40000000000 */
[----:B--2---:R-:W-:-:S05]  /*0840*/  FADD R21, R0, -R28 ;  /* 0x8000001c00157221 */ /* 0x004fca0000000000 */
[----:B------:R-:W-:Y:S01]  /*0850*/  FSETP.GEU.AND P0, PT, |R21|, R2, PT ;  /* 0x000000021500720b */ /* 0x000fe20003f0e200 */
[----:B------:R-:W-:-:S05]  /*0860*/  IMAD.WIDE.U32 R20, R20, 0x4, R16 ;  /* 0x0000000414147825 */ /* 0x000fca00078e0010 */
[----:B------:R1:W2:Y:S01]  /*0870*/  LDG.E R26, desc[UR4][R20.64] ;  /* 0x00000004141a7981 */ /* 0x0002a2000c1e1900 */
[----:B------:R-:W-:Y:S01]  /*0880*/  FSETP.NEU.AND P0, PT, R28, RZ, !P0 ;  /* 0x000000ff1c00720b */ /* 0x000fe2000470d000 */
[----:B------:R-:W-:Y:S02]  /*0890*/  VIADD R28, R27, 0x1 ;  /* 0x000000011b1c7836 */ /* 0x000fe40000000000 */
[----:B0-----:R-:W-:-:S04]  /*08a0*/  VIADD R19, R25, 0x3 ;  /* 0x0000000319137836 */ /* 0x001fc80000000000 */
[----:B------:R-:W-:-:S06]  /*08b0*/  IMAD.WIDE.U32 R18, R19, 0x4, R16 ;  /* 0x0000000413127825 */ /* 0x000fcc00078e0010 */
[----:B------:R-:W-:Y:S01]  /*08c0*/  @!P0 IADD3 R28, PT, PT, R27, RZ, RZ ;  /* 0x000000ff1b1c8210 */ /* 0x000fe20007ffe0ff */
[----:B---3--:R-:W-:Y:S01]  /*08d0*/  FADD R27, R0, -R29 ;  /* 0x8000001d001b7221 */ /* 0x008fe20000000000 */
[----:B-1----:R-:W-:-:S04]  /*08e0*/  VIADD R21, R25, 0x4 ;  /* 0x0000000419157836 */ /* 0x002fc80000000000 */
[----:B------:R-:W-:-:S04]  /*08f0*/  FSETP.GEU.AND P0, PT, |R27|, R2, PT ;  /* 0x000000021b00720b */ /* 0x000fc80003f0e200 */
[----:B------:R-:W-:Y:S02]  /*0900*/  FSETP.NEU.AND P0, PT, R29, RZ, !P0 ;  /* 0x000000ff1d00720b */ /* 0x000fe4000470d000 */
[----:B------:R0:W3:Y:S01]  /*0910*/  LDG.E R29, desc[UR4][R18.64] ;  /* 0x00000004121d7981 */ /* 0x0000e2000c1e1900 */
[----:B------:R-:W-:-:S04]  /*0920*/  IMAD.WIDE.U32 R20, R21, 0x4, R16 ;  /* 0x0000000415147825 */ /* 0x000fc800078e0010 */
[----:B--2---:R-:W-:-:S05]  /*0930*/  FADD R27, R0, -R26 ;  /* 0x8000001a001b7221 */ /* 0x004fca0000000000 */
[----:B------:R-:W-:Y:S02]  /*0940*/  FSETP.GEU.AND P1, PT, |R27|, R2, PT ;  /* 0x000000021b00720b */ /* 0x000fe40003f2e200 */
[----:B------:R-:W2:Y:S01]  /*0950*/  LDG.E R27, desc[UR4][R20.64] ;  /* 0x00000004141b7981 */ /* 0x000ea2000c1e1900 */
[----:B0-----:R-:W-:Y:S01]  /*0960*/  VIADD R18, R28, 0x1 ;  /* 0x000000011c127836 */ /* 0x001fe20000000000 */
[----:B------:R-:W-:Y:S01]  /*0970*/  FSETP.NEU.AND P1, PT, R26, RZ, !P1 ;  /* 0x000000ff1a00720b */ /* 0x000fe20004f2d000 */
[----:B------:R-:W-:-:S05]  /*0980*/  @!P0 IMAD.MOV R18, RZ, RZ, R28 ;  /* 0x000000ffff128224 */ /* 0x000fca00078e021c */
[----:B------:R-:W-:-:S07]  /*0990*/  IADD3 R26, PT, PT, R18, 0x1, RZ ;  /* 0x00000001121a7810 */ /* 0x000fce0007ffe0ff */
[----:B------:R-:W-:Y:S02]  /*09a0*/  @!P1 IMAD.MOV R26, RZ, RZ, R18 ;  /* 0x000000ffff1a9224 */ /* 0x000fe400078e0212 */
[----:B------:R-:W-:Y:S02]  /*09b0*/  VIADD R18, R25, 0x5 ;  /* 0x0000000519127836 */ /* 0x000fe40000000000 */
[----:B---3--:R-:W-:-:S05]  /*09c0*/  FADD R19, R0, -R29 ;  /* 0x8000001d00137221 */ /* 0x008fca0000000000 */
[----:B------:R-:W-:Y:S01]  /*09d0*/  FSETP.GEU.AND P0, PT, |R19|, R2, PT ;  /* 0x000000021300720b */ /* 0x000fe20003f0e200 */
[----:B------:R-:W-:-:S03]  /*09e0*/  IMAD.WIDE.U32 R18, R18, 0x4, R16 ;  /* 0x0000000412127825 */ /* 0x000fc600078e0010 */
[----:B------:R-:W-:Y:S01]  /*09f0*/  FSETP.NEU.AND P0, PT, R29, RZ, !P0 ;  /* 0x000000ff1d00720b */ /* 0x000fe2000470d000 */
[----:B------:R-:W-:Y:S02]  /*0a00*/  VIADD R29, R25, 0x6 ;  /* 0x00000006191d7836 */ /* 0x000fe40000000000 */
[----:B------:R0:W3:Y:S01]  /*0a10*/  LDG.E R19, desc[UR4][R18.64] ;  /* 0x0000000412137981 */ /* 0x0000e2000c1e1900 */
[----:B--2---:R-:W-:-:S05]  /*0a20*/  FADD R21, R0, -R27 ;  /* 0x8000001b00157221 */ /* 0x004fca0000000000 */
[----:B------:R-:W-:Y:S01]  /*0a30*/  FSETP.GEU.AND P1, PT, |R21|, R2, PT ;  /* 0x000000021500720b */ /* 0x000fe20003f2e200 */
[----:B------:R-:W-:-:S04]  /*0a40*/  IMAD.WIDE.U32 R20, R29, 0x4, R16 ;  /* 0x000000041d147825 */ /* 0x000fc800078e0010 */
[----:B------:R-:W-:Y:S02]  /*0a50*/  VIADD R29, R25, 0x7 ;  /* 0x00000007191d7836 */ /* 0x000fe40000000000 */
[----:B------:R-:W2:Y:S02]  /*0a60*/  LDG.E R21, desc[UR4][R20.64] ;  /* 0x0000000414157981 */ /* 0x000ea4000c1e1900 */
[----:B------:R-:W-:-:S06]  /*0a70*/  IMAD.WIDE.U32 R16, R29, 0x4, R16 ;  /* 0x000000041d107825 */ /* 0x000fcc00078e0010 */
[----:B------:R1:W4:Y:S01]  /*0a80*/  LDG.E R17, desc[UR4][R16.64] ;  /* 0x0000000410117981 */ /* 0x000322000c1e1900 */
[----:B------:R-:W-:Y:S01]  /*0a90*/  FSETP.NEU.AND P1, PT, R27, RZ, !P1 ;  /* 0x000000ff1b00720b */ /* 0x000fe20004f2d000 */
[----:B------:R-:W-:Y:S01]  /*0aa0*/  VIADD R23, R23, 0x8 ;  /* 0x0000000817177836 */ /* 0x000fe20000000000 */
[----:B0-----:R-:W-:Y:S01]  /*0ab0*/  IADD3 R18, PT, PT, R26, 0x1, RZ ;  /* 0x000000011a127810 */ /* 0x001fe20007ffe0ff */
[----:B------:R-:W-:Y:S01]  /*0ac0*/  @!P0 IMAD.MOV R18, RZ, RZ, R26 ;  /* 0x000000ffff128224 */ /* 0x000fe200078e021a */
[----:B------:R-:W-:Y:S01]  /*0ad0*/  IADD3 R6, PT, PT, R6, 0x8, RZ ;  /* 0x0000000806067810 */ /* 0x000fe20007ffe0ff */
[----:B------:R-:W-:Y:S02]  /*0ae0*/  VIADD R25, R25, 0x8 ;  /* 0x0000000819197836 */ /* 0x000fe40000000000 */
[----:B---3--:R-:W-:-:S05]  /*0af0*/  FADD R27, R0, -R19 ;  /* 0x80000013001b7221 */ /* 0x008fca0000000000 */
[----:B------:R-:W-:-:S04]  /*0b00*/  FSETP.GEU.AND P4, PT, |R27|, R2, PT ;  /* 0x000000021b00720b */ /* 0x000fc80003f8e200 */
[----:B------:R-:W-:Y:S01]  /*0b10*/  FSETP.NEU.AND P0, PT, R19, RZ, !P4 ;  /* 0x000000ff1300720b */ /* 0x000fe2000670d000 */
[----:B------:R-:W-:Y:S02]  /*0b20*/  VIADD R19, R18, 0x1 ;  /* 0x0000000112137836 */ /* 0x000fe40000000000 */
[----:B------:R-:W-:-:S04]  /*0b30*/  @!P1 IMAD.MOV R19, RZ, RZ, R18 ;  /* 0x000000ffff139224 */ /* 0x000fc800078e0212 */
[----:B-1----:R-:W-:-:S06]  /*0b40*/  VIADD R16, R19, 0x1 ;  /* 0x0000000113107836 */ /* 0x002fcc0000000000 */
[----:B------:R-:W-:Y:S01]  /*0b50*/  @!P0 IADD3 R16, PT, PT, R19, RZ, RZ ;  /* 0x000000ff13108210 */ /* 0x000fe20007ffe0ff */
[----:B--2---:R-:W-:-:S05]  /*0b60*/  FADD R27, R0, -R21 ;  /* 0x80000015001b7221 */ /* 0x004fca0000000000 */
[----:B------:R-:W-:Y:S01]  /*0b70*/  FSETP.GEU.AND P4, PT, |R27|, R2, PT ;  /* 0x000000021b00720b */ /* 0x000fe20003f8e200 */
[----:B----4-:R-:W-:-:S03]  /*0b80*/  FADD R27, R0, -R17 ;  /* 0x80000011001b7221 */ /* 0x010fc60000000000 */
[----:B------:R-:W-:Y:S02]  /*0b90*/  FSETP.NEU.AND P1, PT, R21, RZ, !P4 ;  /* 0x000000ff1500720b */ /* 0x000fe4000672d000 */
[----:B------:R-:W-:-:S04]  /*0ba0*/  FSETP.GEU.AND P4, PT, |R27|, R2, PT ;  /* 0x000000021b00720b */ /* 0x000fc80003f8e200 */
[----:B------:R-:W-:Y:S01]  /*0bb0*/  FSETP.NEU.AND P0, PT, R17, RZ, !P4 ;  /* 0x000000ff1100720b */ /* 0x000fe2000670d000 */
[----:B------:R-:W-:-:S06]  /*0bc0*/  VIADD R17, R16, 0x1 ;  /* 0x0000000110117836 */ /* 0x000fcc0000000000 */
[----:B------:R-:W-:Y:S01]  /*0bd0*/  @!P1 IMAD.MOV R17, RZ, RZ, R16 ;  /* 0x000000ffff119224 */ /* 0x000fe200078e0210 */
[----:B------:R-:W-:-:S03]  /*0be0*/  ISETP.NE.AND P1, PT, R23, RZ, PT ;  /* 0x000000ff1700720c */ /* 0x000fc60003f25270 */
[----:B------:R-:W-:Y:S02]  /*0bf0*/  VIADD R27, R17, 0x1 ;  /* 0x00000001111b7836 */ /* 0x000fe40000000000 */
[----:B------:R-:W-:-:S08]  /*0c00*/  @!P0 IMAD.MOV R27, RZ, RZ, R17 ;  /* 0x000000ffff1b8224 */ /* 0x000fd000078e0211 */
[----:B------:R-:W-:Y:S05]  /*0c10*/  @P1 BRA `(.L_x_61) ;  /* 0xfffffff800ec1947 */ /* 0x000fea000383ffff */
[----:B------:R-:W-:Y:S05]  /*0c20*/  BSYNC.RECONVERGENT B3 ;  /* 0x0000000000037941 */ /* 0x000fea0003800200 */
.L_x_60:
[----:B------:R-:W-:-:S07]  /*0c30*/  VIADD R23, R6, 0xfffffffd ;  /* 0xfffffffd06177836 */ /* 0x000fce0000000000 */
.L_x_59:
[----:B------:R-:W-:Y:S05]  /*0c40*/  BSYNC.RECONVERGENT B2 ;  /* 0x0000000000027941 */ /* 0x000fea0003800200 */
.L_x_58:
[----:B------:R-:W-:-:S13]  /*0c50*/  ISETP.NE.AND P0, PT, R10, RZ, PT ;  /* 0x000000ff0a00720c */ /* 0x000fda0003f05270 */
[----:B------:R-:W-:Y:S05]  /*0c60*/  @!P0 BRA `(.L_x_57) ;  /* 0x0000000400308947 */ /* 0x000fea0003800000 */
[----:B------:R-:W-:Y:S01]  /*0c70*/  BSSY.RECONVERGENT B2, `(.L_x_62) ;  /* 0x0000025000027945 */ /* 0x000fe20003800200 */
[----:B------:R-:W-:-:S03]  /*0c80*/  ISETP.NE.AND P4, PT, R13, RZ, PT ;  /* 0x000000ff0d00720c */ /* 0x000fc60003f85270 */
[----:B------:R-:W-:Y:S10]  /*0c90*/  @!P3 BRA `(.L_x_63) ;  /* 0x000000000088b947 */ /* 0x000ff40003800000 */
[----:B------:R-:W0:Y:S01]  /*0ca0*/  LDC.64 R16, c[0x0][0x388] ;  /* 0x0000e200ff107b82 */ /* 0x000e220000000a00 */
[----:B------:R-:W-:-:S05]  /*0cb0*/  IMAD.IADD R25, R24, 0x1, R23 ;  /* 0x0000000118197824 */ /* 0x000fca00078e0217 */
[C---:B------:R-:W-:Y:S01]  /*0cc0*/  IADD3 R21, PT, PT, R25.reuse, 0x1, RZ ;  /* 0x0000000119157810 */ /* 0x040fe20007ffe0ff */
[C---:B------:R-:W-:Y:S02]  /*0cd0*/  VIADD R19, R25.reuse, 0x2 ;  /* 0x0000000219137836 */ /* 0x040fe40000000000 */
[----:B0-----:R-:W-:-:S04]  /*0ce0*/  IMAD.WIDE.U32 R28, R25, 0x4, R16 ;  /* 0x00000004191c7825 */ /* 0x001fc800078e0010 */
[--C-:B------:R-:W-:Y:S02]  /*0cf0*/  IMAD.WIDE.U32 R20, R21, 0x4, R16.reuse ;  /* 0x0000000415147825 */ /* 0x100fe400078e0010 */
[----:B------:R-:W2:Y:S04]  /*0d00*/  LDG.E R29, desc[UR4][R28.64] ;  /* 0x000000041c1d7981 */ /* 0x000ea8000c1e1900 */
[----:B------:R-:W3:Y:S01]  /*0d10*/  LDG.E R21, desc[UR4][R20.64] ;  /* 0x0000000414157981 */ /* 0x000ee2000c1e1900 */
[----:B------:R-:W-:-:S04]  /*0d20*/  IMAD.WIDE.U32 R18, R19, 0x4, R16 ;  /* 0x0000000413127825 */ /* 0x000fc800078e0010 */
[----:B------:R-:W-:Y:S02]  /*0d30*/  VIADD R25, R25, 0x3 ;  /* 0x0000000319197836 */ /* 0x000fe40000000000 */
[----:B------:R-:W4:Y:S02]  /*0d40*/  LDG.E R19, desc[UR4][R18.64] ;  /* 0x0000000412137981 */ /* 0x000f24000c1e1900 */
[----:B------:R-:W-:-:S06]  /*0d50*/  IMAD.WIDE.U32 R16, R25, 0x4, R16 ;  /* 0x0000000419107825 */ /* 0x000fcc00078e0010 */
[----:B------:R-:W5:Y:S01]  /*0d60*/  LDG.E R17, desc[UR4][R16.64] ;  /* 0x0000000410117981 */ /* 0x000f62000c1e1900 */
[----:B------:R-:W-:Y:S01]  /*0d70*/  VIADD R6, R27, 0x1 ;  /* 0x000000011b067836 */ /* 0x000fe20000000000 */
[----:B------:R-:W-:Y:S01]  /*0d80*/  IADD3 R23, PT, PT, R23, 0x4, RZ ;  /* 0x0000000417177810 */ /* 0x000fe20007ffe0ff */
[----:B--2---:R-:W-:-:S05]  /*0d90*/  FADD R25, R0, -R29 ;  /* 0x8000001d00197221 */ /* 0x004fca0000000000 */
[----:B------:R-:W-:Y:S01]  /*0da0*/  FSETP.GEU.AND P1, PT, |R25|, R2, PT ;  /* 0x000000021900720b */ /* 0x000fe20003f2e200 */
[----:B---3--:R-:W-:-:S03]  /*0db0*/  FADD R25, R0, -R21 ;  /* 0x8000001500197221 */ /* 0x008fc60000000000 */
[----:B------:R-:W-:Y:S02]  /*0dc0*/  FSETP.NEU.AND P1, PT, R29, RZ, !P1 ;  /* 0x000000ff1d00720b */ /* 0x000fe40004f2d000 */
[----:B------:R-:W-:Y:S01]  /*0dd0*/  FSETP.GEU.AND P0, PT, |R25|, R2, PT ;  /* 0x000000021900720b */ /* 0x000fe20003f0e200 */
[----:B----4-:R-:W-:-:S03]  /*0de0*/  FADD R25, R0, -R19 ;  /* 0x8000001300197221 */ /* 0x010fc60000000000 */
[----:B------:R-:W-:Y:S02]  /*0df0*/  FSETP.NEU.AND P0, PT, R21, RZ, !P0 ;  /* 0x000000ff1500720b */ /* 0x000fe4000470d000 */
[----:B------:R-:W-:Y:S01]  /*0e00*/  FSETP.GEU.AND P5, PT, |R25|, R2, PT ;  /* 0x000000021900720b */ /* 0x000fe20003fae200 */
[----:B-----5:R-:W-:-:S04]  /*0e10*/  FADD R21, R0, -R17 ;  /* 0x8000001100157221 */ /* 0x020fc80000000000 */
[----:B------:R-:W-:Y:S01]  /*0e20*/  @!P1 IMAD.MOV R6, RZ, RZ, R27 ;  /* 0x000000ffff069224 */ /* 0x000fe200078e021b */
[----:B------:R-:W-:Y:S02]  /*0e30*/  FSETP.NEU.AND P1, PT, R19, RZ, !P5 ;  /* 0x000000ff1300720b */ /* 0x000fe40006f2d000 */
[----:B------:R-:W-:Y:S02]  /*0e40*/  FSETP.GEU.AND P5, PT, |R21|, R2, PT ;  /* 0x000000021500720b */ /* 0x000fe40003fae200 */
[----:B------:R-:W-:Y:S01]  /*0e50*/  IADD3 R16, PT, PT, R6, 0x1, RZ ;  /* 0x0000000106107810 */ /* 0x000fe20007ffe0ff */
[----:B------:R-:W-:Y:S01]  /*0e60*/  @!P0 IMAD.MOV R16, RZ, RZ, R6 ;  /* 0x000000ffff108224 */ /* 0x000fe200078e0206 */
[----:B------:R-:W-:-:S03]  /*0e70*/  FSETP.NEU.AND P0, PT, R17, RZ, !P5 ;  /* 0x000000ff1100720b */ /* 0x000fc60006f0d000 */
[----:B------:R-:W-:-:S04]  /*0e80*/  VIADD R6, R16, 0x1 ;  /* 0x0000000110067836 */ /* 0x000fc80000000000 */
[----:B------:R-:W-:-:S04]  /*0e90*/  @!P1 IMAD.MOV R6, RZ, RZ, R16 ;  /* 0x000000ffff069224 */ /* 0x000fc800078e0210 */
[----:B------:R-:W-:Y:S02]  /*0ea0*/  VIADD R27, R6, 0x1 ;  /* 0x00000001061b7836 */ /* 0x000fe40000000000 */
[----:B------:R-:W-:-:S07]  /*0eb0*/  @!P0 IMAD.MOV R27, RZ, RZ, R6 ;  /* 0x000000ffff1b8224 */ /* 0x000fce00078e0206 */
.L_x_63:
[----:B------:R-:W-:Y:S05]  /*0ec0*/  BSYNC.RECONVERGENT B2 ;  /* 0x0000000000027941 */ /* 0x000fea0003800200 */
.L_x_62:
[----:B------:R-:W-:Y:S05]  /*0ed0*/  @!P4 BRA `(.L_x_57) ;  /* 0x000000000094c947 */ /* 0x000fea0003800000 */
[----:B------:R-:W-:Y:S02]  /*0ee0*/  ISETP.NE.AND P5, PT, R13, 0x1, PT ;  /* 0x000000010d00780c */ /* 0x000fe40003fa5270 */
[----:B------:R-:W-:-:S11]  /*0ef0*/  LOP3.LUT P4, RZ, R9, 0x1, RZ, 0xc0, !PT ;  /* 0x0000000109ff7812 */ /* 0x000fd6000788c0ff */
[----:B------:R-:W0:Y:S01]  /*0f00*/  @P5 LDC.64 R20, c[0x0][0x388] ;  /* 0x0000e200ff145b82 */ /* 0x000e220000000a00 */
[----:B------:R-:W-:-:S07]  /*0f10*/  @P5 IMAD.IADD R25, R24, 0x1, R23 ;  /* 0x0000000118195824 */ /* 0x000fce00078e0217 */
[----:B------:R-:W1:Y:S01]  /*0f20*/  @P4 LDC.64 R16, c[0x0][0x388] ;  /* 0x0000e200ff104b82 */ /* 0x000e620000000a00 */
[----:B------:R-:W-:Y:S02]  /*0f30*/  @P5 VIADD R23, R23, 0x2 ;  /* 0x0000000217175836 */ /* 0x000fe40000000000 */
[----:B0-----:R-:W-:-:S04]  /*0f40*/  @P5 IMAD.WIDE.U32 R18, R25, 0x4, R20 ;  /* 0x0000000419125825 */ /* 0x001fc800078e0014 */
[----:B------:R-:W-:Y:S02]  /*0f50*/  @P5 VIADD R25, R25, 0x1 ;  /* 0x0000000119195836 */ /* 0x000fe40000000000 */
[----:B------:R-:W2:Y:S02]  /*0f60*/  @P5 LDG.E R19, desc[UR4][R18.64] ;  /* 0x0000000412135981 */ /* 0x000ea4000c1e1900 */
[----:B------:R-:W-:Y:S01]  /*0f70*/  @P5 IMAD.WIDE.U32 R20, R25, 0x4, R20 ;  /* 0x0000000419145825 */ /* 0x000fe200078e0014 */
[----:B------:R-:W-:-:S05]  /*0f80*/  @P4 IADD3 R23, PT, PT, R24, R23, RZ ;  /* 0x0000001718174210 */ /* 0x000fca0007ffe0ff */
[----:B------:R-:W3:Y:S01]  /*0f90*/  @P5 LDG.E R21, desc[UR4][R20.64] ;  /* 0x0000000414155981 */ /* 0x000ee2000c1e1900 */
[----:B-1----:R-:W-:-:S06]  /*0fa0*/  @P4 IMAD.WIDE.U32 R16, R23, 0x4, R16 ;  /* 0x0000000417104825 */ /* 0x002fcc00078e0010 */
[----:B------:R-:W4:Y:S01]  /*0fb0*/  @P4 LDG.E R17, desc[UR4][R16.64] ;  /* 0x0000000410114981 */ /* 0x000f22000c1e1900 */
[----:B------:R-:W-:Y:S01]  /*0fc0*/  PLOP3.LUT P1, PT, PT, PT, PT, 0x80, 0x8 ;  /* 0x000000000008781c */ /* 0x000fe20003f2f070 */
[----:B------:R-:W-:Y:S02]  /*0fd0*/  @P5 VIADD R6, R27, 0x1 ;  /* 0x000000011b065836 */ /* 0x000fe40000000000 */
[----:B--2---:R-:W-:-:S05]  /*0fe0*/  @P5 FADD R23, R0, -R19 ;  /* 0x8000001300175221 */ /* 0x004fca0000000000 */
[----:B------:R-:W-:-:S04]  /*0ff0*/  @P5 FSETP.GEU.AND P0, PT, |R23|, R2, PT ;  /* 0x000000021700520b */ /* 0x000fc80003f0e200 */
[----:B------:R-:W-:Y:S01]  /*1000*/  @P5 FSETP.NEU.AND P0, PT, R19, RZ, !P0 ;  /* 0x000000ff1300520b */ /* 0x000fe2000470d000 */
[----:B---3--:R-:W-:-:S03]  /*1010*/  @P5 FADD R19, R0, -R21 ;  /* 0x8000001500135221 */ /* 0x008fc60000000000 */
[----:B------:R-:W-:Y:S02]  /*1020*/  @P5 PLOP3.LUT P1, PT, P0, PT, PT, 0x80, 0x8 ;  /* 0x000000000008581c */ /* 0x000fe4000072f070 */
[----:B------:R-:W-:Y:S01]  /*1030*/  @P5 FSETP.GEU.AND P0, PT, |R19|, R2, PT ;  /* 0x000000021300520b */ /* 0x000fe20003f0e200 */
[----:B----4-:R-:W-:-:S03]  /*1040*/  @P4 FADD R19, R0, -R17 ;  /* 0x8000001100134221 */ /* 0x010fc60000000000 */
[----:B------:R-:W-:Y:S02]  /*1050*/  @P5 FSETP.NEU.AND P6, PT, R21, RZ, !P0 ;  /* 0x000000ff1500520b */ /* 0x000fe400047cd000 */
[----:B------:R-:W-:Y:S02]  /*1060*/  PLOP3.LUT P0, PT, PT, PT, PT, 0x80, 0x8 ;  /* 0x000000000008781c */ /* 0x000fe40003f0f070 */
[----:B------:R-:W-:Y:S02]  /*1070*/  @P5 PLOP3.LUT P0, PT, P6, PT, PT, 0x80, 0x8 ;  /* 0x000000000008581c */ /* 0x000fe4000370f070 */
[----:B------:R-:W-:Y:S01]  /*1080*/  @P4 FSETP.GEU.AND P6, PT, |R19|, R2, PT ;  /* 0x000000021300420b */ /* 0x000fe20003fce200 */
[----:B------:R-:W-:Y:S01]  /*1090*/  @!P1 IMAD.MOV R6, RZ, RZ, R27 ;  /* 0x000000ffff069224 */ /* 0x000fe200078e021b */
[----:B------:R-:W-:Y:S02]  /*10a0*/  PLOP3.LUT P1, PT, PT, PT, PT, 0x80, 0x8 ;  /* 0x000000000008781c */ /* 0x000fe40003f2f070 */
[----:B------:R-:W-:Y:S01]  /*10b0*/  @P4 FSETP.NEU.AND P6, PT, R17, RZ, !P6 ;  /* 0x000000ff1100420b */ /* 0x000fe200077cd000 */
[----:B------:R-:W-:-:S03]  /*10c0*/  @P5 VIADD R16, R6, 0x1 ;  /* 0x0000000106105836 */ /* 0x000fc60000000000 */
[----:B------:R-:W-:-:S03]  /*10d0*/  @P4 PLOP3.LUT P1, PT, P6, PT, PT, 0x80, 0x8 ;  /* 0x000000000008481c */ /* 0x000fc6000372f070 */
[----:B------:R-:W-:-:S05]  /*10e0*/  @!P0 IADD3 R16, PT, PT, R6, RZ, RZ ;  /* 0x000000ff06108210 */ /* 0x000fca0007ffe0ff */
[----:B------:R-:W-:-:S04]  /*10f0*/  @P5 IMAD.MOV.U32 R27, RZ, RZ, R16 ;  /* 0x000000ffff1b5224 */ /* 0x000fc800078e0010 */
[----:B------:R-:W-:Y:S02]  /*1100*/  @P4 VIADD R6, R27, 0x1 ;  /* 0x000000011b064836 */ /* 0x000fe40000000000 */
[----:B------:R-:W-:-:S05]  /*1110*/  @!P1 IMAD.MOV R6, RZ, RZ, R27 ;  /* 0x000000ffff069224 */ /* 0x000fca00078e021b */
[----:B------:R-:W-:-:S07]  /*1120*/  @P4 MOV R27, R6 ;  /* 0x00000006001b4202 */ /* 0x000fce0000000f00 */
.L_x_57:
[----:B------:R-:W-:Y:S05]  /*1130*/  BSYNC.RECONVERGENT B0 ;  /* 0x0000000000007941 */ /* 0x000fea0003800200 */
.L_x_56:
[----:B------:R-:W-:Y:S01]  /*1140*/  VIADD R12, R12, 0x1 ;  /* 0x000000010c0c7836 */ /* 0x000fe20000000000 */
[----:B------:R-:W-:-:S04]  /*1150*/  ISETP.LE.AND P1, PT, R27, R4, PT ;  /* 0x000000041b00720c */ /* 0x000fc80003f23270 */
[----:B------:R-:W-:-:S13]  /*1160*/  ISETP.GE.U32.AND P0, PT, R12, R5, PT ;  /* 0x000000050c00720c */ /* 0x000fda0003f06070 */
[----:B------:R-:W-:Y:S05]  /*1170*/  @!P0 BRA P1, `(.L_x_64) ;  /* 0xfffffff400688947 */ /* 0x000fea000083ffff */
.L_x_55:
[----:B------:R-:W-:Y:S05]  /*1180*/  BSYNC.RECONVERGENT B1 ;  /* 0x0000000000017941 */ /* 0x000fea0003800200 */
.L_x_54:
[----:B------:R-:W-:-:S13]  /*1190*/  ISETP.GT.AND P0, PT, R27, R4, PT ;  /* 0x000000041b00720c */ /* 0x000fda0003f04270 */
[----:B------:R-:W-:Y:S05]  /*11a0*/  @P0 EXIT ;  /* 0x000000000000094d */ /* 0x000fea0003800000 */
[----:B------:R-:W-:Y:S01]  /*11b0*/  STG.E desc[UR4][R14.64], RZ ;  /* 0x000000ff0e007986 */ /* 0x000fe2000c101904 */
[----:B------:R-:W-:Y:S05]  /*11c0*/  EXIT ;  /* 0x000000000000794d */ /* 0x000fea0003800000 */
        .weak           $__internal_2_$__cuda_sm3x_div_rn_noftz_f32_slowpath
        .type           $__internal_2_$__cuda_sm3x_div_rn_noftz_f32_slowpath,@function
        .size           $__internal_2_$__cuda_sm3x_div_rn_noftz_f32_slowpath,(.L_x_263 - $__internal_2_$__cuda_sm3x_div_rn_noftz_f32_slowpath)
$__internal_2_$__cuda_sm3x_div_rn_noftz_f32_slowpath:
[----:B------:R-:W-:Y:S01]  /*11d0*/  SHF.R.U32.HI R13, RZ, 0x17, R0 ;  /* 0x00000017ff0d7819 */ /* 0x000fe20000011600 */
[----:B------:R-:W-:Y:S01]  /*11e0*/  BSSY.RECONVERGENT B1, `(.L_x_65) ;  /* 0x0000063000017945 */ /* 0x000fe20003800200 */
[----:B------:R-:W-:Y:S02]  /*11f0*/  SHF.R.U32.HI R16, RZ, 0x17, R5 ;  /* 0x00000017ff107819 */ /* 0x000fe40000011605 */
[----:B------:R-:W-:Y:S02]  /*1200*/  LOP3.LUT R13, R13, 0xff, RZ, 0xc0, !PT ;  /* 0x000000ff0d0d7812 */ /* 0x000fe400078ec0ff */
[----:B------:R-:W-:Y:S02]  /*1210*/  LOP3.LUT R22, R16, 0xff, RZ, 0xc0, !PT ;  /* 0x000000ff10167812 */ /* 0x000fe400078ec0ff */
[----:B------:R-:W-:Y:S01]  /*1220*/  MOV R18, R0 ;  /* 0x0000000000127202 */ /* 0x000fe20000000f00 */
        /* <DEDUP_REMOVED lines=27> */
[----:B------:R-:W-:-:S03]  /*13e0*/  @!P1 FFMA R18, R0, 1.84467440737095516160e+19, RZ ;  /* 0x5f80000000129823 */ /* 0x000fc600000000ff */
[----:B------:R-:W-:-:S07]  /*13f0*/  @!P1 IADD3 R16, PT, PT, R16, 0x40, RZ ;  /* 0x0000004010109810 */ /* 0x000fce0007ffe0ff */
.L_x_66:
[----:B------:R-:W-:Y:S01]  /*1400*/  LEA R17, R13, 0xc0800000, 0x17 ;  /* 0xc08000000d117811 */ /* 0x000fe200078eb8ff */
[----:B------:R-:W-:Y:S01]  /*1410*/  VIADD R22, R22, 0xffffff81 ;  /* 0xffffff8116167836 */ /* 0x000fe20000000000 */
[----:B------:R-:W-:Y:S03]  /*1420*/  BSSY.RECONVERGENT B2, `(.L_x_71) ;  /* 0x0000035000027945 */ /* 0x000fe60003800200 */
[----:B------:R-:W-:Y:S02]  /*1430*/  IMAD.IADD R19, R18, 0x1, -R17 ;  /* 0x0000000112137824 */ /* 0x000fe400078e0a11 */
[C---:B------:R-:W-:Y:S02]  /*1440*/  IMAD R5, R22.reuse, -0x800000, R5 ;  /* 0xff80000016057824 */ /* 0x040fe400078e0205 */
[----:B------:R0:W1:Y:S01]  /*1450*/  MUFU.RCP R18, R19 ;  /* 0x0000001300127308 */ /* 0x0000620000001000 */
[----:B------:R-:W-:Y:S01]  /*1460*/  FADD.FTZ R20, -R19, -RZ ;  /* 0x800000ff13147221 */ /* 0x000fe20000010100 */
        /* <DEDUP_REMOVED lines=23> */
[C---:B------:R-:W-:Y:S02]  /*15e0*/  ISETP.NE.AND P2, PT, R19.reuse, RZ, PT ;  /* 0x000000ff1300720c */ /* 0x040fe40003f45270 */
[----:B------:R-:W-:Y:S02]  /*15f0*/  ISETP.NE.AND P1, PT, R19, RZ, PT ;  /* 0x000000ff1300720c */ /* 0x000fe40003f25270 */
[----:B------:R-:W-:Y:S01]  /*1600*/  LOP3.LUT R16, R13, 0x7fffff, RZ, 0xc0, !PT ;  /* 0x007fffff0d107812 */ /* 0x000fe200078ec0ff */
[CCC-:B------:R-:W-:Y:S01]  /*1610*/  FFMA.RP R13, R18.reuse, R20.reuse, R17.reuse ;  /* 0x00000014120d7223 */ /* 0x1c0fe20000008011 */
[----:B------:R-:W-:Y:S01]  /*1620*/  FFMA.RM R18, R18, R20, R17 ;  /* 0x0000001412127223 */ /* 0x000fe20000004011 */
[----:B------:R-:W-:Y:S01]  /*1630*/  VIADD R17, R19, 0x20 ;  /* 0x0000002013117836 */ /* 0x000fe20000000000 */
[----:B------:R-:W-:Y:S01]  /*1640*/  LOP3.LUT R16, R16, 0x800000, RZ, 0xfc, !PT ;  /* 0x0080000010107812 */ /* 0x000fe200078efcff */
[----:B------:R-:W-:-:S02]  /*1650*/  IMAD.MOV R19, RZ, RZ, -R19 ;  /* 0x000000ffff137224 */ /* 0x000fc400078e0a13 */
        /* <DEDUP_REMOVED lines=9> */
[----:B------:R-:W-:-:S04]  /*16f0*/  LOP3.LUT R16, R16, R13, RZ, 0xc0, !PT ;  /* 0x0000000d10107212 */ /* 0x000fc800078ec0ff */
[----:B------:R-:W-:-:S04]  /*1700*/  IADD3 R16, PT, PT, R17, R16, RZ ;  /* 0x0000001011107210 */ /* 0x000fc80007ffe0ff */
[----:B------:R-:W-:Y:S01]  /*1710*/  LOP3.LUT R5, R16, R5, RZ, 0xfc, !PT ;  /* 0x0000000510057212 */ /* 0x000fe200078efcff */
[----:B------:R-:W-:Y:S06]  /*1720*/  BRA `(.L_x_74) ;  /* 0x0000000000107947 */ /* 0x000fec0003800000 */
.L_x_73:
[----:B------:R-:W-:-:S04]  /*1730*/  LOP3.LUT R5, R5, 0x80000000, RZ, 0xc0, !PT ;  /* 0x8000000005057812 */ /* 0x000fc800078ec0ff */
[----:B------:R-:W-:Y:S01]  /*1740*/  LOP3.LUT R5, R5, 0x7f800000, RZ, 0xfc, !PT ;  /* 0x7f80000005057812 */ /* 0x000fe200078efcff */
[----:B------:R-:W-:Y:S06]  /*1750*/  BRA `(.L_x_74) ;  /* 0x0000000000047947 */ /* 0x000fec0003800000 */
.L_x_72:
[----:B------:R-:W-:-:S07]  /*1760*/  IMAD R5, R16, 0x800000, R5 ;  /* 0x0080000010057824 */ /* 0x000fce00078e0205 */
.L_x_74:
[----:B------:R-:W-:Y:S05]  /*1770*/  BSYNC.RECONVERGENT B2 ;  /* 0x0000000000027941 */ /* 0x000fea0003800200 */
.L_x_71:
[----:B------:R-:W-:Y:S05]  /*1780*/  BRA `(.L_x_75) ;  /* 0x0000000000207947 */ /* 0x000fea0003800000 */
.L_x_70:
[----:B------:R-:W-:-:S04]  /*1790*/  LOP3.LUT R5, R18, 0x80000000, R5, 0x48, !PT ;  /* 0x8000000012057812 */ /* 0x000fc800078e4805 */
[----:B------:R-:W-:Y:S01]  /*17a0*/  LOP3.LUT R5, R5, 0x7f800000, RZ, 0xfc, !PT ;  /* 0x7f80000005057812 */ /* 0x000fe200078efcff */
[----:B------:R-:W-:Y:S06]  /*17b0*/  BRA `(.L_x_75) ;  /* 0x0000000000147947 */ /* 0x000fec0003800000 */
.L_x_69:
[----:B------:R-:W-:Y:S01]  /*17c0*/  LOP3.LUT R5, R18, 0x80000000, R5, 0x48, !PT ;  /* 0x8000000012057812 */ /* 0x000fe200078e4805 */
[----:B------:R-:W-:Y:S06]  /*17d0*/  BRA `(.L_x_75) ;  /* 0x00000000000c7947 */ /* 0x000fec0003800000 */
.L_x_68:
[----:B------:R-:W0:Y:S01]  /*17e0*/  MUFU.RSQ R5, -QNAN ;  /* 0xffc0000000057908 */ /* 0x000e220000001400 */
[----:B------:R-:W-:Y:S05]  /*17f0*/  BRA `(.L_x_75) ;  /* 0x0000000000047947 */ /* 0x000fea0003800000 */
.L_x_67:
[----:B------:R-:W-:-:S07]  /*1800*/  FADD.FTZ R5, R5, R0 ;  /* 0x0000000005057221 */ /* 0x000fce0000010000 */
.L_x_75:
[----:B------:R-:W-:Y:S05]  /*1810*/  BSYNC.RECONVERGENT B1 ;  /* 0x0000000000017941 */ /* 0x000fea0003800200 */
.L_x_65:
[----:B------:R-:W-:-:S04]  /*1820*/  IMAD.MOV.U32 R13, RZ, RZ, 0x0 ;  /* 0x00000000ff0d7424 */ /* 0x000fc800078e00ff */
[----:B0-----:R-:W-:Y:S05]  /*1830*/  RET.REL.NODEC R12 `(_Z20flying_points_filterPfS_PiS0_S_S_S0_S0_) ;  /* 0xffffffe40cf07950 */ /* 0x001fea0003c3ffff */
.L_x_76:
        /* <DEDUP_REMOVED lines=12> */
.L_x_263:


//--------------------- .text._Z33optimize_dmap_using_sub_pixel_mapPfS_PiS0_S_ --------------------------
	.section	.text._Z33optimize_dmap_using_sub_pixel_mapPfS_PiS0_S_,"ax",@progbits
	.align	128
        .global         _Z33optimize_dmap_using_sub_pixel_mapPfS_PiS0_S_
        .type           _Z33optimize_dmap_using_sub_pixel_mapPfS_PiS0_S_,@function
        .size           _Z33optimize_dmap_using_sub_pixel_mapPfS_PiS0_S_,(.L_x_264 - _Z33optimize_dmap_using_sub_pixel_mapPfS_PiS0_S_)
        .other          _Z33optimize_dmap_using_sub_pixel_mapPfS_PiS0_S_,@"STO_CUDA_ENTRY STV_DEFAULT"
_Z33optimize_dmap_using_sub_pixel_mapPfS_PiS0_S_:
.text._Z33optimize_dmap_using_sub_pixel_mapPfS_PiS0_S_:
[----:B------:R-:W-:Y:S08]  /*0000*/  LDC R1, c[0x0][0x37c] ;  /* 0x0000df00ff017b82 */ /* 0x000ff00000000800 */
[----:B------:R-:W0:Y:S01]  /*0010*/  LDC.64 R2, c[0x0][0x398] ;  /* 0x0000e600ff027b82 */ /* 0x000e220000000a00 */
[----:B------:R-:W0:Y:S02]  /*0020*/  LDCU.64 UR4, c[0x0][0x358] ;  /* 0x00006b00ff0477ac */ /* 0x000e240008000a00 */
[----:B0-----:R0:W2:Y:S05]  /*0030*/  LDG.E R3, desc[UR4][R2.64] ;  /* 0x0000000402037981 */ /* 0x0010aa000c1e1900 */
[----:B------:R-:W0:Y:S01]  /*0040*/  S2UR UR6, SR_CTAID.X ;  /* 0x00000000000679c3 */ /* 0x000e220000002500 */
[----:B------:R-:W0:Y:S07]  /*0050*/  S2R R6, SR_TID.X ;  /* 0x0000000000067919 */ /* 0x000e2e0000002100 */
[----:B------:R-:W0:Y:S02]  /*0060*/  LDC R7, c[0x0][0x360] ;  /* 0x0000d800ff077b82 */ /* 0x000e240000000800 */
[----:B0-----:R-:W-:-:S05]  /*0070*/  IMAD R2, R7, UR6, R6 ;  /* 0x0000000607027c24 */ /* 0x001fca000f8e0206 */
[----:B------:R-:W-:Y:S02]  /*0080*/  ISETP.GE.AND P2, PT, R2, RZ, PT ;  /* 0x000000ff0200720c */ /* 0x000fe40003f46270 */
[----:B--2---:R-:W-:-:S04]  /*0090*/  IABS R9, R3 ;  /* 0x0000000300097213 */ /* 0x004fc80000000000 */
[----:B------:R-:W0:Y:S08]  /*00a0*/  I2F.RP R0, R9 ;  /* 0x0000000900007306 */ /* 0x000e300000209400 */
[----:B0-----:R-:W0:Y:S02]  /*00b0*/  MUFU.RCP R0, R0 ;  /* 0x0000000000007308 */ /* 0x001e240000001000 */
[----:B0-----:R-:W-:Y:S01]  /*00c0*/  VIADD R4, R0, 0xffffffe ;  /* 0x0ffffffe00047836 */ /* 0x001fe20000000000 */
[----:B------:R-:W-:-:S05]  /*00d0*/  IABS R0, R2 ;  /* 0x0000000200007213 */ /* 0x000fca0000000000 */
[----:B------:R0:W1:Y:S02]  /*00e0*/  F2I.FTZ.U32.TRUNC.NTZ R5, R4 ;  /* 0x0000000400057305 */ /* 0x000064000021f000 */
[----:B0-----:R-:W-:Y:S02]  /*00f0*/  IMAD.MOV.U32 R4, RZ, RZ, RZ ;  /* 0x000000ffff047224 */ /* 0x001fe400078e00ff */
[----:B-1----:R-:W-:-:S04]  /*0100*/  IMAD.MOV R8, RZ, RZ, -R5 ;  /* 0x000000ffff087224 */ /* 0x002fc800078e0a05 */
[----:B------:R-:W-:-:S04]  /*0110*/  IMAD.MOV.U32 R6, RZ, RZ, R8 ;  /* 0x000000ffff067224 */ /* 0x000fc800078e0008 */
[----:B------:R-:W-:Y:S01]  /*0120*/  IMAD R7, R6, R9, RZ ;  /* 0x0000000906077224 */ /* 0x000fe200078e02ff */
[----:B------:R-:W-:-:S03]  /*0130*/  IABS R6, R3 ;  /* 0x0000000300067213 */ /* 0x000fc60000000000 */
[----:B------:R-:W-:Y:S01]  /*0140*/  IMAD.HI.U32 R5, R5, R7, R4 ;  /* 0x0000000705057227 */ /* 0x000fe200078e0004 */
[----:B------:R-:W-:-:S05]  /*0150*/  IADD3 R4, PT, PT, RZ, -R6, RZ ;  /* 0x80000006ff047210 */ /* 0x000fca0007ffe0ff */
[----:B------:R-:W-:-:S04]  /*0160*/  IMAD.HI.U32 R5, R5, R0, RZ ;  /* 0x0000000005057227 */ /* 0x000fc800078e00ff */
[----:B------:R-:W-:Y:S02]  /*0170*/  IMAD R0, R5, R4, R0 ;  /* 0x0000000405007224 */ /* 0x000fe400078e0200 */
[----:B------:R-:W-:-:S03]  /*0180*/  VIADD R5, R3, 0xffffffff ;  /* 0xffffffff03057836 */ /* 0x000fc60000000000 */
[----:B------:R-:W-:-:S13]  /*0190*/  ISETP.GT.U32.AND P0, PT, R9, R0, PT ;  /* 0x000000000900720c */ /* 0x000fda0003f04070 */
[----:B------:R-:W-:Y:S01]  /*01a0*/  @!P0 IMAD.IADD R0, R0, 0x1, -R9 ;  /* 0x0000000100008824 */ /* 0x000fe200078e0a09 */
[----:B------:R-:W-:-:S04]  /*01b0*/  ISETP.NE.AND P0, PT, R3, RZ, PT ;  /* 0x000000ff0300720c */ /* 0x000fc80003f05270 */
[----:B------:R-:W-:-:S13]  /*01c0*/  ISETP.GT.U32.AND P1, PT, R9, R0, PT ;  /* 0x000000000900720c */ /* 0x000fda0003f24070 */
[----:B------:R-:W-:-:S04]  /*01d0*/  @!P1 IMAD.IADD R0, R0, 0x1, -R9 ;  /* 0x0000000100009824 */ /* 0x000fc800078e0a09 */
[----:B------:R-:W-:Y:S01]  /*01e0*/  @!P2 IMAD.MOV R0, RZ, RZ, -R0 ;  /* 0x000000ffff00a224 */ /* 0x000fe200078e0a00 */
[----:B------:R-:W-:-:S04]  /*01f0*/  @!P0 LOP3.LUT R0, RZ, R3, RZ, 0x33, !PT ;  /* 0x00000003ff008212 */ /* 0x000fc800078e33ff */
[C---:B------:R-:W-:Y:S02]  /*0200*/  ISETP.NE.AND P0, PT, R0.reuse, R5, PT ;  /* 0x000000050000720c */ /* 0x040fe40003f05270 */
[----:B------:R-:W-:-:S13]  /*0210*/  ISETP.NE.AND P1, PT, R0, RZ, PT ;  /* 0x000000ff0000720c */ /* 0x000fda0003f25270 */
[----:B------:R-:W-:Y:S05]  /*0220*/  @P0 BRA P1, `(.L_x_77) ;  /* 0x00000000001c0947 */ /* 0x000fea0000800000 */
[----:B------:R-:W0:Y:S08]  /*0230*/  LDC.64 R4, c[0x0][0x380] ;  /* 0x0000e000ff047b82 */ /* 0x000e300000000a00 */
[----:B------:R-:W1:Y:S01]  /*0240*/  LDC.64 R6, c[0x0][0x388] ;  /* 0x0000e200ff067b82 */ /* 0x000e620000000a00 */
[----:B0-----:R-:W-:-:S06]  /*0250*/  IMAD.WIDE R4, R2, 0x4, R4 ;  /* 0x0000000402047825 */ /* 0x001fcc00078e0204 */
[----:B------:R-:W2:Y:S01]  /*0260*/  LDG.E R5, desc[UR4][R4.64] ;  /* 0x0000000404057981 */ /* 0x000ea2000c1e1900 */
[----:B-1----:R-:W-:-:S05]  /*0270*/  IMAD.WIDE R2, R2, 0x4, R6 ;  /* 0x0000000402027825 */ /* 0x002fca00078e0206 */
[----:B--2---:R-:W-:Y:S01]  /*0280*/  STG.E desc[UR4][R2.64], R5 ;  /* 0x0000000502007986 */ /* 0x004fe2000c101904 */
[----:B------:R-:W-:Y:S05]  /*0290*/  EXIT ;  /* 0x000000000000794d */ /* 0x000fea0003800000 */
.L_x_77:
[----:B------:R-:W0:Y:S08]  /*02a0*/  LDC.64 R4, c[0x0][0x380] ;  /* 0x0000e000ff047b82 */ /* 0x000e300000000a00 */
[----:B------:R-:W1:Y:S01]  /*02b0*/  LDC.64 R6, c[0x0][0x3a0] ;  /* 0x0000e800ff067b82 */ /* 0x000e620000000a00 */
[----:B0-----:R-:W-:-:S05]  /*02c0*/  IMAD.WIDE R12, R2, 0x4, R4 ;  /* 0x00000004020c7825 */ /* 0x001fca00078e0204 */
[----:B------:R-:W2:Y:S01]  /*02d0*/  LDG.E R15, desc[UR4][R12.64] ;  /* 0x000000040c0f7981 */ /* 0x000ea2000c1e1900 */
[----:B-1----:R-:W-:-:S05]  /*02e0*/  IMAD.WIDE R6, R2, 0x4, R6 ;  /* 0x0000000402067825 */ /* 0x002fca00078e0206 */
[----:B------:R0:W5:Y:S01]  /*02f0*/  LDG.E R3, desc[UR4][R6.64] ;  /* 0x0000000406037981 */ /* 0x000162000c1e1900 */
[----:B------:R-:W-:Y:S02]  /*0300*/  HFMA2 R4, -RZ, RZ, -0.00014913082122802734375, 2530 ;  /* 0x88e368f1ff047431 */ /* 0x000fe400000001ff */
[----:B------:R-:W-:Y:S01]  /*0310*/  IMAD.MOV.U32 R5, RZ, RZ, 0x3ee4f8b5 ;  /* 0x3ee4f8b5ff057424 */ /* 0x000fe200078e00ff */
[----:B------:R-:W-:Y:S01]  /*0320*/  BSSY.RECONVERGENT B0, `(.L_x_78) ;  /* 0x000001e000007945 */ /* 0x000fe20003800200 */
[----:B--2---:R-:W1:Y:S04]  /*0330*/  F2F.F64.F32 R8, R15 ;  /* 0x0000000f00087310 */ /* 0x004e680000201800 */
[----:B-1----:R-:W-:-:S14]  /*0340*/  DSETP.GTU.AND P0, PT, R8, R4, PT ;  /* 0x000000040800722a */ /* 0x002fdc0003f0c000 */
[----:B0-----:R-:W-:Y:S05]  /*0350*/  @P0 BRA `(.L_x_79) ;  /* 0x0000000000400947 */ /* 0x001fea0003800000 */
[----:B------:R-:W2:Y:S04]  /*0360*/  LDG.E R16, desc[UR4][R12.64+0x4] ;  /* 0x000004040c107981 */ /* 0x000ea8000c1e1900 */
[----:B------:R-:W3:Y:S01]  /*0370*/  LDG.E R14, desc[UR4][R12.64+-0x4] ;  /* 0xfffffc040c0e7981 */ /* 0x000ee2000c1e1900 */
[----:B------:R-:W-:Y:S01]  /*0380*/  IMAD.MOV.U32 R15, RZ, RZ, RZ ;  /* 0x000000ffff0f7224 */ /* 0x000fe200078e00ff */
[----:B-----5:R-:W-:Y:S01]  /*0390*/  MOV R3, RZ ;  /* 0x000000ff00037202 */ /* 0x020fe20000000f00 */
[----:B------:R-:W-:Y:S01]  /*03a0*/  IMAD.MOV.U32 R18, RZ, RZ, RZ ;  /* 0x000000ffff127224 */ /* 0x000fe200078e00ff */
[----:B--2---:R-:W0:Y:S08]  /*03b0*/  F2F.F64.F32 R10, R16 ;  /* 0x00000010000a7310 */ /* 0x004e300000201800 */
[----:B---3--:R-:W1:Y:S01]  /*03c0*/  F2F.F64.F32 R8, R14 ;  /* 0x0000000e00087310 */ /* 0x008e620000201800 */
[----:B0-----:R-:W-:-:S06]  /*03d0*/  DSETP.GE.AND P0, PT, R10, R4, PT ;  /* 0x000000040a00722a */ /* 0x001fcc0003f06000 */
[----:B-1----:R-:W-:Y:S01]  /*03e0*/  DSETP.LTU.OR P0, PT, R8, R4, !P0 ;  /* 0x000000040800722a */ /* 0x002fe20004709400 */
[----:B------:R-:W-:-:S13]  /*03f0*/  IMAD.MOV.U32 R8, RZ, RZ, RZ ;  /* 0x000000ffff087224 */ /* 0x000fda00078e00ff */
[----:B------:R-:W-:Y:S05]  /*0400*/  @P0 BRA `(.L_x_80) ;  /* 0x00000000003c0947 */ /* 0x000fea0003800000 */
[----:B------:R0:W5:Y:S04]  /*0410*/  LDG.E R3, desc[UR4][R6.64+0x4] ;  /* 0x0000040406037981 */ /* 0x000168000c1e1900 */
[----:B------:R0:W5:Y:S01]  /*0420*/  LDG.E R18, desc[UR4][R6.64+-0x4] ;  /* 0xfffffc0406127981 */ /* 0x000162000c1e1900 */
[----:B------:R-:W-:Y:S02]  /*0430*/  IMAD.MOV.U32 R8, RZ, RZ, R14 ;  /* 0x000000ffff087224 */ /* 0x000fe400078e000e */
[----:B------:R-:W-:Y:S01]  /*0440*/  IMAD.MOV.U32 R15, RZ, RZ, R16 ;  /* 0x000000ffff0f7224 */ /* 0x000fe200078e0010 */
[----:B------:R-:W-:Y:S06]  /*0450*/  BRA `(.L_x_80) ;  /* 0x0000000000287947 */ /* 0x000fec0003800000 */
.L_x_79:
[----:B------:R-:W-:-:S04]  /*0460*/  I2FP.F32.S32 R8, R0 ;  /* 0x0000000000087245 */ /* 0x000fc80000201400 */
[----:B-----5:R-:W-:-:S13]  /*0470*/  FSETP.GE.AND P0, PT, R3, R8, PT ;  /* 0x000000080300720b */ /* 0x020fda0003f06000 */
[----:B------:R1:W5:Y:S04]  /*0480*/  @P0 LDG.E R8, desc[UR4][R12.64+-0x4] ;  /* 0xfffffc040c080981 */ /* 0x000368000c1e1900 */
[----:B------:R1:W5:Y:S04]  /*0490*/  @P0 LDG.E R18, desc[UR4][R6.64+-0x4] ;  /* 0xfffffc0406120981 */ /* 0x000368000c1e1900 */
[----:B------:R-:W2:Y:S04]  /*04a0*/  @!P0 LDG.E R10, desc[UR4][R12.64+0x4] ;  /* 0x000004040c0a8981 */ /* 0x000ea8000c1e1900 */
[----:B------:R-:W3:Y:S01]  /*04b0*/  @!P0 LDG.E R9, desc[UR4][R6.64+0x4] ;  /* 0x0000040406098981 */ /* 0x000ee2000c1e1900 */
[----:B------:R-:W-:Y:S01]  /*04c0*/  @!P0 IMAD.MOV.U32 R8, RZ, RZ, R15 ;  /* 0x000000ffff088224 */ /* 0x000fe200078e000f */
[----:B------:R-:W-:Y:S01]  /*04d0*/  @!P0 MOV R18, R3 ;  /* 0x0000000300128202 */ /* 0x000fe20000000f00 */
[----:B--2---:R-:W-:-:S02]  /*04e0*/  @!P0 IMAD.MOV.U32 R15, RZ, RZ, R10 ;  /* 0x000000ffff0f8224 */ /* 0x004fc400078e000a */
[----:B-1-3--:R-:W-:-:S07]  /*04f0*/  @!P0 IMAD.MOV.U32 R3, RZ, RZ, R9 ;  /* 0x000000ffff038224 */ /* 0x00afce00078e0009 */
.L_x_80:
[----:B------:R-:W-:Y:S05]  /*0500*/  BSYNC.RECONVERGENT B0 ;  /* 0x0000000000007941 */ /* 0x000fea0003800200 */
.L_x_78:
[----:B------:R-:W1:Y:S08]  /*0510*/  F2F.F64.F32 R10, R15 ;  /* 0x0000000f000a7310 */ /* 0x000e700000201800 */
[----:B0----5:R-:W0:Y:S01]  /*0520*/  F2F.F64.F32 R6, R8 ;  /* 0x0000000800067310 */ /* 0x021e220000201800 */
[----:B-1----:R-:W-:-:S06]  /*0530*/  DSETP.GE.AND P0, PT, R10, R4, PT ;  /* 0x000000040a00722a */ /* 0x002fcc0003f06000 */
[----:B0-----:R-:W-:-:S14]  /*0540*/  DSETP.LTU.OR P0, PT, R6, R4, !P0 ;  /* 0x000000040600722a */ /* 0x001fdc0004709400 */
[----:B------:R-:W-:Y:S05]  /*0550*/  @P0 BRA `(.L_x_81) ;  /* 0x00000000005c0947 */ /* 0x000fea0003800000 */
[----:B------:R-:W-:Y:S01]  /*0560*/  FADD R9, -R18, R3 ;  /* 0x0000000312097221 */ /* 0x000fe20000000100 */
[----:B------:R-:W-:Y:S01]  /*0570*/  I2FP.F32.S32 R3, R0 ;  /* 0x0000000000037245 */ /* 0x000fe20000201400 */
[----:B------:R-:W-:Y:S01]  /*0580*/  FADD R0, -R8, R15 ;  /* 0x0000000f08007221 */ /* 0x000fe20000000100 */
[----:B------:R-:W-:Y:S01]  /*0590*/  BSSY.RECONVERGENT B0, `(.L_x_82) ;  /* 0x000000e000007945 */ /* 0x000fe20003800200 */
[----:B------:R-:W0:Y:S02]  /*05a0*/  MUFU.RCP R4, R9 ;  /* 0x0000000900047308 */ /* 0x000e240000001000 */
[----:B------:R-:W-:-:S04]  /*05b0*/  FADD R3, R3, -R18 ;  /* 0x8000001203037221 */ /* 0x000fc80000000000 */
[----:B------:R-:W-:-:S04]  /*05c0*/  FMUL R0, R0, R3 ;  /* 0x0000000300007220 */ /* 0x000fc80000400000 */
[----:B------:R-:W1:Y:S01]  /*05d0*/  FCHK P0, R0, R9 ;  /* 0x0000000900007302 */ /* 0x000e620000000000 */
[----:B0-----:R-:W-:-:S04]  /*05e0*/  FFMA R5, -R9, R4, 1 ;  /* 0x3f80000009057423 */ /* 0x001fc80000000104 */
[----:B------:R-:W-:-:S04]  /*05f0*/  FFMA R5, R4, R5, R4 ;  /* 0x0000000504057223 */ /* 0x000fc80000000004 */
[----:B------:R-:W-:-:S04]  /*0600*/  FFMA R4, R0, R5, RZ ;  /* 0x0000000500047223 */ /* 0x000fc800000000ff */
[----:B------:R-:W-:-:S04]  /*0610*/  FFMA R3, -R9, R4, R0 ;  /* 0x0000000409037223 */ /* 0x000fc80000000100 */
[----:B------:R-:W-:Y:S01]  /*0620*/  FFMA R3, R5, R3, R4 ;  /* 0x0000000305037223 */ /* 0x000fe20000000004 */
[----:B-1----:R-:W-:Y:S06]  /*0630*/  @!P0 BRA `(.L_x_83) ;  /* 0x00000000000c8947 */ /* 0x002fec0003800000 */
[----:B------:R-:W-:-:S07]  /*0640*/  MOV R4, 0x660 ;  /* 0x0000066000047802 */ /* 0x000fce0000000f00 */
[----:B------:R-:W-:Y:S05]  /*0650*/  CALL.REL.NOINC `($__internal_3_$__cuda_sm3x_div_rn_noftz_f32_slowpath) ;  /* 0x00000000002c7944 */ /* 0x000fea0003c00000 */
[----:B------:R-:W-:-:S07]  /*0660*/  IMAD.MOV.U32 R3, RZ, RZ, R0 ;  /* 0x000000ffff037224 */ /* 0x000fce00078e0000 */
.L_x_83:
[----:B------:R-:W-:Y:S05]  /*0670*/  BSYNC.RECONVERGENT B0 ;  /* 0x0000000000007941 */ /* 0x000fea0003800200 */
.L_x_82:
[----:B------:R-:W0:Y:S01]  /*0680*/  LDC.64 R4, c[0x0][0x388] ;  /* 0x0000e200ff047b82 */ /* 0x000e220000000a00 */
[----:B------:R-:W-:Y:S01]  /*0690*/  FADD R3, R3, R8 ;  /* 0x0000000803037221 */ /* 0x000fe20000000000 */
[----:B0-----:R-:W-:-:S05]  /*06a0*/  IMAD.WIDE R4, R2, 0x4, R4 ;  /* 0x0000000402047825 */ /* 0x001fca00078e0204 */
[----:B------:R-:W-:Y:S01]  /*06b0*/  STG.E desc[UR4][R4.64], R3 ;  /* 0x0000000304007986 */ /* 0x000fe2000c101904 */
[----:B------:R-:W-:Y:S05]  /*06c0*/  EXIT ;  /* 0x000000000000794d */ /* 0x000fea0003800000 */
.L_x_81:
[----:B------:R-:W0:Y:S02]  /*06d0*/  LDC.64 R4, c[0x0][0x388] ;  /* 0x0000e200ff047b82 */ /* 0x000e240000000a00 */
[----:B0-----:R-:W-:-:S05]  /*06e0*/  IMAD.WIDE R4, R2, 0x4, R4 ;  /* 0x0000000402047825 */ /* 0x001fca00078e0204 */
[----:B------:R-:W-:Y:S01]  /*06f0*/  STG.E desc[UR4][R4.64], RZ ;  /* 0x000000ff04007986 */ /* 0x000fe2000c101904 */
[----:B------:R-:W-:Y:S05]  /*0700*/  EXIT ;  /* 0x000000000000794d */ /* 0x000fea0003800000 */
        .weak           $__internal_3_$__cuda_sm3x_div_rn_noftz_f32_slowpath
        .type           $__internal_3_$__cuda_sm3x_div_rn_noftz_f32_slowpath,@function
        .size           $__internal_3_$__cuda_sm3x_div_rn_noftz_f32_slowpath,(.L_x_264 - $__internal_3_$__cuda_sm3x_div_rn_noftz_f32_slowpath)
$__internal_3_$__cuda_sm3x_div_rn_noftz_f32_slowpath:
[--C-:B------:R-:W-:Y:S01]  /*0710*/  SHF.R.U32.HI R5, RZ, 0x17, R9.reuse ;  /* 0x00000017ff057819 */ /* 0x100fe20000011609 */
[----:B------:R-:W-:Y:S01]  /*0720*/  BSSY.RECONVERGENT B1, `(.L_x_84) ;  /* 0x0000065000017945 */ /* 0x000fe20003800200 */
[--C-:B------:R-:W-:Y:S01]  /*0730*/  SHF.R.U32.HI R3, RZ, 0x17, R0.reuse ;  /* 0x00000017ff037819 */ /* 0x100fe20000011600 */
[----:B------:R-:W-:Y:S01]  /*0740*/  IMAD.MOV.U32 R6, RZ, RZ, R9 ;  /* 0x000000ffff067224 */ /* 0x000fe200078e0009 */
[----:B------:R-:W-:Y:S01]  /*0750*/  LOP3.LUT R13, R5, 0xff, RZ, 0xc0, !PT ;  /* 0x000000ff050d7812 */ /* 0x000fe200078ec0ff */
[----:B------:R-:W-:Y:S01]  /*0760*/  IMAD.MOV.U32 R5, RZ, RZ, R0 ;  /* 0x000000ffff057224 */ /* 0x000fe200078e0000 */
[----:B------:R-:W-:Y:S02]  /*0770*/  LOP3.LUT R10, R3, 0xff, RZ, 0xc0, !PT ;  /* 0x000000ff030a7812 */ /* 0x000fe400078ec0ff */
[----:B------:R-:W-:-:S03]  /*0780*/  IADD3 R12, PT, PT, R13, -0x1, RZ ;  /* 0xffffffff0d0c7810 */ /* 0x000fc60007ffe0ff */
[----:B------:R-:W-:Y:S01]  /*0790*/  VIADD R11, R10, 0xffffffff ;  /* 0xffffffff0a0b7836 */ /* 0x000fe20000000000 */
[----:B------:R-:W-:-:S04]  /*07a0*/  ISETP.GT.U32.AND P0, PT, R12, 0xfd, PT ;  /* 0x000000fd0c00780c */ /* 0x000fc80003f04070 */
[----:B------:R-:W-:-:S13]  /*07b0*/  ISETP.GT.U32.OR P0, PT, R11, 0xfd, P0 ;  /* 0x000000fd0b00780c */ /* 0x000fda0000704470 */
[----:B------:R-:W-:Y:S01]  /*07c0*/  @!P0 MOV R7, RZ ;  /* 0x000000ff00078202 */ /* 0x000fe20000000f00 */
[----:B------:R-:W-:Y:S06]  /*07d0*/  @!P0 BRA `(.L_x_85) ;  /* 0x0000000000608947 */ /* 0x000fec0003800000 */
[----:B------:R-:W-:Y:S01]  /*07e0*/  FSETP.GTU.FTZ.AND P0, PT, |R0|, +INF , PT ;  /* 0x7f8000000000780b */ /* 0x000fe20003f1c200 */
[----:B------:R-:W-:Y:S01]  /*07f0*/  IMAD.MOV.U32 R3, RZ, RZ, R9 ;  /* 0x000000ffff037224 */ /* 0x000fe200078e0009 */
        /* <DEDUP_REMOVED lines=22> */
.L_x_85:
[----:B------:R-:W-:Y:S01]  /*0960*/  LEA R3, R13, 0xc0800000, 0x17 ;  /* 0xc08000000d037811 */ /* 0x000fe200078eb8ff */
[----:B------:R-:W-:Y:S04]  /*0970*/  BSSY.RECONVERGENT B2, `(.L_x_90) ;  /* 0x0000036000027945 */ /* 0x000fe80003800200 */
[----:B------:R-:W-:Y:S02]  /*0980*/  IMAD.IADD R3, R6, 0x1, -R3 ;  /* 0x0000000106037824 */ /* 0x000fe400078e0a03 */
[----:B------:R-:W-:Y:S02]  /*0990*/  VIADD R6, R10, 0xffffff81 ;  /* 0xffffff810a067836 */ /* 0x000fe40000000000 */
[----:B------:R-:W0:Y:S01]  /*09a0*/  MUFU.RCP R9, R3 ;  /* 0x0000000300097308 */ /* 0x000e220000001000 */
[----:B------:R-:W-:Y:S01]  /*09b0*/  FADD.FTZ R11, -R3, -RZ ;  /* 0x800000ff030b7221 */ /* 0x000fe20000010100 */
[C---:B------:R-:W-:Y:S01]  /*09c0*/  IMAD R0, R6.reuse, -0x800000, R5 ;  /* 0xff80000006007824 */ /* 0x040fe200078e0205 */
[----:B------:R-:W-:-:S05]  /*09d0*/  IADD3 R6, PT, PT, R6, 0x7f, -R13 ;  /* 0x0000007f06067810 */ /* 0x000fca0007ffe80d */
[----:B------:R-:W-:Y:S02]  /*09e0*/  IMAD.IADD R6, R6, 0x1, R7 ;  /* 0x0000000106067824 */ /* 0x000fe400078e0207 */
[----:B0-----:R-:W-:-:S04]  /*09f0*/  FFMA R10, R9, R11, 1 ;  /* 0x3f800000090a7423 */ /* 0x001fc8000000000b */
        /* <DEDUP_REMOVED lines=41> */
.L_x_92:
[----:B------:R-:W-:-:S04]  /*0c90*/  LOP3.LUT R0, R0, 0x80000000, RZ, 0xc0, !PT ;  /* 0x8000000000007812 */ /* 0x000fc800078ec0ff */
[----:B------:R-:W-:Y:S01]  /*0ca0*/  LOP3.LUT R0, R0, 0x7f800000, RZ, 0xfc, !PT ;  /* 0x7f80000000007812 */ /* 0x000fe200078efcff */
[----:B------:R-:W-:Y:S06]  /*0cb0*/  BRA `(.L_x_93) ;  /* 0x0000000000047947 */ /* 0x000fec0003800000 */
.L_x_91:
[----:B------:R-:W-:-:S07]  /*0cc0*/  IMAD R0, R6, 0x800000, R0 ;  /* 0x0080000006007824 */ /* 0x000fce00078e0200 */
.L_x_93:
[----:B------:R-:W-:Y:S05]  /*0cd0*/  BSYNC.RECONVERGENT B2 ;  /* 0x0000000000027941 */ /* 0x000fea0003800200 */
.L_x_90:
[----:B------:R-:W-:Y:S05]  /*0ce0*/  BRA `(.L_x_94) ;  /* 0x0000000000207947 */ /* 0x000fea0003800000 */
.L_x_89:
[----:B------:R-:W-:-:S04]  /*0cf0*/  LOP3.LUT R0, R6, 0x80000000, R5, 0x48, !PT ;  /* 0x8000000006007812 */ /* 0x000fc800078e4805 */
[----:B------:R-:W-:Y:S01]  /*0d00*/  LOP3.LUT R0, R0, 0x7f800000, RZ, 0xfc, !PT ;  /* 0x7f80000000007812 */ /* 0x000fe200078efcff */
[----:B------:R-:W-:Y:S06]  /*0d10*/  BRA `(.L_x_94) ;  /* 0x0000000000147947 */ /* 0x000fec0003800000 */
.L_x_88:
[----:B------:R-:W-:Y:S01]  /*0d20*/  LOP3.LUT R0, R6, 0x80000000, R5, 0x48, !PT ;  /* 0x8000000006007812 */ /* 0x000fe200078e4805 */
[----:B------:R-:W-:Y:S06]  /*0d30*/  BRA `(.L_x_94) ;  /* 0x00000000000c7947 */ /* 0x000fec0003800000 */
.L_x_87:
[----:B------:R-:W0:Y:S01]  /*0d40*/  MUFU.RSQ R0, -QNAN ;  /* 0xffc0000000007908 */ /* 0x000e220000001400 */
[----:B------:R-:W-:Y:S05]  /*0d50*/  BRA `(.L_x_94) ;  /* 0x0000000000047947 */ /* 0x000fea0003800000 */
.L_x_86:
[----:B------:R-:W-:-:S07]  /*0d60*/  FADD.FTZ R0, R0, R3 ;  /* 0x0000000300007221 */ /* 0x000fce0000010000 */
.L_x_94:
[----:B------:R-:W-:Y:S05]  /*0d70*/  BSYNC.RECONVERGENT B1 ;  /* 0x0000000000017941 */ /* 0x000fea0003800200 */
.L_x_84:
[----:B------:R-:W-:-:S04]  /*0d80*/  IMAD.MOV.U32 R5, RZ, RZ, 0x0 ;  /* 0x00000000ff057424 */ /* 0x000fc800078e00ff */
[----:B0-----:R-:W-:Y:S05]  /*0d90*/  RET.REL.NODEC R4 `(_Z33optimize_dmap_using_sub_pixel_mapPfS_PiS0_S_) ;  /* 0xfffffff004987950 */ /* 0x001fea0003c3ffff */
.L_x_95:
        /* <DEDUP_REMOVED lines=14> */
.L_x_264:


//--------------------- .text._Z29gen_depth_from_index_matchingPfPiS0_S_S_S_S_S_S_S_PsS1_S_S_S0_ --------------------------
	.section	.text._Z29gen_depth_from_index_matchingPfPiS0_S_S_S_S_S_S_S_PsS1_S_S_S0_,"ax",@progbits
	.align	128
        .global         _Z29gen_depth_from_index_matchingPfPiS0_S_S_S_S_S_S_S_PsS1_S_S_S0_
        .type           _Z29gen_depth_from_index_matchingPfPiS0_S_S_S_S_S_S_S_PsS1_S_S_S0_,@function
        .size           _Z29gen_depth_from_index_matchingPfPiS0_S_S_S_S_S_S_S_PsS1_S_S_S0_,(.L_x_266 - _Z29gen_depth_from_index_matchingPfPiS0_S_S_S_S_S_S_S_PsS1_S_S_S0_)
        .other          _Z29gen_depth_from_index_matchingPfPiS0_S_S_S_S_S_S_S_PsS1_S_S_S0_,@"STO_CUDA_ENTRY STV_DEFAULT"
_Z29gen_depth_from_index_matchingPfPiS0_S_S_S_S_S_S_S_PsS1_S_S_S0_:
.text._Z29gen_depth_from_index_matchingPfPiS0_S_S_S_S_S_S_S_PsS1_S_S_S0_:
[----:B------:R-:W-:Y:S08]  /*0000*/  LDC R1, c[0x0][0x37c] ;  /* 0x0000df00ff017b82 */ /* 0x000ff00000000800 */
[----:B------:R-:W0:Y:S01]  /*0010*/  LDC.64 R2, c[0x0][0x390] ;  /* 0x0000e400ff027b82 */ /* 0x000e220000000a00 */
[----:B------:R-:W0:Y:S07]  /*0020*/  LDCU.64 UR12, c[0x0][0x358] ;  /* 0x00006b00ff0c77ac */ /* 0x000e2e0008000a00 */
[----:B------:R-:W1:Y:S01]  /*0030*/  LDC.64 R4, c[0x0][0x3e0] ;  /* 0x0000f800ff047b82 */ /* 0x000e620000000a00 */
[----:B0-----:R-:W2:Y:S04]  /*0040*/  LDG.E R2, desc[UR12][R2.64] ;  /* 0x0000000c02027981 */ /* 0x001ea8000c1e1900 */
[----:B-1----:R-:W3:Y:S01]  /*0050*/  LDG.E R4, desc[UR12][R4.64] ;  /* 0x0000000c04047981 */ /* 0x002ee2000c1e1900 */
[----:B------:R-:W-:-:S02]  /*0060*/  UMOV UR4, 0x44f00000 ;  /* 0x44f0000000047882 */ /* 0x000fc40000000000 */
[----:B------:R-:W-:Y:S01]  /*0070*/  IMAD.U32 R9, RZ, RZ, UR4 ;  /* 0x00000004ff097e24 */ /* 0x000fe2000f8e00ff */
[----:B--2---:R-:W-:Y:S02]  /*0080*/  R2UR UR14, R2 ;  /* 0x00000000020e72ca */ /* 0x004fe400000e0000 */
[----:B---3--:R-:W-:-:S11]  /*0090*/  R2UR UR15, R4 ;  /* 0x00000000040f72ca */ /* 0x008fd600000e0000 */
[----:B------:R-:W-:-:S05]  /*00a0*/  I2FP.F32.S32 R0, UR14 ;  /* 0x0000000e00007c45 */ /* 0x000fca0008201400 */
[----:B------:R-:W-:-:S04]  /*00b0*/  FMUL R0, R0, UR15 ;  /* 0x0000000f00007c20 */ /* 0x000fc80008400000 */
[----:B------:R-:W0:Y:S08]  /*00c0*/  MUFU.RCP R7, R0 ;  /* 0x0000000000077308 */ /* 0x000e300000001000 */
[----:B------:R-:W1:Y:S01]  /*00d0*/  FCHK P0, R9, R0 ;  /* 0x0000000009007302 */ /* 0x000e620000000000 */
[----:B0-----:R-:W-:-:S04]  /*00e0*/  FFMA R32, -R0, R7, 1 ;  /* 0x3f80000000207423 */ /* 0x001fc80000000107 */
[----:B------:R-:W-:-:S04]  /*00f0*/  FFMA R32, R7, R32, R7 ;  /* 0x0000002007207223 */ /* 0x000fc80000000007 */
[----:B------:R-:W-:-:S04]  /*0100*/  FFMA R3, R32, 1920, RZ ;  /* 0x44f0000020037823 */ /* 0x000fc800000000ff */
[----:B------:R-:W-:-:S04]  /*0110*/  FFMA R2, -R0, R3, 1920 ;  /* 0x44f0000000027423 */ /* 0x000fc80000000103 */
[----:B------:R-:W-:Y:S01]  /*0120*/  FFMA R32, R32, R2, R3 ;  /* 0x0000000220207223 */ /* 0x000fe20000000003 */
[----:B-1----:R-:W-:Y:S06]  /*0130*/  @!P0 BRA `(.L_x_96) ;  /* 0x0000000000148947 */ /* 0x002fec0003800000 */
[----:B------:R-:W-:Y:S01]  /*0140*/  IMAD.MOV.U32 R4, RZ, RZ, R0 ;  /* 0x000000ffff047224 */ /* 0x000fe200078e0000 */
[----:B------:R-:W-:Y:S01]  /*0150*/  MOV R34, 0x180 ;  /* 0x0000018000227802 */ /* 0x000fe20000000f00 */
[----:B------:R-:W-:-:S07]  /*0160*/  IMAD.MOV.U32 R3, RZ, RZ, 0x44f00000 ;  /* 0x44f00000ff037424 */ /* 0x000fce00078e00ff */
[----:B------:R-:W-:Y:S05]  /*0170*/  CALL.REL.NOINC `($__internal_5_$__cuda_sm3x_div_rn_noftz_f32_slowpath) ;  /* 0x0000004400507944 */ /* 0x000fea0003c00000 */
[----:B------:R-:W-:-:S07]  /*0180*/  IMAD.MOV.U32 R32, RZ, RZ, R3 ;  /* 0x000000ffff207224 */ /* 0x000fce00078e0003 */
.L_x_96:
[----:B------:R-:W0:Y:S01]  /*0190*/  MUFU.RCP64H R5, 1280 ;  /* 0x4094000000057908 */ /* 0x000e220000001800 */
[----:B------:R-:W-:Y:S02]  /*01a0*/  HFMA2 R11, -RZ, RZ, 2.2890625, 0 ;  /* 0x40940000ff0b7431 */ /* 0x000fe400000001ff */
[----:B------:R-:W-:Y:S01]  /*01b0*/  IMAD.MOV.U32 R10, RZ, RZ, 0x0 ;  /* 0x00000000ff0a7424 */ /* 0x000fe200078e00ff */
[----:B------:R-:W1:Y:S01]  /*01c0*/  LDC.64 R6, c[0x0][0x3f0] ;  /* 0x0000fc00ff067b82 */ /* 0x000e620000000a00 */
[----:B------:R-:W-:-:S06]  /*01d0*/  IMAD.MOV.U32 R4, RZ, RZ, 0x1 ;  /* 0x00000001ff047424 */ /* 0x000fcc00078e00ff */
[----:B0-----:R-:W-:-:S08]  /*01e0*/  DFMA R2, R4, -R10, 1 ;  /* 0x3ff000000402742b */ /* 0x001fd0000000080a */
[----:B------:R-:W-:Y:S02]  /*01f0*/  DFMA R8, R2, R2, R2 ;  /* 0x000000020208722b */ /* 0x000fe40000000002 */
[----:B------:R-:W-:Y:S01]  /*0200*/  F2F.F64.F32 R2, UR15 ;  /* 0x0000000f00027d10 */ /* 0x000fe20008201800 */
[----:B-1----:R0:W5:Y:S05]  /*0210*/  LDG.E R31, desc[UR12][R6.64] ;  /* 0x0000000c061f7981 */ /* 0x00216a000c1e1900 */
[----:B------:R-:W-:Y:S02]  /*0220*/  DFMA R8, R4, R8, R4 ;  /* 0x000000080408722b */ /* 0x000fe40000000004 */
[----:B------:R-:W1:Y:S06]  /*0230*/  I2F.F64 R4, UR14 ;  /* 0x0000000e00047d12 */ /* 0x000e6c0008201c00 */
[----:B------:R-:W-:-:S08]  /*0240*/  DFMA R10, R8, -R10, 1 ;  /* 0x3ff00000080a742b */ /* 0x000fd0000000080a */
[----:B------:R-:W-:Y:S02]  /*0250*/  DFMA R10, R8, R10, R8 ;  /* 0x0000000a080a722b */ /* 0x000fe40000000008 */
[----:B-1----:R-:W-:-:S08]  /*0260*/  DMUL R4, R2, R4 ;  /* 0x0000000402047228 */ /* 0x002fd00000000000 */
[----:B------:R-:W-:Y:S02]  /*0270*/  DMUL R2, R4, R10 ;  /* 0x0000000a04027228 */ /* 0x000fe40000000000 */
[----:B------:R-:W-:-:S06]  /*0280*/  FSETP.GEU.AND P1, PT, |R5|, 6.5827683646048100446e-37, PT ;  /* 0x036000000500780b */ /* 0x000fcc0003f2e200 */
[----:B0-----:R-:W-:-:S08]  /*0290*/  DFMA R6, R2, -1280, R4 ;  /* 0xc09400000206782b */ /* 0x001fd00000000004 */
[----:B------:R-:W-:-:S10]  /*02a0*/  DFMA R2, R10, R6, R2 ;  /* 0x000000060a02722b */ /* 0x000fd40000000002 */
[----:B------:R-:W-:-:S05]  /*02b0*/  FFMA R0, RZ, 4.625, R3 ;  /* 0x40940000ff007823 */ /* 0x000fca0000000003 */
[----:B------:R-:W-:-:S13]  /*02c0*/  FSETP.GT.AND P0, PT, |R0|, 1.469367938527859385e-39, PT ;  /* 0x001000000000780b */ /* 0x000fda0003f04200 */
[----:B------:R-:W-:Y:S05]  /*02d0*/  @P0 BRA P1, `(.L_x_97) ;  /* 0x0000000000100947 */ /* 0x000fea0000800000 */
[----:B------:R-:W-:-:S07]  /*02e0*/  MOV R0, 0x300 ;  /* 0x0000030000007802 */ /* 0x000fce0000000f00 */
[----:B-----5:R-:W-:Y:S05]  /*02f0*/  CALL.REL.NOINC `($__internal_4_$__cuda_sm20_div_rn_f64_full) ;  /* 0x0000003c00b47944 */ /* 0x020fea0003c00000 */
[----:B------:R-:W-:Y:S02]  /*0300*/  IMAD.MOV.U32 R2, RZ, RZ, R10 ;  /* 0x000000ffff027224 */ /* 0x000fe400078e000a */
[----:B------:R-:W-:-:S07]  /*0310*/  IMAD.MOV.U32 R3, RZ, RZ, R11 ;  /* 0x000000ffff037224 */ /* 0x000fce00078e000b */
.L_x_97:
[----:B------:R-:W0:Y:S01]  /*0320*/  LDCU UR17, c[0x0][0x360] ;  /* 0x00006c00ff1177ac */ /* 0x000e220008000800 */
[----:B------:R-:W1:Y:S01]  /*0330*/  S2R R26, SR_TID.X ;  /* 0x00000000001a7919 */ /* 0x000e620000002100 */
[----:B------:R-:W2:Y:S01]  /*0340*/  LDCU UR7, c[0x0][0x364] ;  /* 0x00006c80ff0777ac */ /* 0x000ea20008000800 */
[----:B------:R-:W-:Y:S01]  /*0350*/  UMOV UR4, URZ ;  /* 0x000000ff00047c82 */ /* 0x000fe20008000000 */
[----:B--2---:R-:W2:Y:S01]  /*0360*/  I2F.U32.RP R0, UR7 ;  /* 0x0000000700007d06 */ /* 0x004ea20008209000 */
[----:B------:R-:W-:-:S07]  /*0370*/  UISETP.NE.U32.AND UP2, UPT, UR7, URZ, UPT ;  /* 0x000000ff0700728c */ /* 0x000fce000bf45070 */
[----:B--2---:R-:W2:Y:S02]  /*0380*/  MUFU.RCP R0, R0 ;  /* 0x0000000000007308 */ /* 0x004ea40000001000 */
[----:B--2---:R-:W-:-:S06]  /*0390*/  VIADD R4, R0, 0xffffffe ;  /* 0x0ffffffe00047836 */ /* 0x004fcc0000000000 */
[----:B------:R-:W2:Y:S02]  /*03a0*/  F2I.FTZ.U32.TRUNC.NTZ R4, R4 ;  /* 0x0000000400047305 */ /* 0x000ea4000021f000 */
[----:B--2---:R-:W-:-:S13]  /*03b0*/  R2UR UR5, R4 ;  /* 0x00000000040572ca */ /* 0x004fda00000e0000 */
[----:B------:R-:W-:-:S04]  /*03c0*/  UIADD3 UR6, UPT, UPT, URZ, -UR5, URZ ;  /* 0x80000005ff067290 */ /* 0x000fc8000fffe0ff */
[----:B------:R-:W-:-:S04]  /*03d0*/  UIMAD UR6, UR6, UR7, URZ ;  /* 0x00000007060672a4 */ /* 0x000fc8000f8e02ff */
[----:B------:R-:W-:-:S04]  /*03e0*/  UIMAD.WIDE.U32 UR4, UR5, UR6, UR4 ;  /* 0x00000006050472a5 */ /* 0x000fc8000f8e0004 */
[----:B------:R-:W-:-:S07]  /*03f0*/  UIMAD.WIDE.U32 UR4, UR5, UR14, URZ ;  /* 0x0000000e050472a5 */ /* 0x000fce000f8e00ff */
[----:B------:R-:W-:Y:S02]  /*0400*/  UMOV UR6, UR5 ;  /* 0x0000000500067c82 */ /* 0x000fe40008000000 */
[----:B------:R-:W-:-:S04]  /*0410*/  UIADD3 UR4, UPT, UPT, -UR6, URZ, URZ ;  /* 0x000000ff06047290 */ /* 0x000fc8000fffe1ff */
[----:B------:R-:W-:-:S04]  /*0420*/  UIMAD UR4, UR7, UR4, UR14 ;  /* 0x00000004070472a4 */ /* 0x000fc8000f8e020e */
[----:B------:R-:W-:-:S11]  /*0430*/  UISETP.GE.U32.AND UP0, UPT, UR4, UR7, UPT ;  /* 0x000000070400728c */ /* 0x000fd6000bf06070 */
[----:B------:R-:W-:Y:S02]  /*0440*/  @UP0 UIADD3 UR4, UPT, UPT, UR4, -UR7, URZ ;  /* 0x8000000704040290 */ /* 0x000fe4000fffe0ff */
[----:B------:R-:W-:Y:S02]  /*0450*/  @UP0 UIADD3 UR6, UPT, UPT, UR6, 0x1, URZ ;  /* 0x0000000106060890 */ /* 0x000fe4000fffe0ff */
[----:B------:R-:W-:-:S11]  /*0460*/  UISETP.GE.U32.AND UP1, UPT, UR4, UR7, UPT ;  /* 0x000000070400728c */ /* 0x000fd6000bf26070 */
[----:B------:R-:W-:Y:S02]  /*0470*/  @UP1 UIADD3 UR6, UPT, UPT, UR6, 0x1, URZ ;  /* 0x0000000106061890 */ /* 0x000fe4000fffe0ff */
[----:B------:R-:W-:-:S06]  /*0480*/  @!UP2 ULOP3.LUT UR6, URZ, UR7, URZ, 0x33, !UPT ;  /* 0x00000007ff06a292 */ /* 0x000fcc000f8e33ff */
[----:B-1----:R-:W-:-:S13]  /*0490*/  ISETP.GE.AND P0, PT, R26, UR6, PT ;  /* 0x000000061a007c0c */ /* 0x002fda000bf06270 */
[----:B0-----:R-:W-:Y:S05]  /*04a0*/  @P0 EXIT ;  /* 0x000000000000094d */ /* 0x001fea0003800000 */
[----:B------:R-:W0:Y:S01]  /*04b0*/  F2F.F64.F32 R8, UR15 ;  /* 0x0000000f00087d10 */ /* 0x000e220008201800 */
[----:B------:R-:W1:Y:S01]  /*04c0*/  S2UR UR7, SR_CTAID.X ;  /* 0x00000000000779c3 */ /* 0x000e620000002500 */
[----:B------:R-:W-:Y:S01]  /*04d0*/  UMOV UR4, 0xced91687 ;  /* 0xced9168700047882 */ /* 0x000fe20000000000 */
[----:B------:R-:W-:-:S05]  /*04e0*/  UMOV UR5, 0x3ff553f7 ;  /* 0x3ff553f700057882 */ /* 0x000fca0000000000 */
[----:B------:R-:W2:Y:S01]  /*04f0*/  I2F.F64 R10, UR14 ;  /* 0x0000000e000a7d12 */ /* 0x000ea20008201c00 */
[----:B------:R-:W-:Y:S01]  /*0500*/  DADD R2, R2, 2.5 ;  /* 0x4004000002027429 */ /* 0x000fe20000000000 */
[----:B------:R-:W3:Y:S01]  /*0510*/  S2R R17, SR_TID.Y ;  /* 0x0000000000117919 */ /* 0x000ee20000002200 */
[----:B------:R-:W4:Y:S01]  /*0520*/  LDCU.64 UR8, c[0x0][0x3a0] ;  /* 0x00007400ff0877ac */ /* 0x000f220008000a00 */
[----:B------:R-:W3:Y:S01]  /*0530*/  LDC.64 R4, c[0x0][0x3e8] ;  /* 0x0000fa00ff047b82 */ /* 0x000ee20000000a00 */
[----:B0-----:R-:W-:-:S03]  /*0540*/  DMUL R8, R8, UR4 ;  /* 0x0000000408087c28 */ /* 0x001fc60008000000 */
[----:B------:R-:W0:Y:S01]  /*0550*/  F2F.F64.F32 R6, R32 ;  /* 0x0000002000067310 */ /* 0x000e220000201800 */
[----:B------:R-:W3:Y:S04]  /*0560*/  LDCU.64 UR10, c[0x0][0x398] ;  /* 0x00007300ff0a77ac */ /* 0x000ee80008000a00 */
[----:B--2---:R-:W-:-:S03]  /*0570*/  DMUL R8, R10, R8 ;  /* 0x000000080a087228 */ /* 0x004fc60000000000 */
[----:B------:R-:W2:Y:S01]  /*0580*/  F2F.F32.F64 R2, R2 ;  /* 0x0000000200027310 */ /* 0x000ea20000301000 */
[----:B------:R-:W-:Y:S01]  /*0590*/  UMOV UR4, 0x33333333 ;  /* 0x3333333300047882 */ /* 0x000fe20000000000 */
[----:B------:R-:W-:Y:S01]  /*05a0*/  UMOV UR5, 0x3ff33333 ;  /* 0x3ff3333300057882 */ /* 0x000fe20000000000 */
[----:B-1----:R-:W-:Y:S01]  /*05b0*/  UIMAD UR7, UR14, UR7, URZ ;  /* 0x000000070e0772a4 */ /* 0x002fe2000f8e02ff */
[----:B0-----:R-:W-:Y:S02]  /*05c0*/  DMUL R6, R6, UR4 ;  /* 0x0000000406067c28 */ /* 0x001fe40008000000 */
[----:B------:R-:W-:Y:S01]  /*05d0*/  DMUL R8, R8, 0.0078125 ;  /* 0x3f80000008087828 */ /* 0x000fe20000000000 */
[----:B------:R-:W-:Y:S02]  /*05e0*/  USHF.R.S32.HI UR18, URZ, 0x1f, UR7 ;  /* 0x0000001fff127899 */ /* 0x000fe40008011407 */
[----:B------:R-:W-:Y:S01]  /*05f0*/  USHF.L.U32 UR4, UR7, 0x2, URZ ;  /* 0x0000000207047899 */ /* 0x000fe200080006ff */
[----:B------:R0:W1:Y:S01]  /*0600*/  F2F.F32.F64 R28, R6 ;  /* 0x00000006001c7310 */ /* 0x0000620000301000 */
[----:B------:R-:W-:Y:S01]  /*0610*/  USHF.L.U64.HI UR5, UR7, 0x2, UR18 ;  /* 0x0000000207057899 */ /* 0x000fe20008010212 */
[----:B--2---:R-:W-:Y:S01]  /*0620*/  R2UR UR19, R2 ;  /* 0x00000000021372ca */ /* 0x004fe200000e0000 */
[----:B----4-:R-:W-:Y:S01]  /*0630*/  UIADD3 UR8, UP0, UPT, UR4, UR8, URZ ;  /* 0x0000000804087290 */ /* 0x010fe2000ff1e0ff */
[----:B------:R-:W-:Y:S01]  /*0640*/  IMAD.U32 R0, RZ, RZ, UR6 ;  /* 0x00000006ff007e24 */ /* 0x000fe2000f8e00ff */
[----:B------:R-:W-:Y:S01]  /*0650*/  BSSY.RECONVERGENT B1, `(.L_x_98) ;  /* 0x00003b5000017945 */ /* 0x000fe20003800200 */
[----:B---3--:R-:W5:Y:S02]  /*0660*/  LDG.E R30, desc[UR12][R4.64] ;  /* 0x0000000c041e7981 */ /* 0x008f64000c1e1900 */
[----:B------:R0:W2:Y:S01]  /*0670*/  F2I.F64.TRUNC R27, R8 ;  /* 0x00000008001b7311 */ /* 0x0000a2000030d100 */
[----:B------:R-:W-:Y:S01]  /*0680*/  UIADD3.X UR9, UPT, UPT, UR5, UR9, URZ, UP0, !UPT ;  /* 0x0000000905097290 */ /* 0x000fe200087fe4ff */
[----:B------:R3:W5:Y:S01]  /*0690*/  LDG.E R29, desc[UR12][R4.64+0x4] ;  /* 0x0000040c041d7981 */ /* 0x000762000c1e1900 */
[----:B------:R-:W-:Y:S01]  /*06a0*/  UIADD3 UR4, UP1, UPT, UR4, UR10, URZ ;  /* 0x0000000a04047290 */ /* 0x000fe2000ff3e0ff */
[C---:B------:R-:W-:Y:S01]  /*06b0*/  IMAD R26, R17.reuse, UR6, R26 ;  /* 0x00000006111a7c24 */ /* 0x040fe2000f8e021a */
[----:B------:R-:W-:Y:S01]  /*06c0*/  ULOP3.LUT UR10, UR14, 0x7, URZ, 0xc0, !UPT ;  /* 0x000000070e0a7892 */ /* 0x000fe2000f8ec0ff */
[----:B------:R-:W-:Y:S01]  /*06d0*/  IMAD R17, R17, UR6, R0 ;  /* 0x0000000611117c24 */ /* 0x000fe2000f8e0200 */
[----:B------:R-:W-:Y:S01]  /*06e0*/  UIADD3.X UR5, UPT, UPT, UR5, UR11, URZ, UP1, !UPT ;  /* 0x0000000b05057290 */ /* 0x000fe20008ffe4ff */
[----:B------:R-:W-:Y:S01]  /*06f0*/  IMAD.U32 R18, RZ, RZ, UR8 ;  /* 0x00000008ff127e24 */ /* 0x000fe2000f8e00ff */
[----:B------:R-:W-:Y:S01]  /*0700*/  ULOP3.LUT UR11, UR14, 0x3, URZ, 0xc0, !UPT ;  /* 0x000000030e0b7892 */ /* 0x000fe2000f8ec0ff */
[----:B------:R-:W-:Y:S01]  /*0710*/  IMAD.U32 R19, RZ, RZ, UR9 ;  /* 0x00000009ff137e24 */ /* 0x000fe2000f8e00ff */
[----:B------:R-:W-:Y:S01]  /*0720*/  ULOP3.LUT UR16, UR14, 0x7ffffff8, URZ, 0xc0, !UPT ;  /* 0x7ffffff80e107892 */ /* 0x000fe2000f8ec0ff */
[----:B01-3--:R-:W-:-:S11]  /*0730*/  MOV R4, 0xffffffff ;  /* 0xffffffff00047802 */ /* 0x00bfd60000000f00 */
.L_x_209:
[----:B0-----:R-:W0:Y:S01]  /*0740*/  LDC.64 R20, c[0x0][0x380] ;  /* 0x0000e000ff147b82 */ /* 0x001e220000000a00 */
[----:B------:R-:W-:Y:S02]  /*0750*/  VIADD R16, R26, UR7 ;  /* 0x000000071a107c36 */ /* 0x000fe40008000000 */
[----:B------:R-:W-:-:S04]  /*0760*/  IMAD.MOV.U32 R3, RZ, RZ, 0x4 ;  /* 0x00000004ff037424 */ /* 0x000fc800078e00ff */
[----:B------:R-:W-:-:S04]  /*0770*/  IMAD.WIDE R2, R26, R3, UR4 ;  /* 0x000000041a027e25 */ /* 0x000fc8000f8e0203 */
[----:B0-----:R-:W-:-:S05]  /*0780*/  IMAD.WIDE R20, R16, 0x4, R20 ;  /* 0x0000000410147825 */ /* 0x001fca00078e0214 */
[----:B------:R0:W-:Y:S04]  /*0790*/  STG.E desc[UR12][R20.64], RZ ;  /* 0x000000ff14007986 */ /* 0x0001e8000c10190c */
[----:B------:R-:W3:Y:S01]  /*07a0*/  LDG.E R15, desc[UR12][R2.64] ;  /* 0x0000000c020f7981 */ /* 0x000ee2000c1e1900 */
[----:B------:R-:W-:Y:S01]  /*07b0*/  BSSY.RECONVERGENT B0, `(.L_x_99) ;  /* 0x000039b000007945 */ /* 0x000fe20003800200 */
[----:B------:R-:W-:Y:S01]  /*07c0*/  IMAD.MOV.U32 R14, RZ, RZ, R4 ;  /* 0x000000ffff0e7224 */ /* 0x000fe200078e0004 */
[----:B------:R-:W-:Y:S02]  /*07d0*/  MOV R4, 0xffffffff ;  /* 0xffffffff00047802 */ /* 0x000fe40000000f00 */
[----:B---3--:R-:W-:-:S13]  /*07e0*/  FSETP.NAN.AND P0, PT, |R15|, |R15|, PT ;  /* 0x4000000f0f00720b */ /* 0x008fda0003f08200 */
[----:B0----5:R-:W-:Y:S05]  /*07f0*/  @P0 BRA `(.L_x_100) ;  /* 0x0000003800580947 */ /* 0x021fea0003800000 */
[----:B------:R-:W0:Y:S01]  /*0800*/  LDC.64 R22, c[0x0][0x3c0] ;  /* 0x0000f000ff167b82 */ /* 0x000e220000000a00 */
[----:B------:R-:W-:Y:S01]  /*0810*/  ISETP.GE.AND P0, PT, R14, 0x1, PT ;  /* 0x000000010e00780c */ /* 0x000fe20003f06270 */
[----:B------:R-:W-:Y:S01]  /*0820*/  BSSY.RECONVERGENT B4, `(.L_x_101) ;  /* 0x00000f7000047945 */ /* 0x000fe20003800200 */
[----:B------:R-:W-:Y:S02]  /*0830*/  HFMA2 R10, -RZ, RZ, 0, 0 ;  /* 0x00000000ff0a7431 */ /* 0x000fe400000001ff */
[----:B------:R-:W-:Y:S02]  /*0840*/  IMAD.MOV.U32 R2, RZ, RZ, RZ ;  /* 0x000000ffff027224 */ /* 0x000fe400078e00ff */
[----:B------:R-:W-:Y:S02]  /*0850*/  IMAD.MOV.U32 R0, RZ, RZ, RZ ;  /* 0x000000ffff007224 */ /* 0x000fe400078e00ff */
[----:B------:R-:W-:Y:S02]  /*0860*/  IMAD.MOV.U32 R13, RZ, RZ, RZ ;  /* 0x000000ffff0d7224 */ /* 0x000fe400078e00ff */
[----:B------:R-:W-:-:S02]  /*0870*/  IMAD.MOV.U32 R12, RZ, RZ, -0x1 ;  /* 0xffffffffff0c7424 */ /* 0x000fc400078e00ff */
[----:B------:R-:W-:Y:S02]  /*0880*/  IMAD.MOV.U32 R11, RZ, RZ, -0x1 ;  /* 0xffffffffff0b7424 */ /* 0x000fe400078e00ff */
[----:B0-----:R-:W-:Y:S01]  /*0890*/  IMAD.WIDE R22, R16, 0x4, R22 ;  /* 0x0000000410167825 */ /* 0x001fe200078e0216 */
[----:B------:R-:W-:Y:S06]  /*08a0*/  @!P0 BRA `(.L_x_102) ;  /* 0x0000000c00b88947 */ /* 0x000fec0003800000 */
[C---:B--2---:R-:W-:Y:S02]  /*08b0*/  IADD3 R3, PT, PT, R14.reuse, UR17, R27 ;  /* 0x000000110e037c10 */ /* 0x044fe4000fffe01b */
[----:B------:R-:W-:Y:S02]  /*08c0*/  VIADDMNMX R5, R14, -R27, RZ, !PT ;  /* 0x8000001b0e057246 */ /* 0x000fe400078001ff */
[----:B------:R-:W-:-:S04]  /*08d0*/  VIMNMX R8, PT, PT, R3, UR14, PT ;  /* 0x0000000e03087c48 */ /* 0x000fc8000bfe0100 */
[----:B------:R-:W-:-:S13]  /*08e0*/  ISETP.GT.AND P0, PT, R8, R5, PT ;  /* 0x000000050800720c */ /* 0x000fda0003f04270 */
[----:B------:R-:W-:Y:S05]  /*08f0*/  @!P0 BRA `(.L_x_102) ;  /* 0x0000000c00a48947 */ /* 0x000fea0003800000 */
[----:B------:R-:W-:Y:S01]  /*0900*/  VIADD R3, R5, 0x1 ;  /* 0x0000000105037836 */ /* 0x000fe20000000000 */
[----:B------:R-:W-:Y:S01]  /*0910*/  BSSY.RECONVERGENT B3, `(.L_x_103) ;  /* 0x00000a2000037945 */ /* 0x000fe20003800200 */
[----:B------:R-:W-:Y:S01]  /*0920*/  I2FP.F32.S32 R9, R26 ;  /* 0x0000001a00097245 */ /* 0x000fe20000201400 */
[----:B------:R-:W-:Y:S01]  /*0930*/  IMAD.MOV.U32 R11, RZ, RZ, -0x1 ;  /* 0xffffffffff0b7424 */ /* 0x000fe200078e00ff */
[----:B------:R-:W-:Y:S01]  /*0940*/  MOV R13, RZ ;  /* 0x000000ff000d7202 */ /* 0x000fe20000000f00 */
[----:B------:R-:W-:Y:S01]  /*0950*/  IMAD.MOV.U32 R10, RZ, RZ, RZ ;  /* 0x000000ffff0a7224 */ /* 0x000fe200078e00ff */
[----:B------:R-:W-:Y:S01]  /*0960*/  ISETP.NE.AND P0, PT, R8, R3, PT ;  /* 0x000000030800720c */ /* 0x000fe20003f05270 */
[----:B------:R-:W-:Y:S02]  /*0970*/  IMAD.MOV.U32 R0, RZ, RZ, RZ ;  /* 0x000000ffff007224 */ /* 0x000fe400078e00ff */
[----:B------:R-:W-:Y:S02]  /*0980*/  IMAD.MOV.U32 R2, RZ, RZ, RZ ;  /* 0x000000ffff027224 */ /* 0x000fe400078e00ff */
[----:B------:R-:W-:-:S02]  /*0990*/  IMAD.MOV.U32 R7, RZ, RZ, -0x1 ;  /* 0xffffffffff077424 */ /* 0x000fc400078e00ff */
[----:B------:R-:W-:-:S06]  /*09a0*/  IMAD.IADD R8, R8, 0x1, -R5 ;  /* 0x0000000108087824 */ /* 0x000fcc00078e0a05 */
[----:B------:R-:W-:Y:S05]  /*09b0*/  @!P0 BRA `(.L_x_104) ;  /* 0x00000008005c8947 */ /* 0x000fea0003800000 */
[----:B------:R-:W-:Y:S01]  /*09c0*/  VIADD R6, R5, UR7 ;  /* 0x0000000705067c36 */ /* 0x000fe20008000000 */
[----:B------:R-:W-:Y:S01]  /*09d0*/  LOP3.LUT R5, R8, 0xfffffffe, RZ, 0xc0, !PT ;  /* 0xfffffffe08057812 */ /* 0x000fe200078ec0ff */
[----:B------:R-:W-:Y:S01]  /*09e0*/  HFMA2 R10, -RZ, RZ, 0, 0 ;  /* 0x00000000ff0a7431 */ /* 0x000fe200000001ff */
[----:B------:R-:W-:Y:S01]  /*09f0*/  BSSY.RECONVERGENT B2, `(.L_x_105) ;  /* 0x0000091000027945 */ /* 0x000fe20003800200 */
[----:B------:R-:W-:Y:S02]  /*0a00*/  IMAD.MOV.U32 R7, RZ, RZ, R3 ;  /* 0x000000ffff077224 */ /* 0x000fe400078e0003 */
[----:B------:R-:W-:Y:S02]  /*0a10*/  IMAD.MOV.U32 R11, RZ, RZ, -0x1 ;  /* 0xffffffffff0b7424 */ /* 0x000fe400078e00ff */
[----:B------:R-:W-:Y:S02]  /*0a20*/  IMAD.MOV.U32 R0, RZ, RZ, RZ ;  /* 0x000000ffff007224 */ /* 0x000fe400078e00ff */
[----:B------:R-:W-:-:S02]  /*0a30*/  IMAD.MOV.U32 R12, RZ, RZ, -0x1 ;  /* 0xffffffffff0c7424 */ /* 0x000fc400078e00ff */
[----:B------:R-:W-:-:S07]  /*0a40*/  IMAD.MOV R5, RZ, RZ, -R5 ;  /* 0x000000ffff057224 */ /* 0x000fce00078e0a05 */
.L_x_124:
[----:B------:R-:W-:-:S04]  /*0a50*/  VIADD R37, R7, 0xffffffff ;  /* 0xffffffff07257836 */ /* 0x000fc80000000000 */
[----:B------:R-:W-:-:S05]  /*0a60*/  IMAD.WIDE.U32 R24, R37, 0x4, R18 ;  /* 0x0000000425187825 */ /* 0x000fca00078e0012 */
[----:B------:R-:W2:Y:S01]  /*0a70*/  LDG.E R36, desc[UR12][R24.64] ;  /* 0x0000000c18247981 */ /* 0x000ea2000c1e1900 */
[----:B------:R-:W-:Y:S01]  /*0a80*/  VIADD R5, R5, 0x2 ;  /* 0x0000000205057836 */ /* 0x000fe20000000000 */
[----:B------:R-:W-:Y:S04]  /*0a90*/  BSSY.RECONVERGENT B7, `(.L_x_106) ;  /* 0x0000040000077945 */ /* 0x000fe80003800200 */
[----:B------:R-:W-:Y:S02]  /*0aa0*/  ISETP.NE.AND P1, PT, R5, RZ, PT ;  /* 0x000000ff0500720c */ /* 0x000fe40003f25270 */
[----:B--2---:R-:W-:-:S13]  /*0ab0*/  FSETP.NAN.AND P0, PT, |R36|, |R36|, PT ;  /* 0x400000242400720b */ /* 0x004fda0003f08200 */
[----:B------:R-:W-:Y:S05]  /*0ac0*/  @P0 BRA `(.L_x_107) ;  /* 0x0000000000f00947 */ /* 0x000fea0003800000 */
[----:B------:R-:W0:Y:S01]  /*0ad0*/  LDC.64 R34, c[0x0][0x3c8] ;  /* 0x0000f200ff227b82 */ /* 0x000e220000000a00 */
[----:B------:R-:W2:Y:S01]  /*0ae0*/  LDG.E R4, desc[UR12][R22.64] ;  /* 0x0000000c16047981 */ /* 0x000ea2000c1e1900 */
[----:B0-----:R-:W-:-:S06]  /*0af0*/  IMAD.WIDE R34, R6, 0x4, R34 ;  /* 0x0000000406227825 */ /* 0x001fcc00078e0222 */
[----:B------:R-:W3:Y:S01]  /*0b00*/  LDG.E R35, desc[UR12][R34.64] ;  /* 0x0000000c22237981 */ /* 0x000ee2000c1e1900 */
[----:B------:R-:W0:Y:S01]  /*0b10*/  MUFU.RCP R33, UR15 ;  /* 0x0000000f00217d08 */ /* 0x000e220008001000 */
[----:B------:R-:W-:Y:S02]  /*0b20*/  I2FP.F32.U32 R39, R37 ;  /* 0x0000002500277245 */ /* 0x000fe40000201000 */
[----:B------:R-:W-:Y:S01]  /*0b30*/  MOV R38, UR15 ;  /* 0x0000000f00267c02 */ /* 0x000fe20008000f00 */
[----:B------:R-:W-:Y:S04]  /*0b40*/  BSSY.RECONVERGENT B8, `(.L_x_108) ;  /* 0x0000010000087945 */ /* 0x000fe80003800200 */
[----:B0-----:R-:W-:-:S04]  /*0b50*/  FFMA R38, R33, -R38, 1 ;  /* 0x3f80000021267423 */ /* 0x001fc80000000826 */
[----:B------:R-:W-:Y:S01]  /*0b60*/  FFMA R38, R33, R38, R33 ;  /* 0x0000002621267223 */ /* 0x000fe20000000021 */
[----:B--2---:R-:W-:-:S04]  /*0b70*/  FADD R4, -R9, R4 ;  /* 0x0000000409047221 */ /* 0x004fc80000000100 */
[----:B---3--:R-:W-:-:S04]  /*0b80*/  FADD R4, R4, -R35 ;  /* 0x8000002304047221 */ /* 0x008fc80000000000 */
[----:B------:R-:W-:-:S04]  /*0b90*/  FADD R3, R4, R39 ;  /* 0x0000002704037221 */ /* 0x000fc80000000000 */
[----:B------:R-:W0:Y:S01]  /*0ba0*/  FCHK P0, |R3|, UR15 ;  /* 0x0000000f03007d02 */ /* 0x000e220008000200 */
[----:B------:R-:W-:-:S04]  /*0bb0*/  FFMA R4, |R3|, R38, RZ ;  /* 0x0000002603047223 */ /* 0x000fc800000002ff */
[----:B------:R-:W-:-:S04]  /*0bc0*/  FFMA R33, R4, -UR15, |R3| ;  /* 0x8000000f04217c23 */ /* 0x000fc80008000403 */
[----:B------:R-:W-:Y:S01]  /*0bd0*/  FFMA R33, R38, R33, R4 ;  /* 0x0000002126217223 */ /* 0x000fe20000000004 */
[----:B0-----:R-:W-:Y:S06]  /*0be0*/  @!P0 BRA `(.L_x_109) ;  /* 0x0000000000148947 */ /* 0x001fec0003800000 */
[----:B------:R-:W-:Y:S01]  /*0bf0*/  FADD R3, |R3|, -RZ ;  /* 0x800000ff03037221 */ /* 0x000fe20000000200 */
[----:B------:R-:W-:Y:S01]  /*0c00*/  IMAD.U32 R4, RZ, RZ, UR15 ;  /* 0x0000000fff047e24 */ /* 0x000fe2000f8e00ff */
[----:B------:R-:W-:-:S07]  /*0c10*/  MOV R34, 0xc30 ;  /* 0x00000c3000227802 */ /* 0x000fce0000000f00 */
[----:B-----5:R-:W-:Y:S05]  /*0c20*/  CALL.REL.NOINC `($__internal_5_$__cuda_sm3x_div_rn_noftz_f32_slowpath) ;  /* 0x0000003800a47944 */ /* 0x020fea0003c00000 */
[----:B------:R-:W-:-:S07]  /*0c30*/  IMAD.MOV.U32 R33, RZ, RZ, R3 ;  /* 0x000000ffff217224 */ /* 0x000fce00078e0003 */
.L_x_109:
[----:B------:R-:W-:Y:S05]  /*0c40*/  BSYNC.RECONVERGENT B8 ;  /* 0x0000000000087941 */ /* 0x000fea0003800200 */
.L_x_108:
[----:B------:R-:W-:-:S04]  /*0c50*/  FADD R4, R33, R32 ;  /* 0x0000002021047221 */ /* 0x000fc80000000000 */
[----:B------:R-:W-:-:S05]  /*0c60*/  FADD R3, R15, -R4 ;  /* 0x800000040f037221 */ /* 0x000fca0000000000 */
[----:B------:R-:W-:-:S04]  /*0c70*/  FSETP.GTU.AND P0, PT, R3, R36, PT ;  /* 0x000000240300720b */ /* 0x000fc80003f0c000 */
[----:B------:R-:W-:-:S13]  /*0c80*/  FSETP.GTU.OR P0, PT, R36, R15, P0 ;  /* 0x0000000f2400720b */ /* 0x000fda000070c400 */
[----:B------:R-:W-:Y:S05]  /*0c90*/  @P0 BRA `(.L_x_110) ;  /* 0x0000000000380947 */ /* 0x000fea0003800000 */
[----:B------:R-:W-:Y:S01]  /*0ca0*/  ISETP.NE.AND P0, PT, R11, -0x1, PT ;  /* 0xffffffff0b00780c */ /* 0x000fe20003f05270 */
[----:B------:R-:W-:Y:S01]  /*0cb0*/  BSSY.RECONVERGENT B5, `(.L_x_111) ;  /* 0x0000009000057945 */ /* 0x000fe20003800200 */
[----:B------:R-:W-:Y:S01]  /*0cc0*/  FADD R2, R2, R39 ;  /* 0x0000002702027221 */ /* 0x000fe20000000000 */
[----:B------:R-:W-:-:S10]  /*0cd0*/  IMAD.MOV.U32 R3, RZ, RZ, R37 ;  /* 0x000000ffff037224 */ /* 0x000fd400078e0025 */
[----:B------:R-:W-:Y:S05]  /*0ce0*/  @!P0 BRA `(.L_x_112) ;  /* 0x0000000000148947 */ /* 0x000fea0003800000 */
[----:B------:R-:W-:-:S06]  /*0cf0*/  IMAD.WIDE.U32 R34, R11, 0x4, R18 ;  /* 0x000000040b227825 */ /* 0x000fcc00078e0012 */
[----:B------:R-:W2:Y:S01]  /*0d00*/  LDG.E R35, desc[UR12][R34.64] ;  /* 0x0000000c22237981 */ /* 0x000ea2000c1e1900 */
[----:B------:R-:W-:Y:S01]  /*0d10*/  IMAD.MOV.U32 R3, RZ, RZ, R11 ;  /* 0x000000ffff037224 */ /* 0x000fe200078e000b */
[----:B--2---:R-:W-:-:S13]  /*0d20*/  FSETP.GE.AND P0, PT, R36, R35, PT ;  /* 0x000000232400720b */ /* 0x004fda0003f06000 */
[----:B------:R-:W-:-:S07]  /*0d30*/  @P0 IMAD.MOV.U32 R3, RZ, RZ, R37 ;  /* 0x000000ffff030224 */ /* 0x000fce00078e0025 */
.L_x_112:
[----:B------:R-:W-:Y:S05]  /*0d40*/  BSYNC.RECONVERGENT B5 ;  /* 0x0000000000057941 */ /* 0x000fea0003800200 */
.L_x_111:
[----:B------:R-:W-:Y:S01]  /*0d50*/  IADD3 R13, PT, PT, R13, 0x1, RZ ;  /* 0x000000010d0d7810 */ /* 0x000fe20007ffe0ff */
[----:B------:R-:W-:Y:S01]  /*0d60*/  IMAD.MOV.U32 R11, RZ, RZ, R3 ;  /* 0x000000ffff0b7224 */ /* 0x000fe200078e0003 */
[----:B------:R-:W-:Y:S06]  /*0d70*/  BRA `(.L_x_107) ;  /* 0x0000000000447947 */ /* 0x000fec0003800000 */
.L_x_110:
[----:B------:R-:W-:-:S05]  /*0d80*/  FADD R3, R15, R4 ;  /* 0x000000040f037221 */ /* 0x000fca0000000000 */
        /* <DEDUP_REMOVED lines=11> */
[----:B--2---:R-:W-:-:S13]  /*0e40*/  FSETP.GTU.AND P0, PT, R36, R35, PT ;  /* 0x000000232400720b */ /* 0x004fda0003f0c000 */
[----:B------:R-:W-:-:S07]  /*0e50*/  @!P0 IMAD.MOV.U32 R3, RZ, RZ, R37 ;  /* 0x000000ffff038224 */ /* 0x000fce00078e0025 */
.L_x_114:
[----:B------:R-:W-:Y:S05]  /*0e60*/  BSYNC.RECONVERGENT B5 ;  /* 0x0000000000057941 */ /* 0x000fea0003800200 */
.L_x_113:
[----:B------:R-:W-:Y:S01]  /*0e70*/  VIADD R10, R10, 0x1 ;  /* 0x000000010a0a7836 */ /* 0x000fe20000000000 */
[----:B------:R-:W-:-:S07]  /*0e80*/  MOV R12, R3 ;  /* 0x00000003000c7202 */ /* 0x000fce0000000f00 */
.L_x_107:
[----:B------:R-:W-:Y:S05]  /*0e90*/  BSYNC.RECONVERGENT B7 ;  /* 0x0000000000077941 */ /* 0x000fea0003800200 */
.L_x_106:
[----:B------:R-:W2:Y:S01]  /*0ea0*/  LDG.E R24, desc[UR12][R24.64+0x4] ;  /* 0x0000040c18187981 */ /* 0x000ea2000c1e1900 */
[----:B------:R-:W-:Y:S01]  /*0eb0*/  BSSY.RECONVERGENT B7, `(.L_x_115) ;  /* 0x0000041000077945 */ /* 0x000fe20003800200 */
[----:B--2---:R-:W-:-:S13]  /*0ec0*/  FSETP.NAN.AND P0, PT, |R24|, |R24|, PT ;  /* 0x400000181800720b */ /* 0x004fda0003f08200 */
[----:B------:R-:W-:Y:S05]  /*0ed0*/  @P0 BRA `(.L_x_116) ;  /* 0x0000000000f80947 */ /* 0x000fea0003800000 */
[----:B------:R-:W0:Y:S01]  /*0ee0*/  LDCU.64 UR8, c[0x0][0x3c8] ;  /* 0x00007900ff0877ac */ /* 0x000e220008000a00 */
[----:B------:R-:W-:-:S04]  /*0ef0*/  IADD3 R3, P0, PT, R37, UR7, RZ ;  /* 0x0000000725037c10 */ /* 0x000fc8000ff1e0ff */
[----:B------:R-:W-:Y:S02]  /*0f00*/  LEA.HI.X.SX32 R4, R37, UR18, 0x1, P0 ;  /* 0x0000001225047c11 */ /* 0x000fe400080f0eff */
[----:B0-----:R-:W-:-:S04]  /*0f10*/  LEA R34, P0, R3, UR8, 0x2 ;  /* 0x0000000803227c11 */ /* 0x001fc8000f8010ff */
[----:B------:R-:W-:Y:S02]  /*0f20*/  LEA.HI.X R35, R3, UR9, R4, 0x2, P0 ;  /* 0x0000000903237c11 */ /* 0x000fe400080f1404 */
[----:B------:R-:W2:Y:S04]  /*0f30*/  LDG.E R4, desc[UR12][R22.64] ;  /* 0x0000000c16047981 */ /* 0x000ea8000c1e1900 */
[----:B------:R-:W3:Y:S01]  /*0f40*/  LDG.E R35, desc[UR12][R34.64+0x4] ;  /* 0x0000040c22237981 */ /* 0x000ee2000c1e1900 */
[----:B------:R-:W0:Y:S01]  /*0f50*/  MUFU.RCP R3, UR15 ;  /* 0x0000000f00037d08 */ /* 0x000e220008001000 */
[----:B------:R-:W-:Y:S01]  /*0f60*/  I2FP.F32.U32 R25, R7 ;  /* 0x0000000700197245 */ /* 0x000fe20000201000 */
[----:B------:R-:W-:Y:S01]  /*0f70*/  IMAD.U32 R36, RZ, RZ, UR15 ;  /* 0x0000000fff247e24 */ /* 0x000fe2000f8e00ff */
[----:B------:R-:W-:Y:S03]  /*0f80*/  BSSY.RECONVERGENT B8, `(.L_x_117) ;  /* 0x000000f000087945 */ /* 0x000fe60003800200 */
[----:B0-----:R-:W-:-:S04]  /*0f90*/  FFMA R36, R3, -R36, 1 ;  /* 0x3f80000003247423 */ /* 0x001fc80000000824 */
[----:B------:R-:W-:Y:S01]  /*0fa0*/  FFMA R3, R3, R36, R3 ;  /* 0x0000002403037223 */ /* 0x000fe20000000003 */
[----:B--2---:R-:W-:-:S04]  /*0fb0*/  FADD R4, -R9, R4 ;  /* 0x0000000409047221 */ /* 0x004fc80000000100 */
[----:B---3--:R-:W-:-:S04]  /*0fc0*/  FADD R4, R4, -R35 ;  /* 0x8000002304047221 */ /* 0x008fc80000000000 */
[----:B------:R-:W-:-:S04]  /*0fd0*/  FADD R37, R4, R25 ;  /* 0x0000001904257221 */ /* 0x000fc80000000000 */
[----:B------:R-:W0:Y:S01]  /*0fe0*/  FCHK P0, |R37|, UR15 ;  /* 0x0000000f25007d02 */ /* 0x000e220008000200 */
[----:B------:R-:W-:-:S04]  /*0ff0*/  FFMA R4, R3, |R37|, RZ ;  /* 0x4000002503047223 */ /* 0x000fc800000000ff */
[----:B------:R-:W-:-:S04]  /*1000*/  FFMA R33, R4, -UR15, |R37| ;  /* 0x8000000f04217c23 */ /* 0x000fc80008000425 */
[----:B------:R-:W-:Y:S01]  /*1010*/  FFMA R3, R3, R33, R4 ;  /* 0x0000002103037223 */ /* 0x000fe20000000004 */
[----:B0-----:R-:W-:Y:S06]  /*1020*/  @!P0 BRA `(.L_x_118) ;  /* 0x0000000000108947 */ /* 0x001fec0003800000 */
[----:B------:R-:W-:Y:S01]  /*1030*/  FADD R3, |R37|, -RZ ;  /* 0x800000ff25037221 */ /* 0x000fe20000000200 */
[----:B------:R-:W-:Y:S01]  /*1040*/  IMAD.U32 R4, RZ, RZ, UR15 ;  /* 0x0000000fff047e24 */ /* 0x000fe2000f8e00ff */
[----:B------:R-:W-:-:S07]  /*1050*/  MOV R34, 0x1070 ;  /* 0x0000107000227802 */ /* 0x000fce0000000f00 */
[----:B-----5:R-:W-:Y:S05]  /*1060*/  CALL.REL.NOINC `($__internal_5_$__cuda_sm3x_div_rn_noftz_f32_slowpath) ;  /* 0x0000003400947944 */ /* 0x020fea0003c00000 */
.L_x_118:
[----:B------:R-:W-:Y:S05]  /*1070*/  BSYNC.RECONVERGENT B8 ;  /* 0x0000000000087941 */ /* 0x000fea0003800200 */
.L_x_117:
[----:B------:R-:W-:Y:S01]  /*1080*/  FADD R4, R3, R32 ;  /* 0x0000002003047221 */ /* 0x000fe20000000000 */
[----:B------:R-:W-:-:S03]  /*1090*/  FSETP.LE.AND P2, PT, R24, R15, PT ;  /* 0x0000000f1800720b */ /* 0x000fc60003f43000 */
[----:B------:R-:W-:-:S05]  /*10a0*/  FADD R3, R15, -R4 ;  /* 0x800000040f037221 */ /* 0x000fca0000000000 */
[----:B------:R-:W-:-:S13]  /*10b0*/  FSETP.GTU.AND P0, PT, R3, R24, PT ;  /* 0x000000180300720b */ /* 0x000fda0003f0c000 */
[----:B------:R-:W-:Y:S05]  /*10c0*/  @!P0 BRA P2, `(.L_x_119) ;  /* 0x0000000000488947 */ /* 0x000fea0001000000 */
        /* <DEDUP_REMOVED lines=14> */
.L_x_121:
[----:B------:R-:W-:Y:S05]  /*11b0*/  BSYNC.RECONVERGENT B5 ;  /* 0x0000000000057941 */ /* 0x000fea0003800200 */
.L_x_120:
[----:B------:R-:W-:Y:S01]  /*11c0*/  IADD3 R10, PT, PT, R10, 0x1, RZ ;  /* 0x000000010a0a7810 */ /* 0x000fe20007ffe0ff */
[----:B------:R-:W-:Y:S01]  /*11d0*/  IMAD.MOV.U32 R12, RZ, RZ, R3 ;  /* 0x000000ffff0c7224 */ /* 0x000fe200078e0003 */
[----:B------:R-:W-:Y:S06]  /*11e0*/  BRA `(.L_x_116) ;  /* 0x0000000000347947 */ /* 0x000fec0003800000 */
.L_x_119:
        /* <DEDUP_REMOVED lines=10> */
.L_x_123:
[----:B------:R-:W-:Y:S05]  /*1290*/  BSYNC.RECONVERGENT B5 ;  /* 0x0000000000057941 */ /* 0x000fea0003800200 */
.L_x_122:
[----:B------:R-:W-:Y:S01]  /*12a0*/  VIADD R13, R13, 0x1 ;  /* 0x000000010d0d7836 */ /* 0x000fe20000000000 */
[----:B------:R-:W-:-:S07]  /*12b0*/  MOV R11, R3 ;  /* 0x00000003000b7202 */ /* 0x000fce0000000f00 */
.L_x_116:
[----:B------:R-:W-:Y:S05]  /*12c0*/  BSYNC.RECONVERGENT B7 ;  /* 0x0000000000077941 */ /* 0x000fea0003800200 */
.L_x_115:
[----:B------:R-:W-:Y:S02]  /*12d0*/  VIADD R7, R7, 0x2 ;  /* 0x0000000207077836 */ /* 0x000fe40000000000 */
[----:B------:R-:W-:Y:S01]  /*12e0*/  VIADD R6, R6, 0x2 ;  /* 0x0000000206067836 */ /* 0x000fe20000000000 */
[----:B------:R-:W-:Y:S06]  /*12f0*/  @P1 BRA `(.L_x_124) ;  /* 0xfffffff400d41947 */ /* 0x000fec000383ffff */
[----:B------:R-:W-:Y:S05]  /*1300*/  BSYNC.RECONVERGENT B2 ;  /* 0x0000000000027941 */ /* 0x000fea0003800200 */
.L_x_105:
[----:B------:R-:W-:Y:S02]  /*1310*/  VIADD R5, R7, 0xffffffff ;  /* 0xffffffff07057836 */ /* 0x000fe40000000000 */
[----:B------:R-:W-:-:S07]  /*1320*/  IMAD.MOV.U32 R7, RZ, RZ, R12 ;  /* 0x000000ffff077224 */ /* 0x000fce00078e000c */
.L_x_104:
[----:B------:R-:W-:Y:S05]  /*1330*/  BSYNC.RECONVERGENT B3 ;  /* 0x0000000000037941 */ /* 0x000fea0003800200 */
.L_x_103:
[----:B------:R-:W-:-:S04]  /*1340*/  LOP3.LUT R8, R8, 0x1, RZ, 0xc0, !PT ;  /* 0x0000000108087812 */ /* 0x000fc800078ec0ff */
[----:B------:R-:W-:-:S13]  /*1350*/  ISETP.NE.U32.AND P0, PT, R8, 0x1, PT ;  /* 0x000000010800780c */ /* 0x000fda0003f05070 */
[----:B------:R-:W-:Y:S05]  /*1360*/  @P0 BRA `(.L_x_102) ;  /* 0x0000000400080947 */ /* 0x000fea0003800000 */
[----:B------:R-:W-:-:S05]  /*1370*/  IMAD.WIDE.U32 R24, R5, 0x4, R18 ;  /* 0x0000000405187825 */ /* 0x000fca00078e0012 */
[----:B------:R-:W2:Y:S01]  /*1380*/  LDG.E R6, desc[UR12][R24.64] ;  /* 0x0000000c18067981 */ /* 0x000ea2000c1e1900 */
[----:B------:R-:W-:Y:S01]  /*1390*/  IMAD.MOV.U32 R12, RZ, RZ, R7 ;  /* 0x000000ffff0c7224 */ /* 0x000fe200078e0007 */
[----:B--2---:R-:W-:-:S13]  /*13a0*/  FSETP.NAN.AND P0, PT, |R6|, |R6|, PT ;  /* 0x400000060600720b */ /* 0x004fda0003f08200 */
[----:B------:R-:W-:Y:S05]  /*13b0*/  @P0 BRA `(.L_x_102) ;  /* 0x0000000000f40947 */ /* 0x000fea0003800000 */
[----:B------:R-:W0:Y:S01]  /*13c0*/  LDC.64 R24, c[0x0][0x3c8] ;  /* 0x0000f200ff187b82 */ /* 0x000e220000000a00 */
[----:B------:R-:W-:Y:S01]  /*13d0*/  IADD3 R3, PT, PT, R5, UR7, RZ ;  /* 0x0000000705037c10 */ /* 0x000fe2000fffe0ff */
[----:B------:R-:W2:Y:S04]  /*13e0*/  LDG.E R4, desc[UR12][R22.64] ;  /* 0x0000000c16047981 */ /* 0x000ea8000c1e1900 */
[----:B0-----:R-:W-:-:S06]  /*13f0*/  IMAD.WIDE R24, R3, 0x4, R24 ;  /* 0x0000000403187825 */ /* 0x001fcc00078e0218 */
[----:B------:R-:W3:Y:S01]  /*1400*/  LDG.E R25, desc[UR12][R24.64] ;  /* 0x0000000c18197981 */ /* 0x000ee2000c1e1900 */
[----:B------:R-:W0:Y:S01]  /*1410*/  MUFU.RCP R3, UR15 ;  /* 0x0000000f00037d08 */ /* 0x000e220008001000 */
[----:B------:R-:W-:Y:S01]  /*1420*/  IMAD.U32 R8, RZ, RZ, UR15 ;  /* 0x0000000fff087e24 */ /* 0x000fe2000f8e00ff */
[----:B------:R-:W-:Y:S03]  /*1430*/  BSSY.RECONVERGENT B2, `(.L_x_125) ;  /* 0x0000010000027945 */ /* 0x000fe60003800200 */
[----:B0-----:R-:W-:-:S04]  /*1440*/  FFMA R8, R3, -R8, 1 ;  /* 0x3f80000003087423 */ /* 0x001fc80000000808 */
[----:B------:R-:W-:Y:S01]  /*1450*/  FFMA R3, R3, R8, R3 ;  /* 0x0000000803037223 */ /* 0x000fe20000000003 */
[----:B--2---:R-:W-:Y:S01]  /*1460*/  FADD R4, -R9, R4 ;  /* 0x0000000409047221 */ /* 0x004fe20000000100 */
[----:B------:R-:W-:-:S03]  /*1470*/  I2FP.F32.U32 R9, R5 ;  /* 0x0000000500097245 */ /* 0x000fc60000201000 */
        /* <DEDUP_REMOVED lines=11> */
.L_x_126:
[----:B------:R-:W-:Y:S05]  /*1530*/  BSYNC.RECONVERGENT B2 ;  /* 0x0000000000027941 */ /* 0x000fea0003800200 */
.L_x_125:
[----:B------:R-:W-:Y:S01]  /*1540*/  FADD R4, R3, R32 ;  /* 0x0000002003047221 */ /* 0x000fe20000000000 */
[----:B------:R-:W-:-:S03]  /*1550*/  FSETP.LE.AND P1, PT, R6, R15, PT ;  /* 0x0000000f0600720b */ /* 0x000fc60003f23000 */
[----:B------:R-:W-:-:S05]  /*1560*/  FADD R3, R15, -R4 ;  /* 0x800000040f037221 */ /* 0x000fca0000000000 */
[----:B------:R-:W-:-:S13]  /*1570*/  FSETP.GTU.AND P0, PT, R3, R6, PT ;  /* 0x000000060300720b */ /* 0x000fda0003f0c000 */
[----:B------:R-:W-:Y:S05]  /*1580*/  @!P0 BRA P1, `(.L_x_127) ;  /* 0x0000000000488947 */ /* 0x000fea0000800000 */
[----:B------:R-:W-:Y:S01]  /*1590*/  FADD R3, R15, R4 ;  /* 0x000000040f037221 */ /* 0x000fe20000000000 */
[----:B------:R-:W-:-:S04]  /*15a0*/  IMAD.MOV.U32 R12, RZ, RZ, R7 ;  /* 0x000000ffff0c7224 */ /* 0x000fc800078e0007 */
[----:B------:R-:W-:-:S04]  /*15b0*/  FSETP.GTU.AND P0, PT, R6, R3, PT ;  /* 0x000000030600720b */ /* 0x000fc80003f0c000 */
[----:B------:R-:W-:-:S13]  /*15c0*/  FSETP.GTU.OR P0, PT, R15, R6, P0 ;  /* 0x000000060f00720b */ /* 0x000fda000070c400 */
[----:B------:R-:W-:Y:S05]  /*15d0*/  @P0 BRA `(.L_x_102) ;  /* 0x00000000006c0947 */ /* 0x000fea0003800000 */
[----:B------:R-:W-:Y:S01]  /*15e0*/  ISETP.NE.AND P0, PT, R7, -0x1, PT ;  /* 0xffffffff0700780c */ /* 0x000fe20003f05270 */
[----:B------:R-:W-:Y:S01]  /*15f0*/  BSSY.RECONVERGENT B2, `(.L_x_128) ;  /* 0x0000008000027945 */ /* 0x000fe20003800200 */
[----:B------:R-:W-:-:S11]  /*1600*/  IMAD.MOV.U32 R12, RZ, RZ, R5 ;  /* 0x000000ffff0c7224 */ /* 0x000fd600078e0005 */
[----:B------:R-:W-:Y:S05]  /*1610*/  @!P0 BRA `(.L_x_129) ;  /* 0x0000000000148947 */ /* 0x000fea0003800000 */
[----:B------:R-:W-:-:S06]  /*1620*/  IMAD.WIDE.U32 R24, R7, 0x4, R18 ;  /* 0x0000000407187825 */ /* 0x000fcc00078e0012 */
[----:B------:R-:W2:Y:S01]  /*1630*/  LDG.E R25, desc[UR12][R24.64] ;  /* 0x0000000c18197981 */ /* 0x000ea2000c1e1900 */
[----:B------:R-:W-:Y:S01]  /*1640*/  IMAD.MOV.U32 R12, RZ, RZ, R7 ;  /* 0x000000ffff0c7224 */ /* 0x000fe200078e0007 */
[----:B--2---:R-:W-:-:S13]  /*1650*/  FSETP.GTU.AND P0, PT, R6, R25, PT ;  /* 0x000000190600720b */ /* 0x004fda0003f0c000 */
[----:B------:R-:W-:-:S07]  /*1660*/  @!P0 MOV R12, R5 ;  /* 0x00000005000c8202 */ /* 0x000fce0000000f00 */
.L_x_129:
[----:B------:R-:W-:Y:S05]  /*1670*/  BSYNC.RECONVERGENT B2 ;  /* 0x0000000000027941 */ /* 0x000fea0003800200 */
.L_x_128:
[----:B------:R-:W-:Y:S01]  /*1680*/  FADD R0, R0, R9 ;  /* 0x0000000900007221 */ /* 0x000fe20000000000 */
[----:B------:R-:W-:Y:S01]  /*1690*/  VIADD R10, R10, 0x1 ;  /* 0x000000010a0a7836 */ /* 0x000fe20000000000 */
[----:B------:R-:W-:Y:S06]  /*16a0*/  BRA `(.L_x_102) ;  /* 0x0000000000387947 */ /* 0x000fec0003800000 */
.L_x_127:
[----:B------:R-:W-:Y:S01]  /*16b0*/  ISETP.NE.AND P0, PT, R11, -0x1, PT ;  /* 0xffffffff0b00780c */ /* 0x000fe20003f05270 */
[----:B------:R-:W-:Y:S01]  /*16c0*/  BSSY.RECONVERGENT B2, `(.L_x_130) ;  /* 0x000000a000027945 */ /* 0x000fe20003800200 */
[----:B------:R-:W-:Y:S01]  /*16d0*/  FADD R2, R2, R9 ;  /* 0x0000000902027221 */ /* 0x000fe20000000000 */
[----:B------:R-:W-:Y:S02]  /*16e0*/  VIADD R13, R13, 0x1 ;  /* 0x000000010d0d7836 */ /* 0x000fe40000000000 */
[----:B------:R-:W-:-:S08]  /*16f0*/  IMAD.MOV.U32 R3, RZ, RZ, R5 ;  /* 0x000000ffff037224 */ /* 0x000fd000078e0005 */
[----:B------:R-:W-:Y:S05]  /*1700*/  @!P0 BRA `(.L_x_131) ;  /* 0x0000000000148947 */ /* 0x000fea0003800000 */
[----:B------:R-:W-:-:S06]  /*1710*/  IMAD.WIDE.U32 R8, R11, 0x4, R18 ;  /* 0x000000040b087825 */ /* 0x000fcc00078e0012 */
[----:B------:R-:W2:Y:S01]  /*1720*/  LDG.E R9, desc[UR12][R8.64] ;  /* 0x0000000c08097981 */ /* 0x000ea2000c1e1900 */
[----:B------:R-:W-:Y:S01]  /*1730*/  IMAD.MOV.U32 R3, RZ, RZ, R11 ;  /* 0x000000ffff037224 */ /* 0x000fe200078e000b */
[----:B--2---:R-:W-:-:S13]  /*1740*/  FSETP.GE.AND P0, PT, R6, R9, PT ;  /* 0x000000090600720b */ /* 0x004fda0003f06000 */
[----:B------:R-:W-:-:S07]  /*1750*/  @P0 IMAD.MOV.U32 R3, RZ, RZ, R5 ;  /* 0x000000ffff030224 */ /* 0x000fce00078e0005 */
.L_x_131:
[----:B------:R-:W-:Y:S05]  /*1760*/  BSYNC.RECONVERGENT B2 ;  /* 0x0000000000027941 */ /* 0x000fea0003800200 */
.L_x_130:
[----:B------:R-:W-:Y:S01]  /*1770*/  MOV R12, R7 ;  /* 0x00000007000c7202 */ /* 0x000fe20000000f00 */
[----:B------:R-:W-:-:S07]  /*1780*/  IMAD.MOV.U32 R11, RZ, RZ, R3 ;  /* 0x000000ffff0b7224 */ /* 0x000fce00078e0003 */
.L_x_102:
[----:B------:R-:W-:Y:S05]  /*1790*/  BSYNC.RECONVERGENT B4 ;  /* 0x0000000000047941 */ /* 0x000fea0003800200 */
.L_x_101:
[----:B------:R-:W-:Y:S01]  /*17a0*/  UISETP.GE.AND UP0, UPT, UR14, 0x1, UPT ;  /* 0x000000010e00788c */ /* 0x000fe2000bf06270 */
[----:B------:R-:W-:Y:S01]  /*17b0*/  LOP3.LUT R3, R11, R12, RZ, 0xc0, !PT ;  /* 0x0000000c0b037212 */ /* 0x000fe200078ec0ff */
[----:B------:R-:W-:Y:S04]  /*17c0*/  BSSY.RECONVERGENT B2, `(.L_x_132) ;  /* 0x0000138000027945 */ /* 0x000fe80003800200 */
[----:B------:R-:W-:-:S04]  /*17d0*/  PLOP3.LUT P0, PT, PT, PT, UP0, 0x80, 0x8 ;  /* 0x000000000008781c */ /* 0x000fc80003f0f008 */
[----:B------:R-:W-:-:S13]  /*17e0*/  ISETP.NE.OR P0, PT, R3, -0x1, !P0 ;  /* 0xffffffff0300780c */ /* 0x000fda0004705670 */
[----:B------:R-:W-:Y:S05]  /*17f0*/  @P0 BRA `(.L_x_133) ;  /* 0x0000001000d00947 */ /* 0x000fea0003800000 */
[----:B------:R-:W-:Y:S01]  /*1800*/  UISETP.GE.U32.AND UP0, UPT, UR14, 0x4, UPT ;  /* 0x000000040e00788c */ /* 0x000fe2000bf06070 */
[----:B------:R-:W-:-:S08]  /*1810*/  IMAD.MOV.U32 R3, RZ, RZ, RZ ;  /* 0x000000ffff037224 */ /* 0x000fd000078e00ff */
[----:B------:R-:W-:Y:S05]  /*1820*/  BRA.U !UP0, `(.L_x_134) ;  /* 0x0000000908b07547 */ /* 0x000fea000b800000 */
[----:B------:R-:W-:Y:S02]  /*1830*/  IMAD.U32 R3, RZ, RZ, UR14 ;  /* 0x0000000eff037e24 */ /* 0x000fe4000f8e00ff */
[C-C-:B------:R-:W-:Y:S01]  /*1840*/  FADD R24, R15.reuse, -R32.reuse ;  /* 0x800000200f187221 */ /* 0x140fe20000000000 */
[----:B------:R-:W-:Y:S01]  /*1850*/  FADD R9, R15, R32 ;  /* 0x000000200f097221 */ /* 0x000fe20000000000 */
[----:B------:R-:W-:Y:S01]  /*1860*/  IMAD.MOV.U32 R8, RZ, RZ, RZ ;  /* 0x000000ffff087224 */ /* 0x000fe200078e00ff */
[----:B------:R-:W-:-:S07]  /*1870*/  LOP3.LUT R3, R3, 0x7ffffffc, RZ, 0xc0, !PT ;  /* 0x7ffffffc03037812 */ /* 0x000fce00078ec0ff */
.L_x_163:
[----:B------:R-:W-:-:S05]  /*1880*/  IMAD.WIDE.U32 R4, R8, 0x4, R18 ;  /* 0x0000000408047825 */ /* 0x000fca00078e0012 */
[----:B------:R-:W3:Y:S02]  /*1890*/  LDG.E R34, desc[UR12][R4.64] ;  /* 0x0000000c04227981 */ /* 0x000ee4000c1e1900 */
[----:B---3--:R-:W-:-:S13]  /*18a0*/  FSETP.NAN.AND P0, PT, |R34|, |R34|, PT ;  /* 0x400000222200720b */ /* 0x008fda0003f08200 */
[----:B------:R-:W-:Y:S05]  /*18b0*/  @P0 BRA `(.L_x_135) ;  /* 0x0000000000940947 */ /* 0x000fea0003800000 */
[----:B------:R-:W-:Y:S01]  /*18c0*/  FSETP.GTU.AND P0, PT, R34, R15, PT ;  /* 0x0000000f2200720b */ /* 0x000fe20003f0c000 */
[----:B------:R-:W-:Y:S03]  /*18d0*/  BSSY.RECONVERGENT B3, `(.L_x_135) ;  /* 0x0000023000037945 */ /* 0x000fe60003800200 */
[----:B------:R-:W-:-:S13]  /*18e0*/  FSETP.GTU.OR P0, PT, R24, R34, P0 ;  /* 0x000000221800720b */ /* 0x000fda000070c400 */
[----:B------:R-:W-:Y:S05]  /*18f0*/  @P0 BRA `(.L_x_136) ;  /* 0x00000000003c0947 */ /* 0x000fea0003800000 */
[----:B------:R-:W-:Y:S01]  /*1900*/  ISETP.NE.AND P0, PT, R11, -0x1, PT ;  /* 0xffffffff0b00780c */ /* 0x000fe20003f05270 */
[----:B------:R-:W-:Y:S01]  /*1910*/  BSSY.RECONVERGENT B4, `(.L_x_137) ;  /* 0x000000a000047945 */ /* 0x000fe20003800200 */
[----:B------:R-:W-:Y:S01]  /*1920*/  VIADD R13, R13, 0x1 ;  /* 0x000000010d0d7836 */ /* 0x000fe20000000000 */
[-C--:B------:R-:W-:Y:S02]  /*1930*/  I2FP.F32.U32 R33, R8.reuse ;  /* 0x0000000800217245 */ /* 0x080fe40000201000 */
[----:B------:R-:W-:-:S08]  /*1940*/  MOV R25, R8 ;  /* 0x0000000800197202 */ /* 0x000fd00000000f00 */
[----:B------:R-:W-:Y:S05]  /*1950*/  @!P0 BRA `(.L_x_138) ;  /* 0x0000000000148947 */ /* 0x000fea0003800000 */
[----:B------:R-:W-:-:S06]  /*1960*/  IMAD.WIDE R6, R11, 0x4, R18 ;  /* 0x000000040b067825 */ /* 0x000fcc00078e0212 */
[----:B------:R-:W3:Y:S01]  /*1970*/  LDG.E R6, desc[UR12][R6.64] ;  /* 0x0000000c06067981 */ /* 0x000ee2000c1e1900 */
[----:B------:R-:W-:Y:S01]  /*1980*/  IMAD.MOV.U32 R25, RZ, RZ, R11 ;  /* 0x000000ffff197224 */ /* 0x000fe200078e000b */
[----:B---3--:R-:W-:-:S13]  /*1990*/  FSETP.GE.AND P0, PT, R34, R6, PT ;  /* 0x000000062200720b */ /* 0x008fda0003f06000 */
[----:B------:R-:W-:-:S07]  /*19a0*/  @P0 IMAD.MOV.U32 R25, RZ, RZ, R8 ;  /* 0x000000ffff190224 */ /* 0x000fce00078e0008 */
.L_x_138:
[----:B------:R-:W-:Y:S05]  /*19b0*/  BSYNC.RECONVERGENT B4 ;  /* 0x0000000000047941 */ /* 0x000fea0003800200 */
.L_x_137:
[----:B------:R-:W-:Y:S01]  /*19c0*/  FADD R2, R2, R33 ;  /* 0x0000002102027221 */ /* 0x000fe20000000000 */
[----:B------:R-:W-:Y:S01]  /*19d0*/  IMAD.MOV.U32 R11, RZ, RZ, R25 ;  /* 0x000000ffff0b7224 */ /* 0x000fe200078e0019 */
[----:B------:R-:W-:Y:S06]  /*19e0*/  BRA `(.L_x_139) ;  /* 0x0000000000447947 */ /* 0x000fec0003800000 */
.L_x_136:
[----:B------:R-:W-:-:S04]  /*19f0*/  FSETP.GTU.AND P0, PT, R34, R9, PT ;  /* 0x000000092200720b */ /* 0x000fc80003f0c000 */
[----:B------:R-:W-:-:S13]  /*1a00*/  FSETP.GTU.OR P0, PT, R15, R34, P0 ;  /* 0x000000220f00720b */ /* 0x000fda000070c400 */
[----:B------:R-:W-:Y:S05]  /*1a10*/  @P0 BRA `(.L_x_139) ;  /* 0x0000000000380947 */ /* 0x000fea0003800000 */
[----:B------:R-:W-:Y:S01]  /*1a20*/  ISETP.NE.AND P0, PT, R12, -0x1, PT ;  /* 0xffffffff0c00780c */ /* 0x000fe20003f05270 */
[----:B------:R-:W-:Y:S01]  /*1a30*/  BSSY.RECONVERGENT B4, `(.L_x_140) ;  /* 0x000000a000047945 */ /* 0x000fe20003800200 */
[----:B------:R-:W-:Y:S01]  /*1a40*/  VIADD R10, R10, 0x1 ;  /* 0x000000010a0a7836 */ /* 0x000fe20000000000 */
[----:B------:R-:W-:Y:S01]  /*1a50*/  I2FP.F32.U32 R33, R8 ;  /* 0x0000000800217245 */ /* 0x000fe20000201000 */
[----:B------:R-:W-:-:S09]  /*1a60*/  IMAD.MOV.U32 R25, RZ, RZ, R8 ;  /* 0x000000ffff197224 */ /* 0x000fd200078e0008 */
[----:B------:R-:W-:Y:S05]  /*1a70*/  @!P0 BRA `(.L_x_141) ;  /* 0x0000000000148947 */ /* 0x000fea0003800000 */
[----:B------:R-:W-:-:S06]  /*1a80*/  IMAD.WIDE R6, R12, 0x4, R18 ;  /* 0x000000040c067825 */ /* 0x000fcc00078e0212 */
[----:B------:R-:W3:Y:S01]  /*1a90*/  LDG.E R6, desc[UR12][R6.64] ;  /* 0x0000000c06067981 */ /* 0x000ee2000c1e1900 */
[----:B------:R-:W-:Y:S02]  /*1aa0*/  MOV R25, R12 ;  /* 0x0000000c00197202 */ /* 0x000fe40000000f00 */
[----:B---3--:R-:W-:-:S13]  /*1ab0*/  FSETP.GTU.AND P0, PT, R34, R6, PT ;  /* 0x000000062200720b */ /* 0x008fda0003f0c000 */
[----:B------:R-:W-:-:S07]  /*1ac0*/  @!P0 IMAD.MOV.U32 R25, RZ, RZ, R8 ;  /* 0x000000ffff198224 */ /* 0x000fce00078e0008 */
.L_x_141:
[----:B------:R-:W-:Y:S05]  /*1ad0*/  BSYNC.RECONVERGENT B4 ;  /* 0x0000000000047941 */ /* 0x000fea0003800200 */
.L_x_140:
[----:B------:R-:W-:Y:S01]  /*1ae0*/  FADD R0, R0, R33 ;  /* 0x0000002100007221 */ /* 0x000fe20000000000 */
[----:B------:R-:W-:-:S07]  /*1af0*/  IMAD.MOV.U32 R12, RZ, RZ, R25 ;  /* 0x000000ffff0c7224 */ /* 0x000fce00078e0019 */
.L_x_139:
[----:B------:R-:W-:Y:S05]  /*1b00*/  BSYNC.RECONVERGENT B3 ;  /* 0x0000000000037941 */ /* 0x000fea0003800200 */
.L_x_135:
[----:B------:R-:W3:Y:S02]  /*1b10*/  LDG.E R36, desc[UR12][R4.64+0x4] ;  /* 0x0000040c04247981 */ /* 0x000ee4000c1e1900 */
[----:B---3--:R-:W-:-:S13]  /*1b20*/  FSETP.NAN.AND P0, PT, |R36|, |R36|, PT ;  /* 0x400000242400720b */ /* 0x008fda0003f08200 */
[----:B------:R-:W-:Y:S05]  /*1b30*/  @P0 BRA `(.L_x_142) ;  /* 0x0000000000980947 */ /* 0x000fea0003800000 */
[----:B------:R-:W-:Y:S01]  /*1b40*/  FSETP.GTU.AND P0, PT, R36, R15, PT ;  /* 0x0000000f2400720b */ /* 0x000fe20003f0c000 */
[----:B------:R-:W-:Y:S01]  /*1b50*/  BSSY.RECONVERGENT B3, `(.L_x_142) ;  /* 0x0000024000037945 */ /* 0x000fe20003800200 */
[----:B------:R-:W-:Y:S01]  /*1b60*/  FSETP.LE.AND P1, PT, R24, R36, PT ;  /* 0x000000241800720b */ /* 0x000fe20003f23000 */
[----:B------:R-:W-:-:S12]  /*1b70*/  VIADD R34, R8, 0x1 ;  /* 0x0000000108227836 */ /* 0x000fd80000000000 */
[----:B------:R-:W-:Y:S05]  /*1b80*/  @!P0 BRA P1, `(.L_x_143) ;  /* 0x0000000000488947 */ /* 0x000fea0000800000 */
        /* <DEDUP_REMOVED lines=14> */
.L_x_146:
[----:B------:R-:W-:Y:S05]  /*1c70*/  BSYNC.RECONVERGENT B4 ;  /* 0x0000000000047941 */ /* 0x000fea0003800200 */
.L_x_145:
[----:B------:R-:W-:Y:S01]  /*1c80*/  FADD R0, R0, R33 ;  /* 0x0000002100007221 */ /* 0x000fe20000000000 */
[----:B------:R-:W-:Y:S01]  /*1c90*/  IMAD.MOV.U32 R12, RZ, RZ, R25 ;  /* 0x000000ffff0c7224 */ /* 0x000fe200078e0019 */
[----:B------:R-:W-:Y:S06]  /*1ca0*/  BRA `(.L_x_144) ;  /* 0x0000000000387947 */ /* 0x000fec0003800000 */
.L_x_143:
        /* <DEDUP_REMOVED lines=8> */
[----:B------:R-:W-:Y:S01]  /*1d30*/  IMAD.MOV.U32 R25, RZ, RZ, R11 ;  /* 0x000000ffff197224 */ /* 0x000fe200078e000b */
[----:B---3--:R-:W-:-:S13]  /*1d40*/  FSETP.GE.AND P0, PT, R36, R7, PT ;  /* 0x000000072400720b */ /* 0x008fda0003f06000 */
[----:B------:R-:W-:-:S07]  /*1d50*/  @P0 MOV R25, R34 ;  /* 0x0000002200190202 */ /* 0x000fce0000000f00 */
.L_x_148:
[----:B------:R-:W-:Y:S05]  /*1d60*/  BSYNC.RECONVERGENT B4 ;  /* 0x0000000000047941 */ /* 0x000fea0003800200 */
.L_x_147:
[----:B------:R-:W-:Y:S01]  /*1d70*/  FADD R2, R2, R33 ;  /* 0x0000002102027221 */ /* 0x000fe20000000000 */
[----:B------:R-:W-:-:S07]  /*1d80*/  IMAD.MOV.U32 R11, RZ, RZ, R25 ;  /* 0x000000ffff0b7224 */ /* 0x000fce00078e0019 */
.L_x_144:
[----:B------:R-:W-:Y:S05]  /*1d90*/  BSYNC.RECONVERGENT B3 ;  /* 0x0000000000037941 */ /* 0x000fea0003800200 */
.L_x_142:
        /* <DEDUP_REMOVED lines=20> */
[----:B---3--:R-:W-:-:S13]  /*1ee0*/  FSETP.GTU.AND P0, PT, R36, R7, PT ;  /* 0x000000072400720b */ /* 0x008fda0003f0c000 */
[----:B------:R-:W-:-:S07]  /*1ef0*/  @!P0 MOV R25, R34 ;  /* 0x0000002200198202 */ /* 0x000fce0000000f00 */
.L_x_153:
[----:B------:R-:W-:Y:S05]  /*1f00*/  BSYNC.RECONVERGENT B4 ;  /* 0x0000000000047941 */ /* 0x000fea0003800200 */
.L_x_152:
[----:B------:R-:W-:Y:S01]  /*1f10*/  FADD R0, R0, R33 ;  /* 0x0000002100007221 */ /* 0x000fe20000000000 */
[----:B------:R-:W-:Y:S01]  /*1f20*/  IMAD.MOV.U32 R12, RZ, RZ, R25 ;  /* 0x000000ffff0c7224 */ /* 0x000fe200078e0019 */
[----:B------:R-:W-:Y:S06]  /*1f30*/  BRA `(.L_x_151) ;  /* 0x0000000000387947 */ /* 0x000fec0003800000 */
.L_x_150:
        /* <DEDUP_REMOVED lines=10> */
[----:B------:R-:W-:-:S07]  /*1fe0*/  @P0 IMAD.MOV.U32 R25, RZ, RZ, R34 ;  /* 0x000000ffff190224 */ /* 0x000fce00078e0022 */
.L_x_155:
[----:B------:R-:W-:Y:S05]  /*1ff0*/  BSYNC.RECONVERGENT B4 ;  /* 0x0000000000047941 */ /* 0x000fea0003800200 */
.L_x_154:
[----:B------:R-:W-:Y:S01]  /*2000*/  FADD R2, R2, R33 ;  /* 0x0000002102027221 */ /* 0x000fe20000000000 */
[----:B------:R-:W-:-:S07]  /*2010*/  MOV R11, R25 ;  /* 0x00000019000b7202 */ /* 0x000fce0000000f00 */
.L_x_151:
[----:B------:R-:W-:Y:S05]  /*2020*/  BSYNC.RECONVERGENT B3 ;  /* 0x0000000000037941 */ /* 0x000fea0003800200 */
.L_x_149:
        /* <DEDUP_REMOVED lines=21> */
[----:B------:R-:W-:-:S07]  /*2180*/  @!P0 IMAD.MOV.U32 R6, RZ, RZ, R25 ;  /* 0x000000ffff068224 */ /* 0x000fce00078e0019 */
.L_x_160:
[----:B------:R-:W-:Y:S05]  /*2190*/  BSYNC.RECONVERGENT B4 ;  /* 0x0000000000047941 */ /* 0x000fea0003800200 */
.L_x_159:
[----:B------:R-:W-:Y:S01]  /*21a0*/  FADD R0, R0, R7 ;  /* 0x0000000700007221 */ /* 0x000fe20000000000 */
[----:B------:R-:W-:Y:S01]  /*21b0*/  MOV R12, R6 ;  /* 0x00000006000c7202 */ /* 0x000fe20000000f00 */
[----:B------:R-:W-:Y:S06]  /*21c0*/  BRA `(.L_x_158) ;  /* 0x0000000000387947 */ /* 0x000fec0003800000 */
.L_x_157:
        /* <DEDUP_REMOVED lines=11> */
.L_x_162:
[----:B------:R-:W-:Y:S05]  /*2280*/  BSYNC.RECONVERGENT B4 ;  /* 0x0000000000047941 */ /* 0x000fea0003800200 */
.L_x_161:
[----:B------:R-:W-:Y:S01]  /*2290*/  FADD R2, R2, R7 ;  /* 0x0000000702027221 */ /* 0x000fe20000000000 */
[----:B------:R-:W-:-:S07]  /*22a0*/  IMAD.MOV.U32 R11, RZ, RZ, R6 ;  /* 0x000000ffff0b7224 */ /* 0x000fce00078e0006 */
.L_x_158:
[----:B------:R-:W-:Y:S05]  /*22b0*/  BSYNC.RECONVERGENT B3 ;  /* 0x0000000000037941 */ /* 0x000fea0003800200 */
.L_x_156:
[----:B------:R-:W-:-:S04]  /*22c0*/  IADD3 R8, PT, PT, R8, 0x4, RZ ;  /* 0x0000000408087810 */ /* 0x000fc80007ffe0ff */
[----:B------:R-:W-:-:S13]  /*22d0*/  ISETP.NE.AND P0, PT, R8, R3, PT ;  /* 0x000000030800720c */ /* 0x000fda0003f05270 */
[----:B------:R-:W-:Y:S05]  /*22e0*/  @P0 BRA `(.L_x_163) ;  /* 0xfffffff400640947 */ /* 0x000fea000383ffff */
.L_x_134:
[----:B------:R-:W-:-:S09]  /*22f0*/  UISETP.NE.AND UP0, UPT, UR11, URZ, UPT ;  /* 0x000000ff0b00728c */ /* 0x000fd2000bf05270 */
[----:B------:R-:W-:Y:S05]  /*2300*/  BRA.U !UP0, `(.L_x_133) ;  /* 0x00000009080c7547 */ /* 0x000fea000b800000 */
[----:B------:R-:W-:-:S05]  /*2310*/  IMAD.WIDE.U32 R4, R3, 0x4, R18 ;  /* 0x0000000403047825 */ /* 0x000fca00078e0012 */
[----:B------:R-:W3:Y:S02]  /*2320*/  LDG.E R24, desc[UR12][R4.64] ;  /* 0x0000000c04187981 */ /* 0x000ee4000c1e1900 */
[----:B---3--:R-:W-:-:S13]  /*2330*/  FSETP.NAN.AND P0, PT, |R24|, |R24|, PT ;  /* 0x400000181800720b */ /* 0x008fda0003f08200 */
[----:B------:R-:W-:Y:S05]  /*2340*/  @P0 BRA `(.L_x_164) ;  /* 0x00000000009c0947 */ /* 0x000fea0003800000 */
[----:B------:R-:W-:Y:S01]  /*2350*/  FADD R7, R15, -R32 ;  /* 0x800000200f077221 */ /* 0x000fe20000000000 */
[----:B------:R-:W-:Y:S01]  /*2360*/  FSETP.GTU.AND P0, PT, R24, R15, PT ;  /* 0x0000000f1800720b */ /* 0x000fe20003f0c000 */
[----:B------:R-:W-:Y:S03]  /*2370*/  BSSY.RECONVERGENT B3, `(.L_x_164) ;  /* 0x0000024000037945 */ /* 0x000fe60003800200 */
[----:B------:R-:W-:-:S13]  /*2380*/  FSETP.LE.AND P1, PT, R7, R24, PT ;  /* 0x000000180700720b */ /* 0x000fda0003f23000 */
[----:B------:R-:W-:Y:S05]  /*2390*/  @!P0 BRA P1, `(.L_x_165) ;  /* 0x00000000004c8947 */ /* 0x000fea0000800000 */
[----:B------:R-:W-:-:S05]  /*23a0*/  FADD R7, R15, R32 ;  /* 0x000000200f077221 */ /* 0x000fca0000000000 */
        /* <DEDUP_REMOVED lines=14> */
.L_x_168:
[----:B------:R-:W-:Y:S05]  /*2490*/  BSYNC.RECONVERGENT B4 ;  /* 0x0000000000047941 */ /* 0x000fea0003800200 */
.L_x_167:
[----:B------:R-:W-:Y:S01]  /*24a0*/  FADD R0, R0, R9 ;  /* 0x0000000900007221 */ /* 0x000fe20000000000 */
[----:B------:R-:W-:Y:S01]  /*24b0*/  IMAD.MOV.U32 R12, RZ, RZ, R8 ;  /* 0x000000ffff0c7224 */ /* 0x000fe200078e0008 */
[----:B------:R-:W-:Y:S06]  /*24c0*/  BRA `(.L_x_166) ;  /* 0x0000000000387947 */ /* 0x000fec0003800000 */
.L_x_165:
[----:B------:R-:W-:Y:S01]  /*24d0*/  ISETP.NE.AND P0, PT, R11, -0x1, PT ;  /* 0xffffffff0b00780c */ /* 0x000fe20003f05270 */
[----:B------:R-:W-:Y:S01]  /*24e0*/  BSSY.RECONVERGENT B4, `(.L_x_169) ;  /* 0x000000a000047945 */ /* 0x000fe20003800200 */
[----:B------:R-:W-:Y:S01]  /*24f0*/  IADD3 R13, PT, PT, R13, 0x1, RZ ;  /* 0x000000010d0d7810 */ /* 0x000fe20007ffe0ff */
[----:B------:R-:W-:Y:S01]  /*2500*/  IMAD.MOV.U32 R8, RZ, RZ, R3 ;  /* 0x000000ffff087224 */ /* 0x000fe200078e0003 */
[----:B------:R-:W-:-:S09]  /*2510*/  I2FP.F32.U32 R9, R3 ;  /* 0x0000000300097245 */ /* 0x000fd20000201000 */
[----:B------:R-:W-:Y:S05]  /*2520*/  @!P0 BRA `(.L_x_170) ;  /* 0x0000000000148947 */ /* 0x000fea0003800000 */
[----:B------:R-:W-:-:S06]  /*2530*/  IMAD.WIDE R6, R11, 0x4, R18 ;  /* 0x000000040b067825 */ /* 0x000fcc00078e0212 */
[----:B------:R-:W3:Y:S01]  /*2540*/  LDG.E R7, desc[UR12][R6.64] ;  /* 0x0000000c06077981 */ /* 0x000ee2000c1e1900 */
[----:B------:R-:W-:Y:S01]  /*2550*/  IMAD.MOV.U32 R8, RZ, RZ, R11 ;  /* 0x000000ffff087224 */ /* 0x000fe200078e000b */
[----:B---3--:R-:W-:-:S13]  /*2560*/  FSETP.GE.AND P0, PT, R24, R7, PT ;  /* 0x000000071800720b */ /* 0x008fda0003f06000 */
[----:B------:R-:W-:-:S07]  /*2570*/  @P0 IMAD.MOV.U32 R8, RZ, RZ, R3 ;  /* 0x000000ffff080224 */ /* 0x000fce00078e0003 */
.L_x_170:
[----:B------:R-:W-:Y:S05]  /*2580*/  BSYNC.RECONVERGENT B4 ;  /* 0x0000000000047941 */ /* 0x000fea0003800200 */
.L_x_169:
[----:B------:R-:W-:Y:S01]  /*2590*/  FADD R2, R2, R9 ;  /* 0x0000000902027221 */ /* 0x000fe20000000000 */
[----:B------:R-:W-:-:S07]  /*25a0*/  IMAD.MOV.U32 R11, RZ, RZ, R8 ;  /* 0x000000ffff0b7224 */ /* 0x000fce00078e0008 */
.L_x_166:
[----:B------:R-:W-:Y:S05]  /*25b0*/  BSYNC.RECONVERGENT B3 ;  /* 0x0000000000037941 */ /* 0x000fea0003800200 */
.L_x_164:
[----:B------:R-:W-:-:S09]  /*25c0*/  UISETP.NE.AND UP0, UPT, UR11, 0x1, UPT ;  /* 0x000000010b00788c */ /* 0x000fd2000bf05270 */
[----:B------:R-:W-:Y:S05]  /*25d0*/  BRA.U !UP0, `(.L_x_133) ;  /* 0x0000000508587547 */ /* 0x000fea000b800000 */
[----:B------:R-:W3:Y:S02]  /*25e0*/  LDG.E R34, desc[UR12][R4.64+0x4] ;  /* 0x0000040c04227981 */ /* 0x000ee4000c1e1900 */
[----:B---3--:R-:W-:-:S13]  /*25f0*/  FSETP.NAN.AND P0, PT, |R34|, |R34|, PT ;  /* 0x400000222200720b */ /* 0x008fda0003f08200 */
[----:B------:R-:W-:Y:S05]  /*2600*/  @P0 BRA `(.L_x_171) ;  /* 0x0000000000a00947 */ /* 0x000fea0003800000 */
[----:B------:R-:W-:Y:S01]  /*2610*/  FADD R7, R15, -R32 ;  /* 0x800000200f077221 */ /* 0x000fe20000000000 */
[----:B------:R-:W-:Y:S01]  /*2620*/  FSETP.GTU.AND P0, PT, R34, R15, PT ;  /* 0x0000000f2200720b */ /* 0x000fe20003f0c000 */
[----:B------:R-:W-:Y:S01]  /*2630*/  BSSY.RECONVERGENT B3, `(.L_x_171) ;  /* 0x0000025000037945 */ /* 0x000fe20003800200 */
[----:B------:R-:W-:Y:S02]  /*2640*/  VIADD R24, R3, 0x1 ;  /* 0x0000000103187836 */ /* 0x000fe40000000000 */
        /* <DEDUP_REMOVED lines=15> */
[----:B---3--:R-:W-:-:S13]  /*2740*/  FSETP.GTU.AND P0, PT, R34, R7, PT ;  /* 0x000000072200720b */ /* 0x008fda0003f0c000 */
[----:B------:R-:W-:-:S07]  /*2750*/  @!P0 IMAD.MOV.U32 R8, RZ, RZ, R24 ;  /* 0x000000ffff088224 */ /* 0x000fce00078e0018 */
.L_x_175:
[----:B------:R-:W-:Y:S05]  /*2760*/  BSYNC.RECONVERGENT B4 ;  /* 0x0000000000047941 */ /* 0x000fea0003800200 */
.L_x_174:
[----:B------:R-:W-:Y:S01]  /*2770*/  FADD R0, R0, R9 ;  /* 0x0000000900007221 */ /* 0x000fe20000000000 */
[----:B------:R-:W-:Y:S01]  /*2780*/  IMAD.MOV.U32 R12, RZ, RZ, R8 ;  /* 0x000000ffff0c7224 */ /* 0x000fe200078e0008 */
[----:B------:R-:W-:Y:S06]  /*2790*/  BRA `(.L_x_173) ;  /* 0x0000000000387947 */ /* 0x000fec0003800000 */
.L_x_172:
        /* <DEDUP_REMOVED lines=11> */
.L_x_177:
[----:B------:R-:W-:Y:S05]  /*2850*/  BSYNC.RECONVERGENT B4 ;  /* 0x0000000000047941 */ /* 0x000fea0003800200 */
.L_x_176:
[----:B------:R-:W-:Y:S01]  /*2860*/  FADD R2, R2, R9 ;  /* 0x0000000902027221 */ /* 0x000fe20000000000 */
[----:B------:R-:W-:-:S07]  /*2870*/  IMAD.MOV.U32 R11, RZ, RZ, R8 ;  /* 0x000000ffff0b7224 */ /* 0x000fce00078e0008 */
.L_x_173:
[----:B------:R-:W-:Y:S05]  /*2880*/  BSYNC.RECONVERGENT B3 ;  /* 0x0000000000037941 */ /* 0x000fea0003800200 */
.L_x_171:
[----:B------:R-:W-:-:S09]  /*2890*/  UISETP.NE.AND UP0, UPT, UR11, 0x2, UPT ;  /* 0x000000020b00788c */ /* 0x000fd2000bf05270 */
[----:B------:R-:W-:Y:S05]  /*28a0*/  BRA.U !UP0, `(.L_x_133) ;  /* 0x0000000108a47547 */ /* 0x000fea000b800000 */
[----:B------:R-:W3:Y:S02]  /*28b0*/  LDG.E R8, desc[UR12][R4.64+0x8] ;  /* 0x0000080c04087981 */ /* 0x000ee4000c1e1900 */
[----:B---3--:R-:W-:-:S13]  /*28c0*/  FSETP.NAN.AND P0, PT, |R8|, |R8|, PT ;  /* 0x400000080800720b */ /* 0x008fda0003f08200 */
[----:B------:R-:W-:Y:S05]  /*28d0*/  @P0 BRA `(.L_x_133) ;  /* 0x0000000000980947 */ /* 0x000fea0003800000 */
[----:B------:R-:W-:Y:S01]  /*28e0*/  FADD R5, R15, -R32 ;  /* 0x800000200f057221 */ /* 0x000fe20000000000 */
[----:B------:R-:W-:Y:S01]  /*28f0*/  FSETP.GTU.AND P0, PT, R8, R15, PT ;  /* 0x0000000f0800720b */ /* 0x000fe20003f0c000 */
[----:B------:R-:W-:-:S03]  /*2900*/  VIADD R6, R3, 0x2 ;  /* 0x0000000203067836 */ /* 0x000fc60000000000 */
        /* <DEDUP_REMOVED lines=15> */
[----:B---3--:R-:W-:-:S13]  /*2a00*/  FSETP.GTU.AND P0, PT, R8, R5, PT ;  /* 0x000000050800720b */ /* 0x008fda0003f0c000 */
[----:B------:R-:W-:-:S07]  /*2a10*/  @!P0 IMAD.MOV.U32 R3, RZ, RZ, R6 ;  /* 0x000000ffff038224 */ /* 0x000fce00078e0006 */
.L_x_180:
[----:B------:R-:W-:Y:S05]  /*2a20*/  BSYNC.RECONVERGENT B3 ;  /* 0x0000000000037941 */ /* 0x000fea0003800200 */
.L_x_179:
[----:B------:R-:W-:Y:S01]  /*2a30*/  FADD R0, R0, R7 ;  /* 0x0000000700007221 */ /* 0x000fe20000000000 */
[----:B------:R-:W-:Y:S01]  /*2a40*/  IMAD.MOV.U32 R12, RZ, RZ, R3 ;  /* 0x000000ffff0c7224 */ /* 0x000fe200078e0003 */
[----:B------:R-:W-:Y:S06]  /*2a50*/  BRA `(.L_x_133) ;  /* 0x0000000000387947 */ /* 0x000fec0003800000 */
.L_x_178:
        /* <DEDUP_REMOVED lines=9> */
[----:B---3--:R-:W-:-:S13]  /*2af0*/  FSETP.GE.AND P0, PT, R8, R5, PT ;  /* 0x000000050800720b */ /* 0x008fda0003f06000 */
[----:B------:R-:W-:-:S07]  /*2b00*/  @P0 IMAD.MOV.U32 R3, RZ, RZ, R6 ;  /* 0x000000ffff030224 */ /* 0x000fce00078e0006 */
.L_x_182:
[----:B------:R-:W-:Y:S05]  /*2b10*/  BSYNC.RECONVERGENT B3 ;  /* 0x0000000000037941 */ /* 0x000fea0003800200 */
.L_x_181:
[----:B------:R-:W-:Y:S01]  /*2b20*/  FADD R2, R2, R7 ;  /* 0x0000000702027221 */ /* 0x000fe20000000000 */
[----:B------:R-:W-:-:S07]  /*2b30*/  IMAD.MOV.U32 R11, RZ, RZ, R3 ;  /* 0x000000ffff0b7224 */ /* 0x000fce00078e0003 */
.L_x_133:
[----:B------:R-:W-:Y:S05]  /*2b40*/  BSYNC.RECONVERGENT B2 ;  /* 0x0000000000027941 */ /* 0x000fea0003800200 */
.L_x_132:
[----:B------:R-:W-:Y:S01]  /*2b50*/  LOP3.LUT R3, R11, R12, RZ, 0xc0, !PT ;  /* 0x0000000c0b037212 */ /* 0x000fe200078ec0ff */
[----:B------:R-:W-:-:S03]  /*2b60*/  IMAD.MOV.U32 R4, RZ, RZ, R14 ;  /* 0x000000ffff047224 */ /* 0x000fc600078e000e */
[----:B------:R-:W-:-:S13]  /*2b70*/  ISETP.NE.AND P0, PT, R3, -0x1, PT ;  /* 0xffffffff0300780c */ /* 0x000fda0003f05270 */
[----:B------:R-:W-:Y:S05]  /*2b80*/  @!P0 BRA `(.L_x_100) ;  /* 0x0000001400748947 */ /* 0x000fea0003800000 */
[----:B------:R-:W-:Y:S01]  /*2b90*/  ISETP.NE.AND P0, PT, R11, -0x1, PT ;  /* 0xffffffff0b00780c */ /* 0x000fe20003f05270 */
[----:B------:R-:W-:-:S12]  /*2ba0*/  BSSY.RECONVERGENT B2, `(.L_x_183) ;  /* 0x0000038000027945 */ /* 0x000fd80003800200 */
[----:B------:R-:W-:Y:S05]  /*2bb0*/  @P0 BRA `(.L_x_184) ;  /* 0x0000000000280947 */ /* 0x000fea0003800000 */
[----:B------:R-:W0:Y:S01]  /*2bc0*/  LDC.64 R6, c[0x0][0x3c8] ;  /* 0x0000f200ff067b82 */ /* 0x000e220000000a00 */
[----:B------:R-:W-:-:S04]  /*2bd0*/  VIADD R3, R12, UR7 ;  /* 0x000000070c037c36 */ /* 0x000fc80008000000 */
[----:B0-----:R-:W-:-:S06]  /*2be0*/  IMAD.WIDE R6, R3, 0x4, R6 ;  /* 0x0000000403067825 */ /* 0x001fcc00078e0206 */
[----:B------:R-:W3:Y:S01]  /*2bf0*/  LDG.E R6, desc[UR12][R6.64] ;  /* 0x0000000c06067981 */ /* 0x000ee2000c1e1900 */
[----:B------:R-:W-:Y:S01]  /*2c00*/  UMOV UR8, 0x9999999a ;  /* 0x9999999a00087882 */ /* 0x000fe20000000000 */
[----:B------:R-:W-:Y:S01]  /*2c10*/  UMOV UR9, 0x3fc99999 ;  /* 0x3fc9999900097882 */ /* 0x000fe20000000000 */
[----:B---3--:R-:W0:Y:S02]  /*2c20*/  F2F.F64.F32 R4, R6 ;  /* 0x0000000600047310 */ /* 0x008e240000201800 */
[----:B0-----:R-:W-:-:S10]  /*2c30*/  DADD R4, R4, UR8 ;  /* 0x0000000804047e29 */ /* 0x001fd40008000000 */
[----:B------:R0:W1:Y:S01]  /*2c40*/  F2F.F32.F64 R5, R4 ;  /* 0x0000000400057310 */ /* 0x0000620000301000 */
[----:B------:R-:W-:Y:S05]  /*2c50*/  BRA `(.L_x_185) ;  /* 0x0000000000b07947 */ /* 0x000fea0003800000 */
.L_x_184:
[----:B------:R-:W-:-:S13]  /*2c60*/  ISETP.NE.AND P0, PT, R12, -0x1, PT ;  /* 0xffffffff0c00780c */ /* 0x000fda0003f05270 */
        /* <DEDUP_REMOVED lines=8> */
[----:B0-----:R-:W-:-:S10]  /*2cf0*/  DADD R4, R4, -UR8 ;  /* 0x8000000804047e29 */ /* 0x001fd40008000000 */
[----:B------:R3:W4:Y:S01]  /*2d00*/  F2F.F32.F64 R5, R4 ;  /* 0x0000000400057310 */ /* 0x0007220000301000 */
[----:B------:R-:W-:Y:S05]  /*2d10*/  BRA `(.L_x_185) ;  /* 0x0000000000807947 */ /* 0x000fea0003800000 */
.L_x_186:
[----:B------:R-:W0:Y:S01]  /*2d20*/  LDC.64 R6, c[0x0][0x3c8] ;  /* 0x0000f200ff067b82 */ /* 0x000e220000000a00 */
[----:B------:R-:W-:-:S04]  /*2d30*/  IMAD.WIDE R24, R11, 0x4, R18 ;  /* 0x000000040b187825 */ /* 0x000fc800078e0212 */
[----:B------:R-:W-:Y:S02]  /*2d40*/  IMAD.WIDE R8, R12, 0x4, R18 ;  /* 0x000000040c087825 */ /* 0x000fe400078e0212 */
[----:B------:R-:W3:Y:S04]  /*2d50*/  LDG.E R24, desc[UR12][R24.64] ;  /* 0x0000000c18187981 */ /* 0x000ee8000c1e1900 */
[----:B------:R-:W3:Y:S01]  /*2d60*/  LDG.E R8, desc[UR12][R8.64] ;  /* 0x0000000c08087981 */ /* 0x000ee2000c1e1900 */
[----:B------:R-:W-:-:S05]  /*2d70*/  IADD3 R5, PT, PT, R11, UR7, RZ ;  /* 0x000000070b057c10 */ /* 0x000fca000fffe0ff */
[----:B0-----:R-:W-:-:S06]  /*2d80*/  IMAD.WIDE R4, R5, 0x4, R6 ;  /* 0x0000000405047825 */ /* 0x001fcc00078e0206 */
[----:B------:R0:W5:Y:S01]  /*2d90*/  LDG.E R5, desc[UR12][R4.64] ;  /* 0x0000000c04057981 */ /* 0x000162000c1e1900 */
[----:B---3--:R-:W-:-:S05]  /*2da0*/  FADD R34, -R24, R8 ;  /* 0x0000000818227221 */ /* 0x008fca0000000100 */
[----:B------:R-:W-:-:S13]  /*2db0*/  FSETP.NEU.AND P0, PT, R34, RZ, PT ;  /* 0x000000ff2200720b */ /* 0x000fda0003f0d000 */
[----:B0-----:R-:W-:Y:S05]  /*2dc0*/  @!P0 BRA `(.L_x_185) ;  /* 0x0000000000548947 */ /* 0x001fea0003800000 */
[----:B------:R-:W-:-:S04]  /*2dd0*/  VIADD R3, R12, UR7 ;  /* 0x000000070c037c36 */ /* 0x000fc80008000000 */
[----:B------:R-:W-:-:S06]  /*2de0*/  IMAD.WIDE R6, R3, 0x4, R6 ;  /* 0x0000000403067825 */ /* 0x000fcc00078e0206 */
[----:B------:R-:W3:Y:S01]  /*2df0*/  LDG.E R6, desc[UR12][R6.64] ;  /* 0x0000000c06067981 */ /* 0x000ee2000c1e1900 */
[----:B------:R-:W0:Y:S01]  /*2e00*/  MUFU.RCP R8, R34 ;  /* 0x0000002200087308 */ /* 0x000e220000001000 */
[----:B------:R-:W-:Y:S01]  /*2e10*/  FADD R4, R15, -R24 ;  /* 0x800000180f047221 */ /* 0x000fe20000000000 */
[----:B------:R-:W-:Y:S01]  /*2e20*/  BSSY.RECONVERGENT B3, `(.L_x_187) ;  /* 0x000000e000037945 */ /* 0x000fe20003800200 */
[----:B0-----:R-:W-:-:S04]  /*2e30*/  FFMA R9, -R34, R8, 1 ;  /* 0x3f80000022097423 */ /* 0x001fc80000000108 */
[----:B------:R-:W-:Y:S01]  /*2e40*/  FFMA R8, R8, R9, R8 ;  /* 0x0000000908087223 */ /* 0x000fe20000000008 */
[----:B---3-5:R-:W-:-:S04]  /*2e50*/  FADD R3, R6, -R5 ;  /* 0x8000000506037221 */ /* 0x028fc80000000000 */
[----:B------:R-:W-:-:S04]  /*2e60*/  FMUL R3, R3, R4 ;  /* 0x0000000403037220 */ /* 0x000fc80000400000 */
[----:B------:R-:W0:Y:S01]  /*2e70*/  FCHK P0, R3, R34 ;  /* 0x0000002203007302 */ /* 0x000e220000000000 */
[----:B------:R-:W-:-:S04]  /*2e80*/  FFMA R9, R3, R8, RZ ;  /* 0x0000000803097223 */ /* 0x000fc800000000ff */
[----:B------:R-:W-:-:S04]  /*2e90*/  FFMA R4, -R34, R9, R3 ;  /* 0x0000000922047223 */ /* 0x000fc80000000103 */
[----:B------:R-:W-:Y:S01]  /*2ea0*/  FFMA R4, R8, R4, R9 ;  /* 0x0000000408047223 */ /* 0x000fe20000000009 */
[----:B0-----:R-:W-:Y:S06]  /*2eb0*/  @!P0 BRA `(.L_x_188) ;  /* 0x0000000000108947 */ /* 0x001fec0003800000 */
[----:B------:R-:W-:Y:S01]  /*2ec0*/  IMAD.MOV.U32 R4, RZ, RZ, R34 ;  /* 0x000000ffff047224 */ /* 0x000fe200078e0022 */
[----:B------:R-:W-:-:S07]  /*2ed0*/  MOV R34, 0x2ef0 ;  /* 0x00002ef000227802 */ /* 0x000fce0000000f00 */
[----:B--2---:R-:W-:Y:S05]  /*2ee0*/  CALL.REL.NOINC `($__internal_5_$__cuda_sm3x_div_rn_noftz_f32_slowpath) ;  /* 0x0000001400f47944 */ /* 0x004fea0003c00000 */
[----:B------:R-:W-:-:S07]  /*2ef0*/  IMAD.MOV.U32 R4, RZ, RZ, R3 ;  /* 0x000000ffff047224 */ /* 0x000fce00078e0003 */
.L_x_188:
[----:B------:R-:W-:Y:S05]  /*2f00*/  BSYNC.RECONVERGENT B3 ;  /* 0x0000000000037941 */ /* 0x000fea0003800200 */
.L_x_187:
[----:B------:R-:W-:-:S07]  /*2f10*/  FADD R5, R5, R4 ;  /* 0x0000000405057221 */ /* 0x000fce0000000000 */
.L_x_185:
[----:B------:R-:W-:Y:S05]  /*2f20*/  BSYNC.RECONVERGENT B2 ;  /* 0x0000000000027941 */ /* 0x000fea0003800200 */
.L_x_183:
[----:B------:R-:W-:Y:S01]  /*2f30*/  ISETP.NE.AND P0, PT, R13, RZ, PT ;  /* 0x000000ff0d00720c */ /* 0x000fe20003f05270 */
[----:B------:R-:W-:-:S12]  /*2f40*/  BSSY.RECONVERGENT B2, `(.L_x_189) ;  /* 0x0000012000027945 */ /* 0x000fd80003800200 */
[----:B------:R-:W-:Y:S05]  /*2f50*/  @!P0 BRA `(.L_x_190) ;  /* 0x0000000000408947 */ /* 0x000fea0003800000 */
[----:B------:R-:W-:Y:S01]  /*2f60*/  I2FP.F32.S32 R13, R13 ;  /* 0x0000000d000d7245 */ /* 0x000fe20000201400 */
[----:B------:R-:W-:Y:S03]  /*2f70*/  BSSY.RECONVERGENT B3, `(.L_x_191) ;  /* 0x000000d000037945 */ /* 0x000fe60003800200 */
[----:B------:R-:W0:Y:S08]  /*2f80*/  MUFU.RCP R3, R13 ;  /* 0x0000000d00037308 */ /* 0x000e300000001000 */
[----:B------:R-:W1:Y:S01]  /*2f90*/  FCHK P0, R2, R13 ;  /* 0x0000000d02007302 */ /* 0x000e620000000000 */
[----:B0--3--:R-:W-:-:S04]  /*2fa0*/  FFMA R4, -R13, R3, 1 ;  /* 0x3f8000000d047423 */ /* 0x009fc80000000103 */
[----:B------:R-:W-:-:S04]  /*2fb0*/  FFMA R3, R3, R4, R3 ;  /* 0x0000000403037223 */ /* 0x000fc80000000003 */
[----:B------:R-:W-:-:S04]  /*2fc0*/  FFMA R4, R2, R3, RZ ;  /* 0x0000000302047223 */ /* 0x000fc800000000ff */
[----:B------:R-:W-:-:S04]  /*2fd0*/  FFMA R6, -R13, R4, R2 ;  /* 0x000000040d067223 */ /* 0x000fc80000000102 */
[----:B------:R-:W-:Y:S01]  /*2fe0*/  FFMA R3, R3, R6, R4 ;  /* 0x0000000603037223 */ /* 0x000fe20000000004 */
[----:B-1----:R-:W-:Y:S06]  /*2ff0*/  @!P0 BRA `(.L_x_192) ;  /* 0x0000000000108947 */ /* 0x002fec0003800000 */
[----:B------:R-:W-:Y:S01]  /*3000*/  IMAD.MOV.U32 R3, RZ, RZ, R2 ;  /* 0x000000ffff037224 */ /* 0x000fe200078e0002 */
[----:B------:R-:W-:Y:S01]  /*3010*/  MOV R34, 0x3040 ;  /* 0x0000304000227802 */ /* 0x000fe20000000f00 */
[----:B------:R-:W-:-:S07]  /*3020*/  IMAD.MOV.U32 R4, RZ, RZ, R13 ;  /* 0x000000ffff047224 */ /* 0x000fce00078e000d */
[----:B--2-45:R-:W-:Y:S05]  /*3030*/  CALL.REL.NOINC `($__internal_5_$__cuda_sm3x_div_rn_noftz_f32_slowpath) ;  /* 0x0000001400a07944 */ /* 0x034fea0003c00000 */
.L_x_192:
[----:B------:R-:W-:Y:S05]  /*3040*/  BSYNC.RECONVERGENT B3 ;  /* 0x0000000000037941 */ /* 0x000fea0003800200 */
.L_x_191:
[----:B------:R-:W-:-:S07]  /*3050*/  MOV R2, R3 ;  /* 0x0000000300027202 */ /* 0x000fce0000000f00 */
.L_x_190:
[----:B------:R-:W-:Y:S05]  /*3060*/  BSYNC.RECONVERGENT B2 ;  /* 0x0000000000027941 */ /* 0x000fea0003800200 */
.L_x_189:
        /* <DEDUP_REMOVED lines=17> */
.L_x_196:
[----:B------:R-:W-:Y:S05]  /*3180*/  BSYNC.RECONVERGENT B3 ;  /* 0x0000000000037941 */ /* 0x000fea0003800200 */
.L_x_195:
[----:B------:R-:W-:-:S07]  /*3190*/  IMAD.MOV.U32 R0, RZ, RZ, R3 ;  /* 0x000000ffff007224 */ /* 0x000fce00078e0003 */
.L_x_194:
[----:B------:R-:W-:Y:S05]  /*31a0*/  BSYNC.RECONVERGENT B2 ;  /* 0x0000000000027941 */ /* 0x000fea0003800200 */
.L_x_193:
[----:B-1--45:R-:W1:Y:S01]  /*31b0*/  F2F.F64.F32 R6, R5 ;  /* 0x0000000500067310 */ /* 0x032e620000201800 */
[----:B------:R-:W-:Y:S01]  /*31c0*/  UMOV UR8, 0xce4217d3 ;  /* 0xce4217d300087882 */ /* 0x000fe20000000000 */
[----:B------:R-:W-:Y:S01]  /*31d0*/  UMOV UR9, 0x3fdffffb ;  /* 0x3fdffffb00097882 */ /* 0x000fe20000000000 */
[----:B------:R-:W4:Y:S01]  /*31e0*/  LDC.64 R8, c[0x0][0x3d8] ;  /* 0x0000f600ff087b82 */ /* 0x000f220000000a00 */
[----:B-1----:R-:W-:-:S10]  /*31f0*/  DADD R6, R6, UR8 ;  /* 0x0000000806067e29 */ /* 0x002fd40008000000 */
[----:B------:R-:W1:Y:S02]  /*3200*/  F2I.F64.TRUNC R6, R6 ;  /* 0x0000000600067311 */ /* 0x000e64000030d100 */
[----:B-1----:R-:W-:-:S04]  /*3210*/  VIADD R3, R6, UR7 ;  /* 0x0000000706037c36 */ /* 0x002fc80008000000 */
[----:B----4-:R-:W-:-:S06]  /*3220*/  IMAD.WIDE R8, R3, 0x2, R8 ;  /* 0x0000000203087825 */ /* 0x010fcc00078e0208 */
[----:B------:R-:W4:Y:S01]  /*3230*/  LDG.E.U16 R8, desc[UR12][R8.64] ;  /* 0x0000000c08087981 */ /* 0x000f22000c1e1500 */
[----:B------:R-:W-:Y:S01]  /*3240*/  ISETP.NE.AND P0, PT, R31, RZ, PT ;  /* 0x000000ff1f00720c */ /* 0x000fe20003f05270 */
[----:B------:R-:W-:Y:S03]  /*3250*/  BSSY.RELIABLE B2, `(.L_x_197) ;  /* 0x0000016000027945 */ /* 0x000fe60003800100 */
[----:B----4-:R-:W-:-:S13]  /*3260*/  ISETP.NE.OR P1, PT, R8, RZ, !P0 ;  /* 0x000000ff0800720c */ /* 0x010fda0004725670 */
[----:B------:R-:W-:Y:S05]  /*3270*/  @P1 BRA `(.L_x_198) ;  /* 0x00000000004c1947 */ /* 0x000fea0003800000 */
[----:B------:R-:W-:Y:S01]  /*3280*/  I2FP.F32.S32 R8, R12 ;  /* 0x0000000c00087245 */ /* 0x000fe20000201400 */
[C---:B------:R-:W-:Y:S01]  /*3290*/  FADD R3, -R5.reuse, R2 ;  /* 0x0000000205037221 */ /* 0x040fe20000000100 */
[----:B0--3--:R-:W-:Y:S01]  /*32a0*/  I2FP.F32.S32 R4, R11 ;  /* 0x0000000b00047245 */ /* 0x009fe20000201400 */
[----:B------:R-:W-:Y:S02]  /*32b0*/  FADD R7, -R5, R0 ;  /* 0x0000000005077221 */ /* 0x000fe40000000100 */
[--C-:B------:R-:W-:Y:S01]  /*32c0*/  FADD R8, R8, -R5.reuse ;  /* 0x8000000508087221 */ /* 0x100fe20000000000 */
[----:B------:R-:W-:Y:S01]  /*32d0*/  FSETP.GT.AND P1, PT, |R3|, UR19, PT ;  /* 0x0000001303007c0b */ /* 0x000fe2000bf24200 */
[----:B------:R-:W-:Y:S01]  /*32e0*/  FADD R4, R4, -R5 ;  /* 0x8000000504047221 */ /* 0x000fe20000000000 */
[----:B------:R-:W-:Y:S02]  /*32f0*/  FSETP.GT.AND P2, PT, |R7|, UR19, PT ;  /* 0x0000001307007c0b */ /* 0x000fe4000bf44200 */
[----:B------:R-:W-:-:S02]  /*3300*/  FSETP.GT.AND P3, PT, |R8|, UR19, PT ;  /* 0x0000001308007c0b */ /* 0x000fc4000bf64200 */
[----:B------:R-:W-:Y:S02]  /*3310*/  FSETP.EQ.OR P1, PT, R2, RZ, !P1 ;  /* 0x000000ff0200720b */ /* 0x000fe40004f22400 */
[----:B------:R-:W-:Y:S02]  /*3320*/  FSETP.EQ.OR P2, PT, R0, RZ, !P2 ;  /* 0x000000ff0000720b */ /* 0x000fe40005742400 */
[----:B------:R-:W-:Y:S01]  /*3330*/  FSETP.GT.AND P5, PT, |R4|, UR19, PT ;  /* 0x0000001304007c0b */ /* 0x000fe2000bfa4200 */
[----:B------:R-:W-:Y:S01]  /*3340*/  IMAD.MOV.U32 R4, RZ, RZ, R14 ;  /* 0x000000ffff047224 */ /* 0x000fe200078e000e */
[----:B------:R-:W-:Y:S02]  /*3350*/  ISETP.EQ.OR P4, PT, R12, -0x1, !P3 ;  /* 0xffffffff0c00780c */ /* 0x000fe40005f82670 */
[----:B------:R-:W-:Y:S02]  /*3360*/  ISETP.EQ.OR P3, PT, R11, -0x1, !P5 ;  /* 0xffffffff0b00780c */ /* 0x000fe40006f62670 */
[----:B------:R-:W-:-:S04]  /*3370*/  PLOP3.LUT P1, PT, P4, P2, P1, 0x80, 0x0 ;  /* 0x000000000000781c */ /* 0x000fc80002725010 */
[----:B------:R-:W-:-:S13]  /*3380*/  PLOP3.LUT P1, PT, P1, P3, PT, 0x80, 0x8 ;  /* 0x000000000008781c */ /* 0x000fda0000f27070 */
[----:B------:R-:W-:Y:S05]  /*3390*/  @!P1 BREAK.RELIABLE B2 ;  /* 0x0000000000029942 */ /* 0x000fea0003800100 */
[----:B------:R-:W-:Y:S05]  /*33a0*/  @!P1 BRA `(.L_x_100) ;  /* 0x0000000c006c9947 */ /* 0x000fea0003800000 */
.L_x_198:
[----:B------:R-:W-:Y:S05]  /*33b0*/  BSYNC.RELIABLE B2 ;  /* 0x0000000000027941 */ /* 0x000fea0003800100 */
.L_x_197:
[----:B------:R-:W1:Y:S01]  /*33c0*/  LDC.64 R2, c[0x0][0x3d0] ;  /* 0x0000f400ff027b82 */ /* 0x000e620000000a00 */
[----:B------:R4:W5:Y:S01]  /*33d0*/  LDG.E R22, desc[UR12][R22.64] ;  /* 0x0000000c16167981 */ /* 0x000962000c1e1900 */
[----:B-1----:R-:W-:-:S06]  /*33e0*/  IMAD.WIDE R2, R16, 0x2, R2 ;  /* 0x0000000210027825 */ /* 0x002fcc00078e0202 */
[----:B------:R-:W2:Y:S01]  /*33f0*/  LDG.E.U16 R2, desc[UR12][R2.64] ;  /* 0x0000000c02027981 */ /* 0x000ea2000c1e1500 */
[----:B------:R-:W-:Y:S01]  /*3400*/  MOV R0, UR14 ;  /* 0x0000000e00007c02 */ /* 0x000fe20008000f00 */
[----:B------:R-:W-:Y:S01]  /*3410*/  BSSY.RELIABLE B2, `(.L_x_199) ;  /* 0x00000b0000027945 */ /* 0x000fe20003800100 */
[----:B--2---:R-:W-:-:S04]  /*3420*/  ISETP.NE.OR P0, PT, R2, RZ, !P0 ;  /* 0x000000ff0200720c */ /* 0x004fc80004705670 */
[----:B------:R-:W-:-:S13]  /*3430*/  ISETP.LT.OR P0, PT, R0, 0x1, P0 ;  /* 0x000000010000780c */ /* 0x000fda0000701670 */
[----:B----4-:R-:W-:Y:S05]  /*3440*/  @P0 BRA `(.L_x_200) ;  /* 0x0000000800b00947 */ /* 0x010fea0003800000 */
[----:B------:R-:W-:Y:S01]  /*3450*/  UISETP.GE.U32.AND UP0, UPT, UR14, 0x8, UPT ;  /* 0x000000080e00788c */ /* 0x000fe2000bf06070 */
[C-C-:B------:R-:W-:Y:S01]  /*3460*/  FADD R0, -R28.reuse, R15.reuse ;  /* 0x0000000f1c007221 */ /* 0x140fe20000000100 */
[----:B------:R-:W-:Y:S01]  /*3470*/  FADD R15, R28, R15 ;  /* 0x0000000f1c0f7221 */ /* 0x000fe20000000000 */
[----:B0--3--:R-:W-:Y:S01]  /*3480*/  PRMT R4, RZ, 0x7610, R4 ;  /* 0x00007610ff047816 */ /* 0x009fe20000000004 */
[----:B------:R-:W-:-:S05]  /*3490*/  IMAD.MOV.U32 R2, RZ, RZ, RZ ;  /* 0x000000ffff027224 */ /* 0x000fca00078e00ff */
[----:B------:R-:W-:Y:S05]  /*34a0*/  BRA.U !UP0, `(.L_x_201) ;  /* 0x0000000508447547 */ /* 0x000fea000b800000 */
[----:B------:R-:W-:Y:S01]  /*34b0*/  BSSY.RECONVERGENT B3, `(.L_x_202) ;  /* 0x000004f000037945 */ /* 0x000fe20003800200 */
[----:B------:R-:W-:Y:S01]  /*34c0*/  PRMT R4, RZ, 0x7610, R4 ;  /* 0x00007610ff047816 */ /* 0x000fe20000000004 */
[----:B------:R-:W-:-:S07]  /*34d0*/  IMAD.MOV.U32 R7, RZ, RZ, RZ ;  /* 0x000000ffff077224 */ /* 0x000fce00078e00ff */
.L_x_203:
[----:B------:R-:W-:-:S04]  /*34e0*/  IMAD.MOV.U32 R2, RZ, RZ, 0x4 ;  /* 0x00000004ff027424 */ /* 0x000fc800078e00ff */
[----:B------:R-:W-:-:S05]  /*34f0*/  IMAD.WIDE.U32 R2, R7, R2, UR4 ;  /* 0x0000000407027e25 */ /* 0x000fca000f8e0002 */
[----:B------:R-:W2:Y:S04]  /*3500*/  LDG.E R9, desc[UR12][R2.64] ;  /* 0x0000000c02097981 */ /* 0x000ea8000c1e1900 */
[----:B------:R-:W3:Y:S04]  /*3510*/  LDG.E R10, desc[UR12][R2.64+0x4] ;  /* 0x0000040c020a7981 */ /* 0x000ee8000c1e1900 */
[----:B------:R-:W4:Y:S04]  /*3520*/  LDG.E R11, desc[UR12][R2.64+0x8] ;  /* 0x0000080c020b7981 */ /* 0x000f28000c1e1900 */
[----:B------:R-:W4:Y:S04]  /*3530*/  LDG.E R12, desc[UR12][R2.64+0xc] ;  /* 0x00000c0c020c7981 */ /* 0x000f28000c1e1900 */
[----:B------:R-:W4:Y:S04]  /*3540*/  LDG.E R13, desc[UR12][R2.64+0x10] ;  /* 0x0000100c020d7981 */ /* 0x000f28000c1e1900 */
[----:B------:R-:W4:Y:S04]  /*3550*/  LDG.E R14, desc[UR12][R2.64+0x14] ;  /* 0x0000140c020e7981 */ /* 0x000f28000c1e1900 */
[----:B------:R-:W4:Y:S04]  /*3560*/  LDG.E R16, desc[UR12][R2.64+0x18] ;  /* 0x0000180c02107981 */ /* 0x000f28000c1e1900 */
[----:B------:R0:W4:Y:S01]  /*3570*/  LDG.E R8, desc[UR12][R2.64+0x1c] ;  /* 0x00001c0c02087981 */ /* 0x000122000c1e1900 */
[----:B--2---:R-:W-:-:S02]  /*3580*/  FSETP.GTU.AND P3, PT, R9, R15, PT ;  /* 0x0000000f0900720b */ /* 0x004fc40003f6c000 */
[----:B---3--:R-:W-:Y:S02]  /*3590*/  FSETP.GTU.AND P4, PT, R10, R15, PT ;  /* 0x0000000f0a00720b */ /* 0x008fe40003f8c000 */
[C---:B------:R-:W-:Y:S02]  /*35a0*/  FSETP.GTU.OR P3, PT, R0.reuse, R9, P3 ;  /* 0x000000090000720b */ /* 0x040fe40001f6c400 */
[----:B------:R-:W-:Y:S02]  /*35b0*/  FSETP.GTU.OR P4, PT, R0, R10, P4 ;  /* 0x0000000a0000720b */ /* 0x000fe4000278c400 */
[-C--:B----4-:R-:W-:Y:S02]  /*35c0*/  FSETP.GTU.AND P2, PT, R11, R15.reuse, PT ;  /* 0x0000000f0b00720b */ /* 0x090fe40003f4c000 */
[----:B------:R-:W-:Y:S02]  /*35d0*/  FSETP.GTU.AND P0, PT, R12, R15, PT ;  /* 0x0000000f0c00720b */ /* 0x000fe40003f0c000 */
[----:B------:R-:W-:-:S02]  /*35e0*/  FSETP.GTU.OR P2, PT, R0, R11, P2 ;  /* 0x0000000b0000720b */ /* 0x000fc4000174c400 */
[C---:B------:R-:W-:Y:S02]  /*35f0*/  FSETP.GTU.OR P0, PT, R0.reuse, R12, P0 ;  /* 0x0000000c0000720b */ /* 0x040fe4000070c400 */
[----:B------:R-:W-:Y:S02]  /*3600*/  FSETP.GTU.AND P1, PT, R13, R15, PT ;  /* 0x0000000f0d00720b */ /* 0x000fe40003f2c000 */
[----:B------:R-:W-:Y:S01]  /*3610*/  @!P3 I2FP.F32.U32 R9, R7 ;  /* 0x000000070009b245 */ /* 0x000fe20000201000 */
[----:B------:R-:W-:Y:S01]  /*3620*/  @!P4 VIADD R10, R7, 0x1 ;  /* 0x00000001070ac836 */ /* 0x000fe20000000000 */
[----:B------:R-:W-:-:S03]  /*3630*/  FSETP.GTU.OR P1, PT, R0, R13, P1 ;  /* 0x0000000d0000720b */ /* 0x000fc60000f2c400 */
[----:B-----5:R-:W-:Y:S01]  /*3640*/  @!P3 FADD R9, R22, -R9 ;  /* 0x800000091609b221 */ /* 0x020fe20000000000 */
[----:B0-----:R-:W-:Y:S01]  /*3650*/  @!P4 I2FP.F32.U32 R3, R10 ;  /* 0x0000000a0003c245 */ /* 0x001fe20000201000 */
[----:B------:R-:W-:-:S03]  /*3660*/  @!P2 VIADD R2, R7, 0x2 ;  /* 0x000000020702a836 */ /* 0x000fc60000000000 */
[----:B------:R-:W-:Y:S01]  /*3670*/  @!P3 FSETP.GT.AND P5, PT, |R9|, UR19, PT ;  /* 0x000000130900bc0b */ /* 0x000fe2000bfa4200 */
[----:B------:R-:W-:Y:S01]  /*3680*/  @!P4 FADD R3, R22, -R3 ;  /* 0x800000031603c221 */ /* 0x000fe20000000000 */
[----:B------:R-:W-:Y:S02]  /*3690*/  @!P2 I2FP.F32.U32 R9, R2 ;  /* 0x000000020009a245 */ /* 0x000fe40000201000 */
[----:B------:R-:W-:Y:S02]  /*36a0*/  @!P3 SEL R10, R4, 0x1, !P5 ;  /* 0x00000001040ab807 */ /* 0x000fe40006800000 */
[----:B------:R-:W-:Y:S01]  /*36b0*/  @!P4 FSETP.GT.AND P5, PT, |R3|, UR19, PT ;  /* 0x000000130300cc0b */ /* 0x000fe2000bfa4200 */
[----:B------:R-:W-:Y:S01]  /*36c0*/  @!P2 FADD R9, R22, -R9 ;  /* 0x800000091609a221 */ /* 0x000fe20000000000 */
[----:B------:R-:W-:Y:S02]  /*36d0*/  @!P3 PRMT R4, R10, 0x7610, R4 ;  /* 0x000076100a04b816 */ /* 0x000fe40000000004 */
[----:B------:R-:W-:-:S02]  /*36e0*/  FSETP.GTU.AND P3, PT, R14, R15, PT ;  /* 0x0000000f0e00720b */ /* 0x000fc40003f6c000 */
[C---:B------:R-:W-:Y:S02]  /*36f0*/  @!P0 IADD3 R2, PT, PT, R7.reuse, 0x3, RZ ;  /* 0x0000000307028810 */ /* 0x040fe40007ffe0ff */
[----:B------:R-:W-:Y:S02]  /*3700*/  @!P4 SEL R10, R4, 0x1, !P5 ;  /* 0x00000001040ac807 */ /* 0x000fe40006800000 */
[----:B------:R-:W-:Y:S02]  /*3710*/  FSETP.GTU.OR P3, PT, R0, R14, P3 ;  /* 0x0000000e0000720b */ /* 0x000fe40001f6c400 */
[----:B------:R-:W-:Y:S01]  /*3720*/  @!P0 I2FP.F32.U32 R3, R2 ;  /* 0x0000000200038245 */ /* 0x000fe20000201000 */
[----:B------:R-:W-:Y:S01]  /*3730*/  @!P1 VIADD R2, R7, 0x4 ;  /* 0x0000000407029836 */ /* 0x000fe20000000000 */
[----:B------:R-:W-:Y:S02]  /*3740*/  @!P4 PRMT R4, R10, 0x7610, R4 ;  /* 0x000076100a04c816 */ /* 0x000fe40000000004 */
[----:B------:R-:W-:Y:S01]  /*3750*/  @!P2 FSETP.GT.AND P5, PT, |R9|, UR19, PT ;  /* 0x000000130900ac0b */ /* 0x000fe2000bfa4200 */
[----:B------:R-:W-:Y:S01]  /*3760*/  @!P0 FADD R3, R22, -R3 ;  /* 0x8000000316038221 */ /* 0x000fe20000000000 */
[----:B------:R-:W-:-:S02]  /*3770*/  FSETP.GTU.AND P4, PT, R16, R15, PT ;  /* 0x0000000f1000720b */ /* 0x000fc40003f8c000 */
        /* <DEDUP_REMOVED lines=15> */
[----:B------:R-:W-:-:S02]  /*3870*/  @!P4 I2FP.F32.U32 R9, R2 ;  /* 0x000000020009c245 */ /* 0x000fc40000201000 */
[----:B------:R-:W-:Y:S02]  /*3880*/  @!P1 SEL R8, R4, 0x1, !P0 ;  /* 0x0000000104089807 */ /* 0x000fe40004000000 */
[----:B------:R-:W-:Y:S01]  /*3890*/  @!P3 FSETP.GT.AND P0, PT, |R3|, UR19, PT ;  /* 0x000000130300bc0b */ /* 0x000fe2000bf04200 */
[C---:B------:R-:W-:Y:S01]  /*38a0*/  @!P2 VIADD R2, R7.reuse, 0x7 ;  /* 0x000000070702a836 */ /* 0x040fe20000000000 */
[----:B------:R-:W-:Y:S01]  /*38b0*/  @!P1 PRMT R4, R8, 0x7610, R4 ;  /* 0x0000761008049816 */ /* 0x000fe20000000004 */
[----:B------:R-:W-:Y:S01]  /*38c0*/  @!P4 FADD R9, R22, -R9 ;  /* 0x800000091609c221 */ /* 0x000fe20000000000 */
[----:B------:R-:W-:Y:S02]  /*38d0*/  VIADD R7, R7, 0x8 ;  /* 0x0000000807077836 */ /* 0x000fe40000000000 */
[----:B------:R-:W-:Y:S02]  /*38e0*/  @!P3 SEL R8, R4, 0x1, !P0 ;  /* 0x000000010408b807 */ /* 0x000fe40004000000 */
[----:B------:R-:W-:-:S02]  /*38f0*/  @!P2 I2FP.F32.U32 R3, R2 ;  /* 0x000000020003a245 */ /* 0x000fc40000201000 */
[----:B------:R-:W-:Y:S02]  /*3900*/  @!P4 FSETP.GT.AND P0, PT, |R9|, UR19, PT ;  /* 0x000000130900cc0b */ /* 0x000fe4000bf04200 */
[----:B------:R-:W-:Y:S01]  /*3910*/  @!P3 PRMT R4, R8, 0x7610, R4 ;  /* 0x000076100804b816 */ /* 0x000fe20000000004 */
[----:B------:R-:W-:Y:S01]  /*3920*/  @!P2 FADD R3, R22, -R3 ;  /* 0x800000031603a221 */ /* 0x000fe20000000000 */
[----:B------:R-:W-:Y:S02]  /*3930*/  ISETP.NE.AND P1, PT, R7, UR16, PT ;  /* 0x0000001007007c0c */ /* 0x000fe4000bf25270 */
[----:B------:R-:W-:Y:S02]  /*3940*/  @!P4 SEL R2, R4, 0x1, !P0 ;  /* 0x000000010402c807 */ /* 0x000fe40004000000 */
[----:B------:R-:W-:Y:S02]  /*3950*/  @!P2 FSETP.GT.AND P0, PT, |R3|, UR19, PT ;  /* 0x000000130300ac0b */ /* 0x000fe4000bf04200 */
[----:B------:R-:W-:-:S04]  /*3960*/  @!P4 PRMT R4, R2, 0x7610, R4 ;  /* 0x000076100204c816 */ /* 0x000fc80000000004 */
[----:B------:R-:W-:-:S04]  /*3970*/  @!P2 SEL R2, R4, 0x1, !P0 ;  /* 0x000000010402a807 */ /* 0x000fc80004000000 */
[----:B------:R-:W-:Y:S01]  /*3980*/  @!P2 PRMT R4, R2, 0x7610, R4 ;  /* 0x000076100204a816 */ /* 0x000fe20000000004 */
[----:B------:R-:W-:Y:S06]  /*3990*/  @P1 BRA `(.L_x_203) ;  /* 0xfffffff800d01947 */ /* 0x000fec000383ffff */
[----:B------:R-:W-:Y:S05]  /*39a0*/  BSYNC.RECONVERGENT B3 ;  /* 0x0000000000037941 */ /* 0x000fea0003800200 */
.L_x_202:
[----:B------:R-:W-:-:S07]  /*39b0*/  MOV R2, UR16 ;  /* 0x0000001000027c02 */ /* 0x000fce0008000f00 */
.L_x_201:
[----:B------:R-:W-:-:S09]  /*39c0*/  UISETP.NE.AND UP0, UPT, UR10, URZ, UPT ;  /* 0x000000ff0a00728c */ /* 0x000fd2000bf05270 */
[----:B------:R-:W-:Y:S05]  /*39d0*/  BRA.U !UP0, `(.L_x_204) ;  /* 0x0000000508387547 */ /* 0x000fea000b800000 */
[----:B------:R-:W-:Y:S02]  /*39e0*/  UIADD3 UR6, UPT, UPT, UR10, -0x1, URZ ;  /* 0xffffffff0a067890 */ /* 0x000fe4000fffe0ff */
[----:B------:R-:W-:Y:S02]  /*39f0*/  UISETP.NE.AND UP1, UPT, UR11, URZ, UPT ;  /* 0x000000ff0b00728c */ /* 0x000fe4000bf25270 */
[----:B------:R-:W-:-:S09]  /*3a00*/  UISETP.GE.U32.AND UP0, UPT, UR6, 0x3, UPT ;  /* 0x000000030600788c */ /* 0x000fd2000bf06070 */
[----:B------:R-:W-:Y:S05]  /*3a10*/  BRA.U !UP0, `(.L_x_205) ;  /* 0x0000000108987547 */ /* 0x000fea000b800000 */
[----:B------:R-:W-:-:S04]  /*3a20*/  IMAD.MOV.U32 R9, RZ, RZ, 0x4 ;  /* 0x00000004ff097424 */ /* 0x000fc800078e00ff */
[----:B------:R-:W-:-:S05]  /*3a30*/  IMAD.WIDE.U32 R8, R2, R9, UR4 ;  /* 0x0000000402087e25 */ /* 0x000fca000f8e0009 */
[----:B------:R-:W2:Y:S04]  /*3a40*/  LDG.E R3, desc[UR12][R8.64] ;  /* 0x0000000c08037981 */ /* 0x000ea8000c1e1900 */
[----:B------:R-:W3:Y:S04]  /*3a50*/  LDG.E R7, desc[UR12][R8.64+0x4] ;  /* 0x0000040c08077981 */ /* 0x000ee8000c1e1900 */
[----:B------:R-:W4:Y:S04]  /*3a60*/  LDG.E R10, desc[UR12][R8.64+0x8] ;  /* 0x0000080c080a7981 */ /* 0x000f28000c1e1900 */
[----:B------:R-:W4:Y:S01]  /*3a70*/  LDG.E R11, desc[UR12][R8.64+0xc] ;  /* 0x00000c0c080b7981 */ /* 0x000f22000c1e1900 */
[----:B--2---:R-:W-:-:S04]  /*3a80*/  FSETP.GTU.AND P0, PT, R3, R15, PT ;  /* 0x0000000f0300720b */ /* 0x004fc80003f0c000 */
[----:B------:R-:W-:Y:S02]  /*3a90*/  FSETP.GTU.OR P0, PT, R0, R3, P0 ;  /* 0x000000030000720b */ /* 0x000fe4000070c400 */
[-C--:B---3--:R-:W-:Y:S02]  /*3aa0*/  FSETP.GTU.AND P1, PT, R7, R15.reuse, PT ;  /* 0x0000000f0700720b */ /* 0x088fe40003f2c000 */
[----:B----4-:R-:W-:Y:S02]  /*3ab0*/  FSETP.GTU.AND P2, PT, R10, R15, PT ;  /* 0x0000000f0a00720b */ /* 0x010fe40003f4c000 */
[C---:B------:R-:W-:Y:S02]  /*3ac0*/  FSETP.GTU.OR P1, PT, R0.reuse, R7, P1 ;  /* 0x000000070000720b */ /* 0x040fe40000f2c400 */
[----:B------:R-:W-:Y:S02]  /*3ad0*/  FSETP.GTU.OR P2, PT, R0, R10, P2 ;  /* 0x0000000a0000720b */ /* 0x000fe4000174c400 */
[----:B------:R-:W-:-:S03]  /*3ae0*/  FSETP.GTU.AND P3, PT, R11, R15, PT ;  /* 0x0000000f0b00720b */ /* 0x000fc60003f6c000 */
[----:B------:R-:W-:Y:S02]  /*3af0*/  @!P0 I2FP.F32.U32 R3, R2 ;  /* 0x0000000200038245 */ /* 0x000fe40000201000 */
[----:B------:R-:W-:-:S03]  /*3b00*/  FSETP.GTU.OR P3, PT, R0, R11, P3 ;  /* 0x0000000b0000720b */ /* 0x000fc60001f6c400 */
[----:B-----5:R-:W-:Y:S01]  /*3b10*/  @!P0 FADD R3, R22, -R3 ;  /* 0x8000000316038221 */ /* 0x020fe20000000000 */
[----:B------:R-:W-:-:S04]  /*3b20*/  @!P1 VIADD R7, R2, 0x1 ;  /* 0x0000000102079836 */ /* 0x000fc80000000000 */
[----:B------:R-:W-:Y:S01]  /*3b30*/  @!P0 FSETP.GT.AND P4, PT, |R3|, UR19, PT ;  /* 0x0000001303008c0b */ /* 0x000fe2000bf84200 */
[----:B------:R-:W-:Y:S01]  /*3b40*/  @!P2 VIADD R3, R2, 0x2 ;  /* 0x000000020203a836 */ /* 0x000fe20000000000 */
[----:B------:R-:W-:Y:S02]  /*3b50*/  @!P1 I2FP.F32.U32 R7, R7 ;  /* 0x0000000700079245 */ /* 0x000fe40000201000 */
[----:B------:R-:W-:Y:S02]  /*3b60*/  @!P0 SEL R8, R4, 0x1, !P4 ;  /* 0x0000000104088807 */ /* 0x000fe40006000000 */
[----:B------:R-:W-:Y:S01]  /*3b70*/  @!P2 I2FP.F32.U32 R3, R3 ;  /* 0x000000030003a245 */ /* 0x000fe20000201000 */
[----:B------:R-:W-:Y:S01]  /*3b80*/  @!P1 FADD R7, R22, -R7 ;  /* 0x8000000716079221 */ /* 0x000fe20000000000 */
[----:B------:R-:W-:-:S03]  /*3b90*/  @!P0 PRMT R4, R8, 0x7610, R4 ;  /* 0x0000761008048816 */ /* 0x000fc60000000004 */
[----:B------:R-:W-:Y:S01]  /*3ba0*/  @!P2 FADD R3, R22, -R3 ;  /* 0x800000031603a221 */ /* 0x000fe20000000000 */
[----:B------:R-:W-:Y:S01]  /*3bb0*/  @!P1 FSETP.GT.AND P0, PT, |R7|, UR19, PT ;  /* 0x0000001307009c0b */ /* 0x000fe2000bf04200 */
[C---:B------:R-:W-:Y:S02]  /*3bc0*/  @!P3 VIADD R7, R2.reuse, 0x3 ;  /* 0x000000030207b836 */ /* 0x040fe40000000000 */
[----:B------:R-:W-:Y:S01]  /*3bd0*/  VIADD R2, R2, 0x4 ;  /* 0x0000000402027836 */ /* 0x000fe20000000000 */
[----:B------:R-:W-:Y:S02]  /*3be0*/  @!P1 SEL R8, R4, 0x1, !P0 ;  /* 0x0000000104089807 */ /* 0x000fe40004000000 */
[----:B------:R-:W-:Y:S02]  /*3bf0*/  @!P3 I2FP.F32.U32 R7, R7 ;  /* 0x000000070007b245 */ /* 0x000fe40000201000 */
[----:B------:R-:W-:Y:S02]  /*3c00*/  @!P2 FSETP.GT.AND P0, PT, |R3|, UR19, PT ;  /* 0x000000130300ac0b */ /* 0x000fe4000bf04200 */
[----:B------:R-:W-:Y:S01]  /*3c10*/  @!P1 PRMT R4, R8, 0x7610, R4 ;  /* 0x0000761008049816 */ /* 0x000fe20000000004 */
[----:B------:R-:W-:-:S03]  /*3c20*/  @!P3 FADD R7, R22, -R7 ;  /* 0x800000071607b221 */ /* 0x000fc60000000000 */
[----:B------:R-:W-:Y:S02]  /*3c30*/  @!P2 SEL R3, R4, 0x1, !P0 ;  /* 0x000000010403a807 */ /* 0x000fe40004000000 */
[----:B------:R-:W-:Y:S02]  /*3c40*/  @!P3 FSETP.GT.AND P0, PT, |R7|, UR19, PT ;  /* 0x000000130700bc0b */ /* 0x000fe4000bf04200 */
[----:B------:R-:W-:-:S04]  /*3c50*/  @!P2 PRMT R4, R3, 0x7610, R4 ;  /* 0x000076100304a816 */ /* 0x000fc80000000004 */
[----:B------:R-:W-:-:S04]  /*3c60*/  @!P3 SEL R3, R4, 0x1, !P0 ;  /* 0x000000010403b807 */ /* 0x000fc80004000000 */
[----:B------:R-:W-:-:S07]  /*3c70*/  @!P3 PRMT R4, R3, 0x7610, R4 ;  /* 0x000076100304b816 */ /* 0x000fce0000000004 */
.L_x_205:
[----:B------:R-:W-:Y:S05]  /*3c80*/  BRA.U !UP1, `(.L_x_204) ;  /* 0x00000001098c7547 */ /* 0x000fea000b800000 */
[----:B------:R-:W-:Y:S02]  /*3c90*/  UISETP.NE.AND UP1, UPT, UR11, 0x1, UPT ;  /* 0x000000010b00788c */ /* 0x000fe4000bf25270 */
[----:B------:R-:W-:-:S04]  /*3ca0*/  ULOP3.LUT UR6, UR14, 0x1, URZ, 0xc0, !UPT ;  /* 0x000000010e067892 */ /* 0x000fc8000f8ec0ff */
[----:B------:R-:W-:-:S03]  /*3cb0*/  UISETP.NE.U32.AND UP0, UPT, UR6, 0x1, UPT ;  /* 0x000000010600788c */ /* 0x000fc6000bf05070 */
[----:B------:R-:W-:Y:S08]  /*3cc0*/  BRA.U !UP1, `(.L_x_206) ;  /* 0x0000000109507547 */ /* 0x000ff0000b800000 */
[----:B------:R-:W-:-:S05]  /*3cd0*/  MOV R9, 0x4 ;  /* 0x0000000400097802 */ /* 0x000fca0000000f00 */
[----:B------:R-:W-:-:S05]  /*3ce0*/  IMAD.WIDE.U32 R8, R2, R9, UR4 ;  /* 0x0000000402087e25 */ /* 0x000fca000f8e0009 */
[----:B------:R-:W2:Y:S04]  /*3cf0*/  LDG.E R3, desc[UR12][R8.64] ;  /* 0x0000000c08037981 */ /* 0x000ea8000c1e1900 */
[----:B------:R-:W3:Y:S01]  /*3d00*/  LDG.E R7, desc[UR12][R8.64+0x4] ;  /* 0x0000040c08077981 */ /* 0x000ee2000c1e1900 */
[-C--:B--2---:R-:W-:Y:S02]  /*3d10*/  FSETP.GTU.AND P0, PT, R3, R15.reuse, PT ;  /* 0x0000000f0300720b */ /* 0x084fe40003f0c000 */
[----:B---3--:R-:W-:Y:S02]  /*3d20*/  FSETP.GTU.AND P1, PT, R7, R15, PT ;  /* 0x0000000f0700720b */ /* 0x008fe40003f2c000 */
[C---:B------:R-:W-:Y:S02]  /*3d30*/  FSETP.GTU.OR P0, PT, R0.reuse, R3, P0 ;  /* 0x000000030000720b */ /* 0x040fe4000070c400 */
[----:B------:R-:W-:-:S11]  /*3d40*/  FSETP.GTU.OR P1, PT, R0, R7, P1 ;  /* 0x000000070000720b */ /* 0x000fd60000f2c400 */
[----:B------:R-:W-:Y:S02]  /*3d50*/  @!P0 I2FP.F32.U32 R3, R2 ;  /* 0x0000000200038245 */ /* 0x000fe40000201000 */
[C---:B------:R-:W-:Y:S02]  /*3d60*/  @!P1 VIADD R7, R2.reuse, 0x1 ;  /* 0x0000000102079836 */ /* 0x040fe40000000000 */
[----:B------:R-:W-:Y:S02]  /*3d70*/  VIADD R2, R2, 0x2 ;  /* 0x0000000202027836 */ /* 0x000fe40000000000 */
[----:B-----5:R-:W-:Y:S01]  /*3d80*/  @!P0 FADD R3, R22, -R3 ;  /* 0x8000000316038221 */ /* 0x020fe20000000000 */
[----:B------:R-:W-:-:S04]  /*3d90*/  @!P1 I2FP.F32.U32 R7, R7 ;  /* 0x0000000700079245 */ /* 0x000fc80000201000 */
[----:B------:R-:W-:Y:S01]  /*3da0*/  @!P0 FSETP.GT.AND P2, PT, |R3|, UR19, PT ;  /* 0x0000001303008c0b */ /* 0x000fe2000bf44200 */
[----:B------:R-:W-:-:S03]  /*3db0*/  @!P1 FADD R7, R22, -R7 ;  /* 0x8000000716079221 */ /* 0x000fc60000000000 */
[----:B------:R-:W-:Y:S02]  /*3dc0*/  @!P0 SEL R3, R4, 0x1, !P2 ;  /* 0x0000000104038807 */ /* 0x000fe40005000000 */
[----:B------:R-:W-:Y:S02]  /*3dd0*/  @!P1 FSETP.GT.AND P2, PT, |R7|, UR19, PT ;  /* 0x0000001307009c0b */ /* 0x000fe4000bf44200 */
[----:B------:R-:W-:-:S04]  /*3de0*/  @!P0 PRMT R4, R3, 0x7610, R4 ;  /* 0x0000761003048816 */ /* 0x000fc80000000004 */
[----:B------:R-:W-:-:S04]  /*3df0*/  @!P1 SEL R3, R4, 0x1, !P2 ;  /* 0x0000000104039807 */ /* 0x000fc80005000000 */
[----:B------:R-:W-:-:S07]  /*3e00*/  @!P1 PRMT R4, R3, 0x7610, R4 ;  /* 0x0000761003049816 */ /* 0x000fce0000000004 */
.L_x_206:
[----:B------:R-:W-:Y:S05]  /*3e10*/  BRA.U UP0, `(.L_x_204) ;  /* 0x0000000100287547 */ /* 0x000fea000b800000 */
[----:B------:R-:W-:-:S04]  /*3e20*/  IMAD.MOV.U32 R9, RZ, RZ, 0x4 ;  /* 0x00000004ff097424 */ /* 0x000fc800078e00ff */
[----:B------:R-:W-:-:S06]  /*3e30*/  IMAD.WIDE.U32 R8, R2, R9, UR4 ;  /* 0x0000000402087e25 */ /* 0x000fcc000f8e0009 */
[----:B------:R-:W2:Y:S02]  /*3e40*/  LDG.E R8, desc[UR12][R8.64] ;  /* 0x0000000c08087981 */ /* 0x000ea4000c1e1900 */
[----:B--2---:R-:W-:-:S04]  /*3e50*/  FSETP.GTU.AND P0, PT, R8, R15, PT ;  /* 0x0000000f0800720b */ /* 0x004fc80003f0c000 */
[----:B------:R-:W-:-:S13]  /*3e60*/  FSETP.GTU.OR P0, PT, R0, R8, P0 ;  /* 0x000000080000720b */ /* 0x000fda000070c400 */
[----:B------:R-:W-:-:S05]  /*3e70*/  @!P0 I2FP.F32.U32 R3, R2 ;  /* 0x0000000200038245 */ /* 0x000fca0000201000 */
[----:B-----5:R-:W-:-:S05]  /*3e80*/  @!P0 FADD R3, R22, -R3 ;  /* 0x8000000316038221 */ /* 0x020fca0000000000 */
[----:B------:R-:W-:-:S04]  /*3e90*/  @!P0 FSETP.GT.AND P1, PT, |R3|, UR19, PT ;  /* 0x0000001303008c0b */ /* 0x000fc8000bf24200 */
[----:B------:R-:W-:-:S04]  /*3ea0*/  @!P0 SEL R0, R4, 0x1, !P1 ;  /* 0x0000000104008807 */ /* 0x000fc80004800000 */
[----:B------:R-:W-:-:S07]  /*3eb0*/  @!P0 PRMT R4, R0, 0x7610, R4 ;  /* 0x0000761000048816 */ /* 0x000fce0000000004 */
.L_x_204:
[----:B------:R-:W-:-:S04]  /*3ec0*/  LOP3.LUT R4, R4, 0xff, RZ, 0xc0, !PT ;  /* 0x000000ff04047812 */ /* 0x000fc800078ec0ff */
[----:B------:R-:W-:Y:S01]  /*3ed0*/  ISETP.NE.AND P0, PT, R4, 0x1, PT ;  /* 0x000000010400780c */ /* 0x000fe20003f05270 */
[----:B------:R-:W-:-:S12]  /*3ee0*/  IMAD.MOV.U32 R4, RZ, RZ, R6 ;  /* 0x000000ffff047224 */ /* 0x000fd800078e0006 */
[----:B------:R-:W-:Y:S05]  /*3ef0*/  @!P0 BREAK.RELIABLE B2 ;  /* 0x0000000000028942 */ /* 0x000fea0003800100 */
[----:B------:R-:W-:Y:S05]  /*3f00*/  @!P0 BRA `(.L_x_100) ;  /* 0x0000000000948947 */ /* 0x000fea0003800000 */
.L_x_200:
[----:B------:R-:W-:Y:S05]  /*3f10*/  BSYNC.RELIABLE B2 ;  /* 0x0000000000027941 */ /* 0x000fea0003800100 */
.L_x_199:
[----:B------:R-:W1:Y:S02]  /*3f20*/  LDC.64 R2, c[0x0][0x3b0] ;  /* 0x0000ec00ff027b82 */ /* 0x000e640000000a00 */
[----:B-1----:R-:W2:Y:S01]  /*3f30*/  LDG.E R3, desc[UR12][R2.64] ;  /* 0x0000000c02037981 */ /* 0x002ea2000c1e1900 */
[----:B------:R-:W-:Y:S01]  /*3f40*/  UMOV UR8, 0xa0b5ed8d ;  /* 0xa0b5ed8d00087882 */ /* 0x000fe20000000000 */
[----:B------:R-:W-:Y:S01]  /*3f50*/  UMOV UR9, 0x3eb0c6f7 ;  /* 0x3eb0c6f700097882 */ /* 0x000fe20000000000 */
[----:B--2--5:R-:W-:-:S04]  /*3f60*/  FADD R22, R22, R3 ;  /* 0x0000000316167221 */ /* 0x024fc80000000000 */
[C---:B------:R-:W-:Y:S01]  /*3f70*/  FADD R0, R22.reuse, -R5 ;  /* 0x8000000516007221 */ /* 0x040fe20000000000 */
[----:B------:R-:W-:-:S04]  /*3f80*/  FSETP.GEU.AND P0, PT, R22, R5, PT ;  /* 0x000000051600720b */ /* 0x000fc80003f0e000 */
[----:B------:R-:W-:-:S04]  /*3f90*/  FSEL R10, -R0, R0, !P0 ;  /* 0x00000000000a7208 */ /* 0x000fc80004000100 */
[----:B0--3--:R-:W0:Y:S02]  /*3fa0*/  F2F.F64.F32 R4, R10 ;  /* 0x0000000a00047310 */ /* 0x009e240000201800 */
[----:B0-----:R-:W-:Y:S01]  /*3fb0*/  DSETP.GT.AND P0, PT, R4, UR8, PT ;  /* 0x0000000804007e2a */ /* 0x001fe2000bf04000 */
[----:B------:R-:W-:-:S13]  /*3fc0*/  IMAD.MOV.U32 R4, RZ, RZ, R6 ;  /* 0x000000ffff047224 */ /* 0x000fda00078e0006 */
[----:B------:R-:W-:Y:S05]  /*3fd0*/  @!P0 BRA `(.L_x_100) ;  /* 0x0000000000608947 */ /* 0x000fea0003800000 */
[----:B------:R-:W0:Y:S08]  /*3fe0*/  LDC.64 R4, c[0x0][0x3b8] ;  /* 0x0000ee00ff047b82 */ /* 0x000e300000000a00 */
[----:B------:R-:W1:Y:S01]  /*3ff0*/  LDC.64 R8, c[0x0][0x3a8] ;  /* 0x0000ea00ff087b82 */ /* 0x000e620000000a00 */
[----:B0-----:R-:W2:Y:S04]  /*4000*/  LDG.E R3, desc[UR12][R4.64] ;  /* 0x0000000c04037981 */ /* 0x001ea8000c1e1900 */
[----:B-1----:R-:W2:Y:S01]  /*4010*/  LDG.E R8, desc[UR12][R8.64] ;  /* 0x0000000c08087981 */ /* 0x002ea2000c1e1900 */
[----:B------:R-:W0:Y:S01]  /*4020*/  MUFU.RCP R0, R10 ;  /* 0x0000000a00007308 */ /* 0x000e220000001000 */
[----:B------:R-:W-:Y:S01]  /*4030*/  BSSY.RECONVERGENT B2, `(.L_x_207) ;  /* 0x000000d000027945 */ /* 0x000fe20003800200 */
[----:B0-----:R-:W-:-:S04]  /*4040*/  FFMA R7, -R10, R0, 1 ;  /* 0x3f8000000a077423 */ /* 0x001fc80000000100 */
[----:B------:R-:W-:Y:S01]  /*4050*/  FFMA R0, R0, R7, R0 ;  /* 0x0000000700007223 */ /* 0x000fe20000000000 */
[----:B--2---:R-:W-:-:S04]  /*4060*/  FMUL R3, R3, R8 ;  /* 0x0000000803037220 */ /* 0x004fc80000400000 */
[----:B------:R-:W0:Y:S01]  /*4070*/  FCHK P0, R3, R10 ;  /* 0x0000000a03007302 */ /* 0x000e220000000000 */
[----:B------:R-:W-:-:S04]  /*4080*/  FFMA R7, R3, R0, RZ ;  /* 0x0000000003077223 */ /* 0x000fc800000000ff */
[----:B------:R-:W-:-:S04]  /*4090*/  FFMA R2, -R10, R7, R3 ;  /* 0x000000070a027223 */ /* 0x000fc80000000103 */
[----:B------:R-:W-:Y:S01]  /*40a0*/  FFMA R7, R0, R2, R7 ;  /* 0x0000000200077223 */ /* 0x000fe20000000007 */
[----:B0-----:R-:W-:Y:S06]  /*40b0*/  @!P0 BRA `(.L_x_208) ;  /* 0x0000000000108947 */ /* 0x001fec0003800000 */
[----:B------:R-:W-:Y:S02]  /*40c0*/  MOV R4, R10 ;  /* 0x0000000a00047202 */ /* 0x000fe40000000f00 */
[----:B------:R-:W-:-:S07]  /*40d0*/  MOV R34, 0x40f0 ;  /* 0x000040f000227802 */ /* 0x000fce0000000f00 */
[----:B------:R-:W-:Y:S05]  /*40e0*/  CALL.REL.NOINC `($__internal_5_$__cuda_sm3x_div_rn_noftz_f32_slowpath) ;  /* 0x0000000400747944 */ /* 0x000fea0003c00000 */
[----:B------:R-:W-:-:S07]  /*40f0*/  IMAD.MOV.U32 R7, RZ, RZ, R3 ;  /* 0x000000ffff077224 */ /* 0x000fce00078e0003 */
.L_x_208:
[----:B------:R-:W-:Y:S05]  /*4100*/  BSYNC.RECONVERGENT B2 ;  /* 0x0000000000027941 */ /* 0x000fea0003800200 */
.L_x_207:
[----:B------:R-:W-:Y:S01]  /*4110*/  FSETP.GEU.AND P0, PT, R7, R29, PT ;  /* 0x0000001d0700720b */ /* 0x000fe20003f0e000 */
[----:B------:R-:W-:-:S03]  /*4120*/  IMAD.MOV.U32 R4, RZ, RZ, R6 ;  /* 0x000000ffff047224 */ /* 0x000fc600078e0006 */
[----:B------:R-:W-:-:S13]  /*4130*/  FSETP.GEU.OR P0, PT, R30, R7, P0 ;  /* 0x000000071e00720b */ /* 0x000fda000070e400 */
[----:B------:R0:W-:Y:S01]  /*4140*/  @!P0 STG.E desc[UR12][R20.64], R7 ;  /* 0x0000000714008986 */ /* 0x0001e2000c10190c */
[----:B------:R-:W-:-:S07]  /*4150*/  @!P0 IMAD.MOV.U32 R4, RZ, RZ, R6 ;  /* 0x000000ffff048224 */ /* 0x000fce00078e0006 */
.L_x_100:
[----:B------:R-:W-:Y:S05]  /*4160*/  BSYNC.RECONVERGENT B0 ;  /* 0x0000000000007941 */ /* 0x000fea0003800200 */
.L_x_99:
[----:B------:R-:W-:-:S05]  /*4170*/  VIADD R26, R26, UR17 ;  /* 0x000000111a1a7c36 */ /* 0x000fca0008000000 */
[----:B------:R-:W-:-:S13]  /*4180*/  ISETP.GE.AND P0, PT, R26, R17, PT ;  /* 0x000000111a00720c */ /* 0x000fda0003f06270 */
[----:B------:R-:W-:Y:S05]  /*4190*/  @!P0 BRA `(.L_x_209) ;  /* 0xffffffc400688947 */ /* 0x000fea000383ffff */
[----:B------:R-:W-:Y:S05]  /*41a0*/  BSYNC.RECONVERGENT B1 ;  /* 0x0000000000017941 */ /* 0x000fea0003800200 */
.L_x_98:
[----:B------:R-:W-:Y:S05]  /*41b0*/  WARPSYNC.ALL ;  /* 0x0000000000007948 */ /* 0x000fea0003800000 */
[----:B------:R-:W-:Y:S05]  /*41c0*/  EXIT ;  /* 0x000000000000794d */ /* 0x000fea0003800000 */
        .weak           $__internal_4_$__cuda_sm20_div_rn_f64_full
        .type           $__internal_4_$__cuda_sm20_div_rn_f64_full,@function
        .size           $__internal_4_$__cuda_sm20_div_rn_f64_full,($__internal_5_$__cuda_sm3x_div_rn_noftz_f32_slowpath - $__internal_4_$__cuda_sm20_div_rn_f64_full)
$__internal_4_$__cuda_sm20_div_rn_f64_full:
[----:B------:R-:W-:Y:S02]  /*41d0*/  HFMA2 R3, -RZ, RZ, 1.98828125, 0 ;  /* 0x3ff40000ff037431 */ /* 0x000fe400000001ff */
[----:B------:R-:W-:Y:S02]  /*41e0*/  IMAD.MOV.U32 R2, RZ, RZ, 0x0 ;  /* 0x00000000ff027424 */ /* 0x000fe400078e00ff */
[----:B------:R-:W-:Y:S02]  /*41f0*/  IMAD.MOV.U32 R8, RZ, RZ, 0x1 ;  /* 0x00000001ff087424 */ /* 0x000fe400078e00ff */
[----:B------:R-:W-:Y:S01]  /*4200*/  IMAD.MOV.U32 R7, RZ, RZ, R5 ;  /* 0x000000ffff077224 */ /* 0x000fe200078e0005 */
[----:B------:R-:W0:Y:S01]  /*4210*/  MUFU.RCP64H R9, R3 ;  /* 0x0000000300097308 */ /* 0x000e220000001800 */
[----:B------:R-:W-:Y:S02]  /*4220*/  IMAD.MOV.U32 R15, RZ, RZ, 0x1ca00000 ;  /* 0x1ca00000ff0f7424 */ /* 0x000fe400078e00ff */
[----:B------:R-:W-:Y:S01]  /*4230*/  IMAD.MOV.U32 R6, RZ, RZ, R4 ;  /* 0x000000ffff067224 */ /* 0x000fe200078e0004 */
[C---:B------:R-:W-:Y:S01]  /*4240*/  FSETP.GEU.AND P1, PT, |R7|.reuse, 1.469367938527859385e-39, PT ;  /* 0x001000000700780b */ /* 0x040fe20003f2e200 */
[----:B------:R-:W-:Y:S01]  /*4250*/  IMAD.MOV.U32 R17, RZ, RZ, 0x40900000 ;  /* 0x40900000ff117424 */ /* 0x000fe200078e00ff */
[----:B------:R-:W-:Y:S01]  /*4260*/  LOP3.LUT R14, R7, 0x7ff00000, RZ, 0xc0, !PT ;  /* 0x7ff00000070e7812 */ /* 0x000fe200078ec0ff */
[----:B------:R-:W-:-:S02]  /*4270*/  IMAD.MOV.U32 R4, RZ, RZ, R6 ;  /* 0x000000ffff047224 */ /* 0x000fc400078e0006 */
[----:B------:R-:W-:Y:S01]  /*4280*/  VIADD R19, R17, 0xffffffff ;  /* 0xffffffff11137836 */ /* 0x000fe20000000000 */
[----:B------:R-:W-:Y:S01]  /*4290*/  ISETP.GE.U32.AND P0, PT, R14, 0x40900000, PT ;  /* 0x409000000e00780c */ /* 0x000fe20003f06070 */
[----:B------:R-:W-:-:S03]  /*42a0*/  IMAD.MOV.U32 R16, RZ, RZ, R14 ;  /* 0x000000ffff107224 */ /* 0x000fc600078e000e */
[----:B------:R-:W-:Y:S01]  /*42b0*/  SEL R15, R15, 0x63400000, !P0 ;  /* 0x634000000f0f7807 */ /* 0x000fe20004000000 */
[----:B0-----:R-:W-:-:S03]  /*42c0*/  DFMA R10, R8, -R2, 1 ;  /* 0x3ff00000080a742b */ /* 0x001fc60000000802 */
[----:B------:R-:W-:-:S05]  /*42d0*/  LOP3.LUT R5, R15, 0x800fffff, R7, 0xf8, !PT ;  /* 0x800fffff0f057812 */ /* 0x000fca00078ef807 */
[----:B------:R-:W-:-:S08]  /*42e0*/  DFMA R10, R10, R10, R10 ;  /* 0x0000000a0a0a722b */ /* 0x000fd0000000000a */
[----:B------:R-:W-:Y:S01]  /*42f0*/  DFMA R10, R8, R10, R8 ;  /* 0x0000000a080a722b */ /* 0x000fe20000000008 */
[----:B------:R-:W-:-:S04]  /*4300*/  @!P1 LOP3.LUT R8, R15, 0x80000000, R7, 0xf8, !PT ;  /* 0x800000000f089812 */ /* 0x000fc800078ef807 */
[----:B------:R-:W-:Y:S02]  /*4310*/  @!P1 LOP3.LUT R9, R8, 0x100000, RZ, 0xfc, !PT ;  /* 0x0010000008099812 */ /* 0x000fe400078efcff */
[----:B------:R-:W-:Y:S01]  /*4320*/  @!P1 MOV R8, RZ ;  /* 0x000000ff00089202 */ /* 0x000fe20000000f00 */
[----:B------:R-:W-:-:S05]  /*4330*/  DFMA R12, R10, -R2, 1 ;  /* 0x3ff000000a0c742b */ /* 0x000fca0000000802 */
[----:B------:R-:W-:-:S03]  /*4340*/  @!P1 DFMA R4, R4, 2, -R8 ;  /* 0x400000000404982b */ /* 0x000fc60000000808 */
[----:B------:R-:W-:-:S07]  /*4350*/  DFMA R12, R10, R12, R10 ;  /* 0x0000000c0a0c722b */ /* 0x000fce000000000a */
[----:B------:R-:W-:Y:S01]  /*4360*/  @!P1 LOP3.LUT R16, R5, 0x7ff00000, RZ, 0xc0, !PT ;  /* 0x7ff0000005109812 */ /* 0x000fe200078ec0ff */
[----:B------:R-:W-:-:S04]  /*4370*/  DMUL R8, R12, R4 ;  /* 0x000000040c087228 */ /* 0x000fc80000000000 */
[----:B------:R-:W-:-:S04]  /*4380*/  VIADD R18, R16, 0xffffffff ;  /* 0xffffffff10127836 */ /* 0x000fc80000000000 */
[----:B------:R-:W-:Y:S01]  /*4390*/  DFMA R10, R8, -R2, R4 ;  /* 0x80000002080a722b */ /* 0x000fe20000000004 */
[----:B------:R-:W-:-:S04]  /*43a0*/  ISETP.GT.U32.AND P0, PT, R18, 0x7feffffe, PT ;  /* 0x7feffffe1200780c */ /* 0x000fc80003f04070 */
[----:B------:R-:W-:-:S03]  /*43b0*/  ISETP.GT.U32.OR P0, PT, R19, 0x7feffffe, P0 ;  /* 0x7feffffe1300780c */ /* 0x000fc60000704470 */
[----:B------:R-:W-:-:S10]  /*43c0*/  DFMA R8, R12, R10, R8 ;  /* 0x0000000a0c08722b */ /* 0x000fd40000000008 */
[----:B------:R-:W-:Y:S05]  /*43d0*/  @P0 BRA `(.L_x_210) ;  /* 0x0000000000680947 */ /* 0x000fea0003800000 */
[----:B------:R-:W-:Y:S02]  /*43e0*/  IMAD.MOV.U32 R7, RZ, RZ, 0x40900000 ;  /* 0x40900000ff077424 */ /* 0x000fe400078e00ff */
[----:B------:R-:W-:-:S03]  /*43f0*/  IMAD.MOV.U32 R6, RZ, RZ, RZ ;  /* 0x000000ffff067224 */ /* 0x000fc600078e00ff */
[----:B------:R-:W-:-:S04]  /*4400*/  VIADDMNMX R14, R14, -R7, 0xb9600000, !PT ;  /* 0xb96000000e0e7446 */ /* 0x000fc80007800907 */
[----:B------:R-:W-:-:S04]  /*4410*/  VIMNMX R14, PT, PT, R14, 0x46a00000, PT ;  /* 0x46a000000e0e7848 */ /* 0x000fc80003fe0100 */
[----:B------:R-:W-:-:S05]  /*4420*/  IADD3 R14, PT, PT, -R15, R14, RZ ;  /* 0x0000000e0f0e7210 */ /* 0x000fca0007ffe1ff */
[----:B------:R-:W-:-:S06]  /*4430*/  VIADD R7, R14, 0x7fe00000 ;  /* 0x7fe000000e077836 */ /* 0x000fcc0000000000 */
[----:B------:R-:W-:-:S10]  /*4440*/  DMUL R10, R8, R6 ;  /* 0x00000006080a7228 */ /* 0x000fd40000000000 */
[----:B------:R-:W-:-:S13]  /*4450*/  FSETP.GTU.AND P0, PT, |R11|, 1.469367938527859385e-39, PT ;  /* 0x001000000b00780b */ /* 0x000fda0003f0c200 */
[----:B------:R-:W-:Y:S05]  /*4460*/  @P0 BRA `(.L_x_211) ;  /* 0x0000000000880947 */ /* 0x000fea0003800000 */
[----:B------:R-:W-:Y:S01]  /*4470*/  DFMA R2, R8, -R2, R4 ;  /* 0x800000020802722b */ /* 0x000fe20000000004 */
[----:B------:R-:W-:-:S09]  /*4480*/  IMAD.MOV.U32 R6, RZ, RZ, RZ ;  /* 0x000000ffff067224 */ /* 0x000fd200078e00ff */
[C---:B------:R-:W-:Y:S02]  /*4490*/  FSETP.NEU.AND P0, PT, R3.reuse, RZ, PT ;  /* 0x000000ff0300720b */ /* 0x040fe40003f0d000 */
[----:B------:R-:W-:-:S04]  /*44a0*/  LOP3.LUT R2, R3, 0x40940000, RZ, 0x3c, !PT ;  /* 0x4094000003027812 */ /* 0x000fc800078e3cff */
[----:B------:R-:W-:-:S04]  /*44b0*/  LOP3.LUT R5, R2, 0x80000000, RZ, 0xc0, !PT ;  /* 0x8000000002057812 */ /* 0x000fc800078ec0ff */
[----:B------:R-:W-:-:S03]  /*44c0*/  LOP3.LUT R7, R5, R7, RZ, 0xfc, !PT ;  /* 0x0000000705077212 */ /* 0x000fc600078efcff */
[----:B------:R-:W-:Y:S05]  /*44d0*/  @!P0 BRA `(.L_x_211) ;  /* 0x00000000006c8947 */ /* 0x000fea0003800000 */
[----:B------:R-:W-:Y:S01]  /*44e0*/  IMAD.MOV R3, RZ, RZ, -R14 ;  /* 0x000000ffff037224 */ /* 0x000fe200078e0a0e */
[----:B------:R-:W-:Y:S01]  /*44f0*/  DMUL.RP R6, R8, R6 ;  /* 0x0000000608067228 */ /* 0x000fe20000008000 */
[----:B------:R-:W-:-:S06]  /*4500*/  IMAD.MOV.U32 R2, RZ, RZ, RZ ;  /* 0x000000ffff027224 */ /* 0x000fcc00078e00ff */
[----:B------:R-:W-:-:S03]  /*4510*/  DFMA R2, R10, -R2, R8 ;  /* 0x800000020a02722b */ /* 0x000fc60000000008 */
[----:B------:R-:W-:-:S03]  /*4520*/  LOP3.LUT R5, R7, R5, RZ, 0x3c, !PT ;  /* 0x0000000507057212 */ /* 0x000fc600078e3cff */
[----:B------:R-:W-:-:S04]  /*4530*/  IADD3 R2, PT, PT, -R14, -0x43300000, RZ ;  /* 0xbcd000000e027810 */ /* 0x000fc80007ffe1ff */
[----:B------:R-:W-:-:S04]  /*4540*/  FSETP.NEU.AND P0, PT, |R3|, R2, PT ;  /* 0x000000020300720b */ /* 0x000fc80003f0d200 */
[----:B------:R-:W-:Y:S02]  /*4550*/  FSEL R10, R6, R10, !P0 ;  /* 0x0000000a060a7208 */ /* 0x000fe40004000000 */
[----:B------:R-:W-:Y:S01]  /*4560*/  FSEL R11, R5, R11, !P0 ;  /* 0x0000000b050b7208 */ /* 0x000fe20004000000 */
[----:B------:R-:W-:Y:S06]  /*4570*/  BRA `(.L_x_211) ;  /* 0x0000000000447947 */ /* 0x000fec0003800000 */
.L_x_210:
[----:B------:R-:W-:-:S14]  /*4580*/  DSETP.NAN.AND P0, PT, R6, R6, PT ;  /* 0x000000060600722a */ /* 0x000fdc0003f08000 */
[----:B------:R-:W-:Y:S05]  /*4590*/  @P0 BRA `(.L_x_212) ;  /* 0x0000000000340947 */ /* 0x000fea0003800000 */
[----:B------:R-:W-:Y:S01]  /*45a0*/  ISETP.NE.AND P0, PT, R16, R17, PT ;  /* 0x000000111000720c */ /* 0x000fe20003f05270 */
[----:B------:R-:W-:Y:S01]  /*45b0*/  IMAD.MOV.U32 R11, RZ, RZ, -0x80000 ;  /* 0xfff80000ff0b7424 */ /* 0x000fe200078e00ff */
[----:B------:R-:W-:-:S11]  /*45c0*/  MOV R10, 0x0 ;  /* 0x00000000000a7802 */ /* 0x000fd60000000f00 */
[----:B------:R-:W-:Y:S05]  /*45d0*/  @!P0 BRA `(.L_x_211) ;  /* 0x00000000002c8947 */ /* 0x000fea0003800000 */
[----:B------:R-:W-:Y:S02]  /*45e0*/  ISETP.NE.AND P0, PT, R16, 0x7ff00000, PT ;  /* 0x7ff000001000780c */ /* 0x000fe40003f05270 */
[----:B------:R-:W-:Y:S02]  /*45f0*/  LOP3.LUT R6, R7, 0x40940000, RZ, 0x3c, !PT ;  /* 0x4094000007067812 */ /* 0x000fe400078e3cff */
[----:B------:R-:W-:Y:S02]  /*4600*/  ISETP.EQ.OR P0, PT, R17, RZ, !P0 ;  /* 0x000000ff1100720c */ /* 0x000fe40004702670 */
[----:B------:R-:W-:-:S11]  /*4610*/  LOP3.LUT R11, R6, 0x80000000, RZ, 0xc0, !PT ;  /* 0x80000000060b7812 */ /* 0x000fd600078ec0ff */
[----:B------:R-:W-:Y:S01]  /*4620*/  @P0 LOP3.LUT R2, R11, 0x7ff00000, RZ, 0xfc, !PT ;  /* 0x7ff000000b020812 */ /* 0x000fe200078efcff */
[----:B------:R-:W-:Y:S02]  /*4630*/  @!P0 IMAD.MOV.U32 R10, RZ, RZ, RZ ;  /* 0x000000ffff0a8224 */ /* 0x000fe400078e00ff */
[----:B------:R-:W-:Y:S02]  /*4640*/  @P0 IMAD.MOV.U32 R10, RZ, RZ, RZ ;  /* 0x000000ffff0a0224 */ /* 0x000fe400078e00ff */
[----:B------:R-:W-:Y:S01]  /*4650*/  @P0 IMAD.MOV.U32 R11, RZ, RZ, R2 ;  /* 0x000000ffff0b0224 */ /* 0x000fe200078e0002 */
[----:B------:R-:W-:Y:S06]  /*4660*/  BRA `(.L_x_211) ;  /* 0x0000000000087947 */ /* 0x000fec0003800000 */
.L_x_212:
[----:B------:R-:W-:Y:S02]  /*4670*/  LOP3.LUT R11, R7, 0x80000, RZ, 0xfc, !PT ;  /* 0x00080000070b7812 */ /* 0x000fe400078efcff */
[----:B------:R-:W-:-:S07]  /*4680*/  MOV R10, R6 ;  /* 0x00000006000a7202 */ /* 0x000fce0000000f00 */
.L_x_211:
[----:B------:R-:W-:Y:S02]  /*4690*/  IMAD.MOV.U32 R2, RZ, RZ, R0 ;  /* 0x000000ffff027224 */ /* 0x000fe400078e0000 */
[----:B------:R-:W-:-:S04]  /*46a0*/  IMAD.MOV.U32 R3, RZ, RZ, 0x0 ;  /* 0x00000000ff037424 */ /* 0x000fc800078e00ff */
[----:B------:R-:W-:Y:S05]  /*46b0*/  RET.REL.NODEC R2 `(_Z29gen_depth_from_index_matchingPfPiS0_S_S_S_S_S_S_S_PsS1_S_S_S0_) ;  /* 0xffffffb802507950 */ /* 0x000fea0003c3ffff */
        .weak           $__internal_5_$__cuda_sm3x_div_rn_noftz_f32_slowpath
        .type           $__internal_5_$__cuda_sm3x_div_rn_noftz_f32_slowpath,@function
        .size           $__internal_5_$__cuda_sm3x_div_rn_noftz_f32_slowpath,(.L_x_266 - $__internal_5_$__cuda_sm3x_div_rn_noftz_f32_slowpath)
$__internal_5_$__cuda_sm3x_div_rn_noftz_f32_slowpath:
        /* <DEDUP_REMOVED lines=34> */
.L_x_214:
[----:B------:R-:W-:Y:S01]  /*48e0*/  LEA R43, R33, 0xc0800000, 0x17 ;  /* 0xc0800000212b7811 */ /* 0x000fe200078eb8ff */
[----:B------:R-:W-:Y:S01]  /*48f0*/  BSSY.RECONVERGENT B6, `(.L_x_219) ;  /* 0x0000036000067945 */ /* 0x000fe20003800200 */
[----:B------:R-:W-:-:S03]  /*4900*/  IADD3 R40, PT, PT, R38, -0x7f, RZ ;  /* 0xffffff8126287810 */ /* 0x000fc60007ffe0ff */
[----:B------:R-:W-:Y:S02]  /*4910*/  IMAD.IADD R43, R4, 0x1, -R43 ;  /* 0x00000001042b7824 */ /* 0x000fe400078e0a2b */
[C---:B------:R-:W-:Y:S01]  /*4920*/  IMAD R3, R40.reuse, -0x800000, R3 ;  /* 0xff80000028037824 */ /* 0x040fe200078e0203 */
[----:B------:R-:W-:Y:S01]  /*4930*/  IADD3 R40, PT, PT, R40, 0x7f, -R33 ;  /* 0x0000007f28287810 */ /* 0x000fe20007ffe821 */
[----:B------:R-:W0:Y:S01]  /*4940*/  MUFU.RCP R41, R43 ;  /* 0x0000002b00297308 */ /* 0x000e220000001000 */
[----:B------:R-:W-:-:S03]  /*4950*/  FADD.FTZ R4, -R43, -RZ ;  /* 0x800000ff2b047221 */ /* 0x000fc60000010100 */
        /* <DEDUP_REMOVED lines=22> */
[CCC-:B------:R-:W-:Y:S01]  /*4ac0*/  FFMA.RP R40, R38.reuse, R4.reuse, R41.reuse ;  /* 0x0000000426287223 */ /* 0x1c0fe20000008029 */
[----:B------:R-:W-:Y:S01]  /*4ad0*/  FFMA.RM R41, R38, R4, R41 ;  /* 0x0000000426297223 */ /* 0x000fe20000004029 */
[C---:B------:R-:W-:Y:S01]  /*4ae0*/  VIADD R4, R33.reuse, 0x20 ;  /* 0x0000002021047836 */ /* 0x040fe20000000000 */
[----:B------:R-:W-:Y:S02]  /*4af0*/  ISETP.NE.AND P3, PT, R33, RZ, PT ;  /* 0x000000ff2100720c */ /* 0x000fe40003f65270 */
[----:B------:R-:W-:Y:S02]  /*4b00*/  LOP3.LUT R35, R35, 0x7fffff, RZ, 0xc0, !PT ;  /* 0x007fffff23237812 */ /* 0x000fe400078ec0ff */
[----:B------:R-:W-:Y:S02]  /*4b10*/  ISETP.NE.AND P2, PT, R33, RZ, PT ;  /* 0x000000ff2100720c */ /* 0x000fe40003f45270 */
[----:B------:R-:W-:-:S02]  /*4b20*/  LOP3.LUT R35, R35, 0x800000, RZ, 0xfc, !PT ;  /* 0x0080000023237812 */ /* 0x000fc400078efcff */
[----:B------:R-:W-:Y:S02]  /*4b30*/  IADD3 R33, PT, PT, -R33, RZ, RZ ;  /* 0x000000ff21217210 */ /* 0x000fe40007ffe1ff */
[----:B------:R-:W-:Y:S02]  /*4b40*/  SHF.L.U32 R4, R35, R4, RZ ;  /* 0x0000000423047219 */ /* 0x000fe400000006ff */
[----:B------:R-:W-:Y:S02]  /*4b50*/  FSETP.NEU.FTZ.AND P0, PT, R40, R41, PT ;  /* 0x000000292800720b */ /* 0x000fe40003f1d000 */
[----:B------:R-:W-:Y:S02]  /*4b60*/  SEL R38, R33, RZ, P3 ;  /* 0x000000ff21267207 */ /* 0x000fe40001800000 */
[----:B------:R-:W-:Y:S02]  /*4b70*/  ISETP.NE.AND P2, PT, R4, RZ, P2 ;  /* 0x000000ff0400720c */ /* 0x000fe40001745270 */
[----:B------:R-:W-:-:S02]  /*4b80*/  SHF.R.U32.HI R38, RZ, R38, R35 ;  /* 0x00000026ff267219 */ /* 0x000fc40000011623 */
[----:B------:R-:W-:Y:S02]  /*4b90*/  PLOP3.LUT P0, PT, P0, P2, PT, 0xf8, 0x8f ;  /* 0x00000000008f781c */ /* 0x000fe40000705f70 */
[----:B------:R-:W-:Y:S02]  /*4ba0*/  SHF.R.U32.HI R4, RZ, 0x1, R38 ;  /* 0x00000001ff047819 */ /* 0x000fe40000011626 */
[----:B------:R-:W-:-:S04]  /*4bb0*/  SEL R33, RZ, 0x1, !P0 ;  /* 0x00000001ff217807 */ /* 0x000fc80004000000 */
[----:B------:R-:W-:-:S04]  /*4bc0*/  LOP3.LUT R33, R33, 0x1, R4, 0xf8, !PT ;  /* 0x0000000121217812 */ /* 0x000fc800078ef804 */
[----:B------:R-:W-:-:S05]  /*4bd0*/  LOP3.LUT R33, R33, R38, RZ, 0xc0, !PT ;  /* 0x0000002621217212 */ /* 0x000fca00078ec0ff */
[----:B------:R-:W-:-:S05]  /*4be0*/  IMAD.IADD R4, R4, 0x1, R33 ;  /* 0x0000000104047824 */ /* 0x000fca00078e0221 */
[----:B------:R-:W-:Y:S01]  /*4bf0*/  LOP3.LUT R3, R4, R3, RZ, 0xfc, !PT ;  /* 0x0000000304037212 */ /* 0x000fe200078efcff */
[----:B------:R-:W-:Y:S06]  /*4c00*/  BRA `(.L_x_222) ;  /* 0x0000000000107947 */ /* 0x000fec0003800000 */
.L_x_221:
[----:B------:R-:W-:-:S04]  /*4c10*/  LOP3.LUT R3, R3, 0x80000000, RZ, 0xc0, !PT ;  /* 0x8000000003037812 */ /* 0x000fc800078ec0ff */
[----:B------:R-:W-:Y:S01]  /*4c20*/  LOP3.LUT R3, R3, 0x7f800000, RZ, 0xfc, !PT ;  /* 0x7f80000003037812 */ /* 0x000fe200078efcff */
[----:B------:R-:W-:Y:S06]  /*4c30*/  BRA `(.L_x_222) ;  /* 0x0000000000047947 */ /* 0x000fec0003800000 */
.L_x_220:
[----:B------:R-:W-:-:S07]  /*4c40*/  IMAD R3, R40, 0x800000, R3 ;  /* 0x0080000028037824 */ /* 0x000fce00078e0203 */
.L_x_222:
[----:B------:R-:W-:Y:S05]  /*4c50*/  BSYNC.RECONVERGENT B6 ;  /* 0x0000000000067941 */ /* 0x000fea0003800200 */
.L_x_219:
[----:B------:R-:W-:Y:S05]  /*4c60*/  BRA `(.L_x_223) ;  /* 0x0000000000207947 */ /* 0x000fea0003800000 */
.L_x_218:
[----:B------:R-:W-:-:S04]  /*4c70*/  LOP3.LUT R3, R4, 0x80000000, R3, 0x48, !PT ;  /* 0x8000000004037812 */ /* 0x000fc800078e4803 */
[----:B------:R-:W-:Y:S01]  /*4c80*/  LOP3.LUT R3, R3, 0x7f800000, RZ, 0xfc, !PT ;  /* 0x7f80000003037812 */ /* 0x000fe200078efcff */
[----:B------:R-:W-:Y:S06]  /*4c90*/  BRA `(.L_x_223) ;  /* 0x0000000000147947 */ /* 0x000fec0003800000 */
.L_x_217:
[----:B------:R-:W-:Y:S01]  /*4ca0*/  LOP3.LUT R3, R4, 0x80000000, R3, 0x48, !PT ;  /* 0x8000000004037812 */ /* 0x000fe200078e4803 */
[----:B------:R-:W-:Y:S06]  /*4cb0*/  BRA `(.L_x_223) ;  /* 0x00000000000c7947 */ /* 0x000fec0003800000 */
.L_x_216:
[----:B------:R-:W0:Y:S01]  /*4cc0*/  MUFU.RSQ R3, -QNAN ;  /* 0xffc0000000037908 */ /* 0x000e220000001400 */
[----:B------:R-:W-:Y:S05]  /*4cd0*/  BRA `(.L_x_223) ;  /* 0x0000000000047947 */ /* 0x000fea0003800000 */
.L_x_215:
[----:B------:R-:W-:-:S07]  /*4ce0*/  FADD.FTZ R3, R3, R4 ;  /* 0x0000000403037221 */ /* 0x000fce0000010000 */
.L_x_223:
[----:B------:R-:W-:Y:S05]  /*4cf0*/  BSYNC.RECONVERGENT B5 ;  /* 0x0000000000057941 */ /* 0x000fea0003800200 */
.L_x_213:
[----:B------:R-:W-:-:S04]  /*4d00*/  IMAD.MOV.U32 R35, RZ, RZ, 0x0 ;  /* 0x00000000ff237424 */ /* 0x000fc800078e00ff */
[----:B0-----:R-:W-:Y:S05]  /*4d10*/  RET.REL.NODEC R34 `(_Z29gen_depth_from_index_matchingPfPiS0_S_S_S_S_S_S_S_PsS1_S_S_S0_) ;  /* 0xffffffb022b87950 */ /* 0x001fea0003c3ffff */
.L_x_224:
        /* <DEDUP_REMOVED lines=14> */
.L_x_266:


//--------------------- .text._Z28rectify_phase_and_belief_mapPfPsS_S_PiS1_S_S0_S_ --------------------------
	.section	.text._Z28rectify_phase_and_belief_mapPfPsS_S_PiS1_S_S0_S_,"ax",@progbits
	.align	128
        .global         _Z28rectify_phase_and_belief_mapPfPsS_S_PiS1_S_S0_S_
        .type           _Z28rectify_phase_and_belief_mapPfPsS_S_PiS1_S_S0_S_,@function
        .size           _Z28rectify_phase_and_belief_mapPfPsS_S_PiS1_S_S0_S_,(.L_x_277 - _Z28rectify_phase_and_belief_mapPfPsS_S_PiS1_S_S0_S_)
        .other          _Z28rectify_phase_and_belief_mapPfPsS_S_PiS1_S_S0_S_,@"STO_CUDA_ENTRY STV_DEFAULT"
_Z28rectify_phase_and_belief_mapPfPsS_S_PiS1_S_S0_S_:
.text._Z28rectify_phase_and_belief_mapPfPsS_S_PiS1_S_S0_S_:
[----:B------:R-:W-:Y:S01]  /*0000*/  LDC R1, c[0x0][0x37c] ;  /* 0x0000df00ff017b82 */ /* 0x000fe20000000800 */
[----:B------:R-:W0:Y:S07]  /*0010*/  S2R R0, SR_TID.X ;  /* 0x0000000000007919 */ /* 0x000e2e0000002100 */
[----:B------:R-:W0:Y:S01]  /*0020*/  S2UR UR6, SR_CTAID.X ;  /* 0x00000000000679c3 */ /* 0x000e220000002500 */
[----:B------:R-:W1:Y:S07]  /*0030*/  LDCU.64 UR4, c[0x0][0x358] ;  /* 0x00006b00ff0477ac */ /* 0x000e6e0008000a00 */
[----:B------:R-:W0:Y:S08]  /*0040*/  LDC R3, c[0x0][0x360] ;  /* 0x0000d800ff037b82 */ /* 0x000e300000000800 */
[----:B------:R-:W2:Y:S08]  /*0050*/  LDC.64 R6, c[0x0][0x390] ;  /* 0x0000e400ff067b82 */ /* 0x000eb00000000a00 */
[----:B------:R-:W3:Y:S08]  /*0060*/  LDC.64 R14, c[0x0][0x398] ;  /* 0x0000e600ff0e7b82 */ /* 0x000ef00000000a00 */
[----:B------:R-:W4:Y:S01]  /*0070*/  LDC.64 R12, c[0x0][0x3a0] ;  /* 0x0000e800ff0c7b82 */ /* 0x000f220000000a00 */
[----:B0-----:R-:W-:-:S04]  /*0080*/  IMAD R0, R3, UR6, R0 ;  /* 0x0000000603007c24 */ /* 0x001fc8000f8e0200 */
[----:B--2---:R-:W-:-:S05]  /*0090*/  IMAD.WIDE R6, R0, 0x4, R6 ;  /* 0x0000000400067825 */ /* 0x004fca00078e0206 */
[----:B-1----:R-:W2:Y:S01]  /*00a0*/  LDG.E R2, desc[UR4][R6.64] ;  /* 0x0000000406027981 */ /* 0x002ea2000c1e1900 */
[----:B---3--:R-:W-:-:S05]  /*00b0*/  IMAD.WIDE R14, R0, 0x4, R14 ;  /* 0x00000004000e7825 */ /* 0x008fca00078e020e */
[----:B------:R-:W3:Y:S01]  /*00c0*/  LDG.E R4, desc[UR4][R14.64] ;  /* 0x000000040e047981 */ /* 0x000ee2000c1e1900 */
[----:B------:R-:W0:Y:S03]  /*00d0*/  LDC.64 R10, c[0x0][0x3a8] ;  /* 0x0000ea00ff0a7b82 */ /* 0x000e260000000a00 */
[----:B----4-:R-:W4:Y:S04]  /*00e0*/  LDG.E R12, desc[UR4][R12.64] ;  /* 0x000000040c0c7981 */ /* 0x010f28000c1e1900 */
[----:B0-----:R-:W5:Y:S01]  /*00f0*/  LDG.E R3, desc[UR4][R10.64] ;  /* 0x000000040a037981 */ /* 0x001f62000c1e1900 */
[----:B------:R-:W-:Y:S01]  /*0100*/  UMOV UR6, 0xce4217d3 ;  /* 0xce4217d300067882 */ /* 0x000fe20000000000 */
[----:B------:R-:W-:Y:S01]  /*0110*/  UMOV UR7, 0x3fdffffb ;  /* 0x3fdffffb00077882 */ /* 0x000fe20000000000 */
[----:B--2---:R-:W0:Y:S08]  /*0120*/  F2F.F64.F32 R8, R2 ;  /* 0x0000000200087310 */ /* 0x004e300000201800 */
[----:B---3--:R-:W1:Y:S01]  /*0130*/  F2I.TRUNC.NTZ R5, R4 ;  /* 0x0000000400057305 */ /* 0x008e62000020f100 */
[----:B----4-:R-:W-:Y:S01]  /*0140*/  IADD3 R18, PT, PT, R12, -0x1, RZ ;  /* 0xffffffff0c127810 */ /* 0x010fe20007ffe0ff */
[----:B0-----:R-:W-:Y:S01]  /*0150*/  DADD R16, R8, UR6 ;  /* 0x0000000608107e29 */ /* 0x001fe20008000000 */
[----:B------:R-:W0:Y:S02]  /*0160*/  LDC.64 R8, c[0x0][0x380] ;  /* 0x0000e000ff087b82 */ /* 0x000e240000000a00 */
[----:B-1----:R-:W-:-:S03]  /*0170*/  ISETP.NE.AND P0, PT, R5, R18, PT ;  /* 0x000000120500720c */ /* 0x002fc60003f05270 */
[----:B------:R-:W5:Y:S10]  /*0180*/  F2I.F64.TRUNC R6, R16 ;  /* 0x0000001000067311 */ /* 0x000f74000030d100 */
[----:B------:R-:W-:-:S05]  /*0190*/  @!P0 IADD3 R5, PT, PT, R12, -0x2, RZ ;  /* 0xfffffffe0c058810 */ /* 0x000fca0007ffe0ff */
[----:B-----5:R-:W-:-:S04]  /*01a0*/  IMAD R13, R3, R5, R6 ;  /* 0x00000005030d7224 */ /* 0x020fc800078e0206 */
[----:B0-----:R-:W-:-:S05]  /*01b0*/  IMAD.WIDE R12, R13, 0x4, R8 ;  /* 0x000000040d0c7825 */ /* 0x001fca00078e0208 */
[----:B------:R0:W2:Y:S01]  /*01c0*/  LDG.E R7, desc[UR4][R12.64] ;  /* 0x000000040c077981 */ /* 0x0000a2000c1e1900 */
[----:B------:R-:W-:-:S06]  /*01d0*/  IMAD.WIDE R14, R3, 0x4, R12 ;  /* 0x00000004030e7825 */ /* 0x000fcc00078e020c */
[----:B------:R-:W2:Y:S01]  /*01e0*/  LDG.E R14, desc[UR4][R14.64] ;  /* 0x000000040e0e7981 */ /* 0x000ea2000c1e1900 */
[----:B------:R-:W1:Y:S01]  /*01f0*/  F2F.F64.F32 R10, R4 ;  /* 0x00000004000a7310 */ /* 0x000e620000201800 */
[----:B0-----:R-:W0:Y:S01]  /*0200*/  LDC.64 R12, c[0x0][0x3b0] ;  /* 0x0000ec00ff0c7b82 */ /* 0x001e220000000a00 */
[----:B-1----:R-:W-:-:S10]  /*0210*/  DADD R10, R10, UR6 ;  /* 0x000000060a0a7e29 */ /* 0x002fd40008000000 */
[----:B------:R-:W1:Y:S02]  /*0220*/  F2I.F64.TRUNC R10, R10 ;  /* 0x0000000a000a7311 */ /* 0x000e64000030d100 */
[----:B-1----:R-:W-:Y:S02]  /*0230*/  IMAD R19, R3, R10, R6 ;  /* 0x0000000a03137224 */ /* 0x002fe400078e0206 */
[----:B--2---:R-:W-:-:S05]  /*0240*/  FADD R18, -R7, R14 ;  /* 0x0000000e07127221 */ /* 0x004fca0000000100 */
[----:B------:R-:W-:-:S04]  /*0250*/  FSETP.GE.AND P0, PT, |R18|, 1, PT ;  /* 0x3f8000001200780b */ /* 0x000fc80003f06200 */
[----:B------:R-:W-:-:S13]  /*0260*/  FSETP.NUM.AND P0, PT, |R18|, |R18|, !P0 ;  /* 0x400000121200720b */ /* 0x000fda0004707200 */
[----:B------:R-:W-:Y:S02]  /*0270*/  @!P0 IMAD.WIDE R16, R19, 0x4, R8 ;  /* 0x0000000413108825 */ /* 0x000fe400078e0208 */
[----:B------:R-:W1:Y:S03]  /*0280*/  LDC.64 R8, c[0x0][0x388] ;  /* 0x0000e200ff087b82 */ /* 0x000e660000000a00 */
[----:B------:R-:W2:Y:S01]  /*0290*/  @!P0 LDG.E R21, desc[UR4][R16.64] ;  /* 0x0000000410158981 */ /* 0x000ea2000c1e1900 */
[----:B------:R-:W-:-:S05]  /*02a0*/  @P0 I2FP.F32.S32 R5, R5 ;  /* 0x0000000500050245 */ /* 0x000fca0000201400 */
[----:B------:R-:W-:Y:S01]  /*02b0*/  @P0 FADD R5, R4, -R5 ;  /* 0x8000000504050221 */ /* 0x000fe20000000000 */
[----:B0-----:R-:W-:Y:S01]  /*02c0*/  IMAD.WIDE R12, R0, 0x4, R12 ;  /* 0x00000004000c7825 */ /* 0x001fe200078e020c */
[----:B------:R-:W-:-:S03]  /*02d0*/  IABS R10, R3 ;  /* 0x00000003000a7213 */ /* 0x000fc60000000000 */
[----:B------:R-:W-:Y:S01]  /*02e0*/  @P0 FFMA R21, R18, R5, R7 ;  /* 0x0000000512150223 */ /* 0x000fe20000000007 */
[----:B-1----:R-:W-:-:S04]  /*02f0*/  IMAD.WIDE R4, R19, 0x2, R8 ;  /* 0x0000000213047825 */ /* 0x002fc800078e0208 */
[----:B--2---:R0:W-:Y:S04]  /*0300*/  STG.E desc[UR4][R12.64], R21 ;  /* 0x000000150c007986 */ /* 0x0041e8000c101904 */
[----:B------:R1:W2:Y:S01]  /*0310*/  LDG.E.U16 R4, desc[UR4][R4.64] ;  /* 0x0000000404047981 */ /* 0x0002a2000c1e1500 */
[----:B------:R-:W3:Y:S08]  /*0320*/  I2F.RP R7, R10 ;  /* 0x0000000a00077306 */ /* 0x000ef00000209400 */
[----:B---3--:R-:W3:Y:S02]  /*0330*/  MUFU.RCP R7, R7 ;  /* 0x0000000700077308 */ /* 0x008ee40000001000 */
[----:B---3--:R-:W-:-:S06]  /*0340*/  IADD3 R8, PT, PT, R7, 0xffffffe, RZ ;  /* 0x0ffffffe07087810 */ /* 0x008fcc0007ffe0ff */
[----:B------:R3:W4:Y:S01]  /*0350*/  F2I.FTZ.U32.TRUNC.NTZ R9, R8 ;  /* 0x0000000800097305 */ /* 0x000722000021f000 */
[----:B0-----:R-:W-:Y:S02]  /*0360*/  IABS R12, R0 ;  /* 0x00000000000c7213 */ /* 0x001fe40000000000 */
[----:B-1----:R-:W-:Y:S02]  /*0370*/  IABS R5, R3 ;  /* 0x0000000300057213 */ /* 0x002fe40000000000 */
[----:B---3--:R-:W-:Y:S02]  /*0380*/  MOV R8, RZ ;  /* 0x000000ff00087202 */ /* 0x008fe40000000f00 */
[----:B----4-:R-:W-:-:S05]  /*0390*/  IADD3 R11, PT, PT, RZ, -R9, RZ ;  /* 0x80000009ff0b7210 */ /* 0x010fca0007ffe0ff */
[----:B------:R-:W-:-:S04]  /*03a0*/  IMAD R11, R11, R10, RZ ;  /* 0x0000000a0b0b7224 */ /* 0x000fc800078e02ff */
[----:B------:R-:W-:Y:S01]  /*03b0*/  IMAD.HI.U32 R9, R9, R11, R8 ;  /* 0x0000000b09097227 */ /* 0x000fe200078e0008 */
[----:B------:R-:W-:-:S05]  /*03c0*/  IADD3 R5, PT, PT, RZ, -R5, RZ ;  /* 0x80000005ff057210 */ /* 0x000fca0007ffe0ff */
[----:B------:R-:W-:-:S04]  /*03d0*/  IMAD.HI.U32 R9, R9, R12, RZ ;  /* 0x0000000c09097227 */ /* 0x000fc800078e00ff */
[----:B------:R-:W-:Y:S02]  /*03e0*/  IMAD R5, R9, R5, R12 ;  /* 0x0000000509057224 */ /* 0x000fe400078e020c */
[----:B------:R-:W0:Y:S03]  /*03f0*/  LDC.64 R8, c[0x0][0x3b8] ;  /* 0x0000ee00ff087b82 */ /* 0x000e260000000a00 */
[----:B------:R-:W-:-:S13]  /*0400*/  ISETP.GT.U32.AND P0, PT, R10, R5, PT ;  /* 0x000000050a00720c */ /* 0x000fda0003f04070 */
[----:B------:R-:W-:-:S04]  /*0410*/  @!P0 IADD3 R5, PT, PT, R5, -R10, RZ ;  /* 0x8000000a05058210 */ /* 0x000fc80007ffe0ff */
[----:B------:R-:W-:Y:S02]  /*0420*/  ISETP.GT.U32.AND P1, PT, R10, R5, PT ;  /* 0x000000050a00720c */ /* 0x000fe40003f24070 */
[----:B------:R-:W-:-:S11]  /*0430*/  ISETP.GE.AND P0, PT, R0, RZ, PT ;  /* 0x000000ff0000720c */ /* 0x000fd60003f06270 */
[----:B------:R-:W-:Y:S02]  /*0440*/  @!P1 IADD3 R5, PT, PT, R5, -R10, RZ ;  /* 0x8000000a05059210 */ /* 0x000fe40007ffe0ff */
[----:B------:R-:W-:Y:S01]  /*0450*/  ISETP.NE.AND P1, PT, R3, RZ, PT ;  /* 0x000000ff0300720c */ /* 0x000fe20003f25270 */
[----:B------:R-:W1:Y:S01]  /*0460*/  LDC.64 R10, c[0x0][0x3c0] ;  /* 0x0000f000ff0a7b82 */ /* 0x000e620000000a00 */
[----:B------:R-:W-:-:S11]  /*0470*/  @!P0 IADD3 R5, PT, PT, -R5, RZ, RZ ;  /* 0x000000ff05058210 */ /* 0x000fd60007ffe1ff */
[----:B------:R-:W-:Y:S02]  /*0480*/  @!P1 LOP3.LUT R5, RZ, R3, RZ, 0x33, !PT ;  /* 0x00000003ff059212 */ /* 0x000fe400078e33ff */
[----:B------:R-:W-:Y:S02]  /*0490*/  I2FP.F32.S32 R3, R6 ;  /* 0x0000000600037245 */ /* 0x000fe40000201400 */
[----:B------:R-:W-:-:S03]  /*04a0*/  I2FP.F32.S32 R5, R5 ;  /* 0x0000000500057245 */ /* 0x000fc60000201400 */
[----:B------:R-:W-:-:S04]  /*04b0*/  FADD R2, -R2, R3 ;  /* 0x0000000302027221 */ /* 0x000fc80000000100 */
[----:B------:R-:W-:Y:S01]  /*04c0*/  FADD R5, R5, R2 ;  /* 0x0000000205057221 */ /* 0x000fe20000000000 */
[----:B0-----:R-:W-:-:S04]  /*04d0*/  IMAD.WIDE R2, R0, 0x2, R8 ;  /* 0x0000000200027825 */ /* 0x001fc800078e0208 */
[----:B-1----:R-:W-:Y:S01]  /*04e0*/  IMAD.WIDE R6, R0, 0x4, R10 ;  /* 0x0000000400067825 */ /* 0x002fe200078e020a */
[----:B--2---:R-:W-:Y:S04]  /*04f0*/  STG.E.U16 desc[UR4][R2.64], R4 ;  /* 0x0000000402007986 */ /* 0x004fe8000c101504 */
[----:B------:R-:W-:Y:S01]  /*0500*/  STG.E desc[UR4][R6.64], R5 ;  /* 0x0000000506007986 */ /* 0x000fe2000c101904 */
[----:B------:R-:W-:Y:S05]  /*0510*/  EXIT ;  /* 0x000000000000794d */ /* 0x000fea0003800000 */
.L_x_225:
        /* <DEDUP_REMOVED lines=14> */
.L_x_277:


//--------------------- .text._Z18phase_shift_decodePhPiS0_PfPsS0_S1_ --------------------------
	.section	.text._Z18phase_shift_decodePhPiS0_PfPsS0_S1_,"ax",@progbits
	.align	128
        .global         _Z18phase_shift_decodePhPiS0_PfPsS0_S1_
        .type           _Z18phase_shift_decodePhPiS0_PfPsS0_S1_,@function
        .size           _Z18phase_shift_decodePhPiS0_PfPsS0_S1_,(.L_x_268 - _Z18phase_shift_decodePhPiS0_PfPsS0_S1_)
        .other          _Z18phase_shift_decodePhPiS0_PfPsS0_S1_,@"STO_CUDA_ENTRY STV_DEFAULT"
_Z18phase_shift_decodePhPiS0_PfPsS0_S1_:
.text._Z18phase_shift_decodePhPiS0_PfPsS0_S1_:
        /* <DEDUP_REMOVED lines=8> */
[----:B-1----:R-:W2:Y:S01]  /*0080*/  LDG.E.U16 R2, desc[UR4][R4.64] ;  /* 0x0000000404027981 */ /* 0x002ea2000c1e1500 */
[----:B------:R-:W0:Y:S03]  /*0090*/  LDC.64 R8, c[0x0][0x3b0] ;  /* 0x0000ec00ff087b82 */ /* 0x000e260000000a00 */
[----:B0-----:R0:W5:Y:S01]  /*00a0*/  LDG.E R7, desc[UR4][R8.64] ;  /* 0x0000000408077981 */ /* 0x001162000c1e1900 */
[----:B--2---:R-:W-:-:S04]  /*00b0*/  PRMT R0, R2, 0x9910, RZ ;  /* 0x0000991002007816 */ /* 0x004fc800000000ff */
[----:B------:R-:W-:-:S13]  /*00c0*/  ISETP.NE.AND P0, PT, R0, -0x1, PT ;  /* 0xffffffff0000780c */ /* 0x000fda0003f05270 */
[----:B------:R-:W1:Y:S01]  /*00d0*/  @!P0 LDC.64 R10, c[0x0][0x398] ;  /* 0x0000e600ff0a8b82 */ /* 0x000e620000000a00 */
[----:B------:R-:W-:Y:S02]  /*00e0*/  @!P0 IMAD.MOV.U32 R3, RZ, RZ, 0x7fc00000 ;  /* 0x7fc00000ff038424 */ /* 0x000fe400078e00ff */
[----:B-1----:R-:W-:-:S05]  /*00f0*/  @!P0 IMAD.WIDE R10, R6, 0x4, R10 ;  /* 0x00000004060a8825 */ /* 0x002fca00078e020a */
[----:B------:R0:W-:Y:S04]  /*0100*/  @!P0 STG.E desc[UR4][R10.64], R3 ;  /* 0x000000030a008986 */ /* 0x0001e8000c101904 */
[----:B------:R0:W-:Y:S01]  /*0110*/  @!P0 STG.E.U16 desc[UR4][R4.64], RZ ;  /* 0x000000ff04008986 */ /* 0x0001e2000c101504 */
[----:B------:R-:W-:Y:S05]  /*0120*/  @!P0 EXIT ;  /* 0x000000000000894d */ /* 0x000fea0003800000 */
[----:B0-----:R-:W0:Y:S01]  /*0130*/  LDC.64 R8, c[0x0][0x388] ;  /* 0x0000e200ff087b82 */ /* 0x001e220000000a00 */
[----:B------:R-:W1:Y:S07]  /*0140*/  LDCU.64 UR6, c[0x0][0x380] ;  /* 0x00007000ff0677ac */ /* 0x000e6e0008000a00 */
[----:B------:R-:W2:Y:S01]  /*0150*/  LDC.64 R14, c[0x0][0x390] ;  /* 0x0000e400ff0e7b82 */ /* 0x000ea20000000a00 */
[----:B0-----:R-:W3:Y:S04]  /*0160*/  LDG.E R8, desc[UR4][R8.64] ;  /* 0x0000000408087981 */ /* 0x001ee8000c1e1900 */
[----:B--2---:R-:W3:Y:S01]  /*0170*/  LDG.E R15, desc[UR4][R14.64] ;  /* 0x000000040e0f7981 */ /* 0x004ee2000c1e1900 */
[----:B-1----:R-:W-:-:S02]  /*0180*/  IADD3 R12, P0, PT, R6, UR6, RZ ;  /* 0x00000006060c7c10 */ /* 0x002fc4000ff1e0ff */
[----:B------:R-:W0:Y:S02]  /*0190*/  LDC.64 R10, c[0x0][0x3a8] ;  /* 0x0000ea00ff0a7b82 */ /* 0x000e240000000a00 */
[----:B------:R-:W-:Y:S01]  /*01a0*/  LEA.HI.X.SX32 R13, R6, UR7, 0x1, P0 ;  /* 0x00000007060d7c11 */ /* 0x000fe200080f0eff */
[----:B0-----:R-:W2:Y:S01]  /*01b0*/  LDG.E R10, desc[UR4][R10.64] ;  /* 0x000000040a0a7981 */ /* 0x001ea2000c1e1900 */
[----:B---3--:R-:W-:-:S05]  /*01c0*/  IMAD R21, R8, R15, RZ ;  /* 0x0000000f08157224 */ /* 0x008fca00078e02ff */
[C---:B------:R-:W-:Y:S02]  /*01d0*/  IADD3 R16, P0, PT, R21.reuse, R12, RZ ;  /* 0x0000000c15107210 */ /* 0x040fe40007f1e0ff */
[----:B------:R-:W-:Y:S01]  /*01e0*/  SHF.R.S32.HI R3, RZ, 0x1f, R21 ;  /* 0x0000001fff037819 */ /* 0x000fe20000011415 */
[----:B------:R-:W3:Y:S01]  /*01f0*/  LDG.E.U8 R12, desc[UR4][R12.64] ;  /* 0x000000040c0c7981 */ /* 0x000ee2000c1e1100 */
[----:B------:R-:W-:-:S03]  /*0200*/  IADD3 R18, P1, PT, R21, R16, RZ ;  /* 0x0000001015127210 */ /* 0x000fc60007f3e0ff */
[----:B------:R-:W-:Y:S01]  /*0210*/  IMAD.X R17, R3, 0x1, R13, P0 ;  /* 0x0000000103117824 */ /* 0x000fe200000e060d */
[----:B------:R-:W-:-:S03]  /*0220*/  IADD3 R20, P0, PT, R21, R18, RZ ;  /* 0x0000001215147210 */ /* 0x000fc60007f1e0ff */
[C---:B------:R-:W-:Y:S01]  /*0230*/  IMAD.X R19, R3.reuse, 0x1, R17, P1 ;  /* 0x0000000103137824 */ /* 0x040fe200008e0611 */
[----:B------:R-:W4:Y:S03]  /*0240*/  LDG.E.U8 R16, desc[UR4][R16.64] ;  /* 0x0000000410107981 */ /* 0x000f26000c1e1100 */
[----:B------:R-:W-:Y:S01]  /*0250*/  IMAD.X R21, R3, 0x1, R19, P0 ;  /* 0x0000000103157824 */ /* 0x000fe200000e0613 */
[----:B------:R-:W4:Y:S04]  /*0260*/  LDG.E.U8 R18, desc[UR4][R18.64] ;  /* 0x0000000412127981 */ /* 0x000f28000c1e1100 */
[----:B------:R-:W4:Y:S01]  /*0270*/  LDG.E.U8 R20, desc[UR4][R20.64] ;  /* 0x0000000414147981 */ /* 0x000f22000c1e1100 */
[----:B--2---:R-:W-:-:S02]  /*0280*/  I2FP.F32.S32 R0, R10 ;  /* 0x0000000a00007245 */ /* 0x004fc40000201400 */
[----:B---3--:R-:W-:Y:S02]  /*0290*/  I2FP.F32.U32 R9, R12 ;  /* 0x0000000c00097245 */ /* 0x008fe40000201000 */
[----:B----4-:R-:W-:Y:S02]  /*02a0*/  I2FP.F32.U32 R8, R16 ;  /* 0x0000001000087245 */ /* 0x010fe40000201000 */
[----:B------:R-:W-:Y:S02]  /*02b0*/  I2FP.F32.U32 R14, R18 ;  /* 0x00000012000e7245 */ /* 0x000fe40000201000 */
[----:B------:R-:W-:-:S03]  /*02c0*/  I2FP.F32.U32 R3, R20 ;  /* 0x0000001400037245 */ /* 0x000fc60000201000 */
[----:B------:R-:W-:Y:S02]  /*02d0*/  FADD R9, -R9, R14 ;  /* 0x0000000e09097221 */ /* 0x000fe40000000100 */
[----:B------:R-:W-:-:S05]  /*02e0*/  FADD R8, -R8, R3 ;  /* 0x0000000308087221 */ /* 0x000fca0000000100 */
[----:B------:R-:W-:-:S04]  /*02f0*/  FSETP.GTU.AND P0, PT, |R8|, R0, PT ;  /* 0x000000000800720b */ /* 0x000fc80003f0c200 */
[----:B------:R-:W-:-:S13]  /*0300*/  FSETP.GTU.OR P0, PT, |R9|, R0, P0 ;  /* 0x000000000900720b */ /* 0x000fda000070c600 */
[----:B------:R-:W0:Y:S01]  /*0310*/  @!P0 LDC.64 R12, c[0x0][0x398] ;  /* 0x0000e600ff0c8b82 */ /* 0x000e220000000a00 */
[----:B------:R-:W-:Y:S02]  /*0320*/  @!P0 IMAD.MOV.U32 R3, RZ, RZ, 0x7fc00000 ;  /* 0x7fc00000ff038424 */ /* 0x000fe400078e00ff */
[----:B0-----:R-:W-:-:S05]  /*0330*/  @!P0 IMAD.WIDE R12, R6, 0x4, R12 ;  /* 0x00000004060c8825 */ /* 0x001fca00078e020c */
[----:B------:R0:W-:Y:S04]  /*0340*/  @!P0 STG.E desc[UR4][R12.64], R3 ;  /* 0x000000030c008986 */ /* 0x0001e8000c101904 */
[----:B------:R0:W-:Y:S01]  /*0350*/  @!P0 STG.E.U16 desc[UR4][R4.64], RZ ;  /* 0x000000ff04008986 */ /* 0x0001e2000c101504 */
[----:B------:R-:W-:Y:S05]  /*0360*/  @!P0 EXIT ;  /* 0x000000000000894d */ /* 0x000fea0003800000 */
[-C--:B------:R-:W-:Y:S01]  /*0370*/  FSETP.GT.AND P3, PT, |R8|, |R9|.reuse, PT ;  /* 0x400000090800720b */ /* 0x080fe20003f64200 */
[----:B------:R-:W-:Y:S01]  /*0380*/  FADD R10, R0, 10 ;  /* 0x41200000000a7421 */ /* 0x000fe20000000000 */
[----:B------:R-:W-:Y:S02]  /*0390*/  BSSY.RECONVERGENT B0, `(.L_x_226) ;  /* 0x0000010000007945 */ /* 0x000fe40003800200 */
[C---:B0-----:R-:W-:Y:S02]  /*03a0*/  FSEL R3, |R8|.reuse, |R9|, P3 ;  /* 0x4000000908037208 */ /* 0x041fe40001800200 */
[----:B------:R-:W-:Y:S02]  /*03b0*/  FSEL R0, |R9|, |R8|, P3 ;  /* 0x4000000809007208 */ /* 0x000fe40001800200 */
[----:B------:R-:W0:Y:S01]  /*03c0*/  MUFU.RCP R12, R3 ;  /* 0x00000003000c7308 */ /* 0x000e220000001000 */
[----:B------:R-:W-:-:S04]  /*03d0*/  FSETP.GTU.AND P0, PT, |R8|, R10, PT ;  /* 0x0000000a0800720b */ /* 0x000fc80003f0c200 */
[----:B------:R-:W-:-:S03]  /*03e0*/  FSETP.LE.AND P0, PT, |R9|, R10, !P0 ;  /* 0x0000000a0900720b */ /* 0x000fc60004703200 */
        /* <DEDUP_REMOVED lines=8> */
[----:B-----5:R-:W-:Y:S05]  /*0470*/  CALL.REL.NOINC `($__internal_7_$__cuda_sm3x_div_rn_noftz_f32_slowpath) ;  /* 0x0000000800a47944 */ /* 0x020fea0003c00000 */
[----:B------:R-:W-:-:S07]  /*0480*/  IMAD.MOV.U32 R10, RZ, RZ, R0 ;  /* 0x000000ffff0a7224 */ /* 0x000fce00078e0000 */
.L_x_227:
[----:B------:R-:W-:Y:S05]  /*0490*/  BSYNC.RECONVERGENT B0 ;  /* 0x0000000000007941 */ /* 0x000fea0003800200 */
.L_x_226:
[----:B------:R-:W-:Y:S02]  /*04a0*/  IMAD.MOV.U32 R11, RZ, RZ, 0x3b33710b ;  /* 0x3b33710bff0b7424 */ /* 0x000fe400078e00ff */
[----:B------:R-:W-:Y:S01]  /*04b0*/  FMUL R0, R10, R10 ;  /* 0x0000000a0a007220 */ /* 0x000fe20000400000 */
[----:B------:R-:W-:Y:S01]  /*04c0*/  IMAD.MOV.U32 R12, RZ, RZ, 0x3f6ee581 ;  /* 0x3f6ee581ff0c7424 */ /* 0x000fe200078e00ff */
[C---:B------:R-:W-:Y:S01]  /*04d0*/  ISETP.GE.AND P1, PT, R9.reuse, RZ, PT ;  /* 0x000000ff0900720c */ /* 0x040fe20003f26270 */
[----:B------:R-:W-:Y:S01]  /*04e0*/  UMOV UR6, 0x54442d11 ;  /* 0x54442d1100067882 */ /* 0x000fe20000000000 */
[C---:B------:R-:W-:Y:S01]  /*04f0*/  FFMA R11, R0.reuse, R11, -0.015681877732276916504 ;  /* 0xbc807748000b7423 */ /* 0x040fe2000000000b */
[----:B------:R-:W-:Y:S01]  /*0500*/  FSETP.NEU.AND P4, PT, |R9|, |R8|, PT ;  /* 0x400000080900720b */ /* 0x000fe20003f8d200 */
[----:B------:R-:W-:Y:S01]  /*0510*/  UMOV UR7, 0x400921fb ;  /* 0x400921fb00077882 */ /* 0x000fe20000000000 */
[----:B------:R-:W-:Y:S01]  /*0520*/  FSETP.NEU.AND P2, PT, R3, RZ, PT ;  /* 0x000000ff0300720b */ /* 0x000fe20003f4d000 */
[C---:B------:R-:W-:Y:S01]  /*0530*/  FFMA R11, R0.reuse, R11, 0.042200751602649688721 ;  /* 0x3d2cdab2000b7423 */ /* 0x040fe2000000000b */
[----:B------:R-:W-:Y:S03]  /*0540*/  BSSY.RECONVERGENT B0, `(.L_x_228) ;  /* 0x0000042000007945 */ /* 0x000fe60003800200 */
[----:B------:R-:W-:-:S04]  /*0550*/  FFMA R11, R0, R11, -0.074792981147766113281 ;  /* 0xbd992d10000b7423 */ /* 0x000fc8000000000b */
[----:B------:R-:W-:-:S04]  /*0560*/  FFMA R11, R0, R11, 0.10640415549278259277 ;  /* 0x3dd9ea6c000b7423 */ /* 0x000fc8000000000b */
[----:B------:R-:W-:-:S04]  /*0570*/  FFMA R11, R0, R11, -0.14207722246646881104 ;  /* 0xbe117cb1000b7423 */ /* 0x000fc8000000000b */
[----:B------:R-:W-:-:S04]  /*0580*/  FFMA R11, R0, R11, 0.19993925094604492188 ;  /* 0x3e4cbce0000b7423 */ /* 0x000fc8000000000b */
[----:B------:R-:W-:-:S04]  /*0590*/  FFMA R11, R0, R11, -0.33333197236061096191 ;  /* 0xbeaaaa7d000b7423 */ /* 0x000fc8000000000b */
[----:B------:R-:W-:-:S04]  /*05a0*/  FMUL R11, R0, R11 ;  /* 0x0000000b000b7220 */ /* 0x000fc80000400000 */
[----:B------:R-:W-:Y:S01]  /*05b0*/  FFMA R11, R11, R10, R10 ;  /* 0x0000000a0b0b7223 */ /* 0x000fe2000000000a */
[----:B------:R-:W-:-:S03]  /*05c0*/  FSEL R10, R12, 1.8663789033889770508, P3 ;  /* 0x3feee5810c0a7808 */ /* 0x000fc60001800000 */
[----:B------:R-:W-:-:S05]  /*05d0*/  FFMA R0, R12, 1.6832555532455444336, -R11 ;  /* 0x3fd774eb0c007823 */ /* 0x000fca000000080b */
[-C--:B------:R-:W-:Y:S01]  /*05e0*/  FSEL R13, R0, R11.reuse, P3 ;  /* 0x0000000b000d7208 */ /* 0x080fe20001800000 */
[----:B------:R-:W-:Y:S01]  /*05f0*/  IMAD.MOV.U32 R0, RZ, RZ, 0x4016cbe4 ;  /* 0x4016cbe4ff007424 */ /* 0x000fe200078e00ff */
[----:B------:R-:W-:-:S05]  /*0600*/  FSEL R11, R11, -R11, P3 ;  /* 0x8000000b0b0b7208 */ /* 0x000fca0001800000 */
[----:B------:R-:W-:Y:S01]  /*0610*/  @!P1 FFMA R13, R10, 1.6832555532455444336, R11 ;  /* 0x3fd774eb0a0d9823 */ /* 0x000fe2000000000b */
[----:B------:R-:W-:Y:S01]  /*0620*/  @!P4 FSEL R13, R0, 0.78539818525314331055, !P1 ;  /* 0x3f490fdb000dc808 */ /* 0x000fe20004800000 */
[----:B------:R-:W-:Y:S01]  /*0630*/  FADD R0, |R8|, |R9| ;  /* 0x4000000908007221 */ /* 0x000fe20000000200 */
[----:B------:R-:W-:-:S04]  /*0640*/  @!P2 FSEL R13, RZ, 3.1415927410125732422, P1 ;  /* 0x40490fdbff0da808 */ /* 0x000fc80000800000 */
[----:B------:R-:W-:Y:S02]  /*0650*/  FSETP.NAN.AND P1, PT, R0, R0, PT ;  /* 0x000000000000720b */ /* 0x000fe40003f28000 */
[----:B------:R-:W-:-:S04]  /*0660*/  LOP3.LUT R13, R13, 0x80000000, R8, 0xb8, !PT ;  /* 0x800000000d0d7812 */ /* 0x000fc800078eb808 */
[----:B------:R-:W-:-:S04]  /*0670*/  FSEL R3, R0, R13, P1 ;  /* 0x0000000d00037208 */ /* 0x000fc80000800000 */
[----:B------:R-:W0:Y:S02]  /*0680*/  F2F.F64.F32 R8, R3 ;  /* 0x0000000300087310 */ /* 0x000e240000201800 */
[----:B0-----:R-:W-:Y:S01]  /*0690*/  DADD R10, -R8, UR6 ;  /* 0x00000006080a7e29 */ /* 0x001fe20008000100 */
[----:B------:R-:W-:Y:S01]  /*06a0*/  UMOV UR6, 0x7f3321cd ;  /* 0x7f3321cd00067882 */ /* 0x000fe20000000000 */
[----:B------:R-:W-:Y:S01]  /*06b0*/  IMAD.MOV.U32 R8, RZ, RZ, 0x54442d11 ;  /* 0x54442d11ff087424 */ /* 0x000fe200078e00ff */
[----:B------:R-:W-:Y:S01]  /*06c0*/  UMOV UR7, 0x4012d97c ;  /* 0x4012d97c00077882 */ /* 0x000fe20000000000 */
[----:B------:R-:W-:Y:S02]  /*06d0*/  IMAD.MOV.U32 R9, RZ, RZ, 0x401921fb ;  /* 0x401921fbff097424 */ /* 0x000fe400078e00ff */
[----:B------:R0:W1:Y:S08]  /*06e0*/  F2F.F32.F64 R20, R10 ;  /* 0x0000000a00147310 */ /* 0x0000700000301000 */
[----:B0-----:R-:W0:Y:S01]  /*06f0*/  MUFU.RCP64H R11, 6.283184051513671875 ;  /* 0x401921fb000b7908 */ /* 0x001e220000001800 */
[----:B------:R-:W-:-:S07]  /*0700*/  IMAD.MOV.U32 R10, RZ, RZ, 0x1 ;  /* 0x00000001ff0a7424 */ /* 0x000fce00078e00ff */
[----:B-1----:R-:W1:Y:S01]  /*0710*/  F2F.F64.F32 R12, R20 ;  /* 0x00000014000c7310 */ /* 0x002e620000201800 */
[----:B0-----:R-:W-:Y:S02]  /*0720*/  DFMA R18, R10, -R8, 1 ;  /* 0x3ff000000a12742b */ /* 0x001fe40000000808 */
[C---:B-1----:R-:W-:Y:S02]  /*0730*/  DADD R14, R12.reuse, -R8 ;  /* 0x000000000c0e7229 */ /* 0x042fe40000000808 */
[----:B------:R-:W-:Y:S01]  /*0740*/  DSETP.GT.AND P1, PT, R12, UR6, PT ;  /* 0x000000060c007e2a */ /* 0x000fe2000bf24000 */
[----:B------:R-:W-:Y:S01]  /*0750*/  UMOV UR6, 0x54442d11 ;  /* 0x54442d1100067882 */ /* 0x000fe20000000000 */
[C---:B------:R-:W-:Y:S01]  /*0760*/  LOP3.LUT P3, R12, R2.reuse, 0x1, RZ, 0xc0, !PT ;  /* 0x00000001020c7812 */ /* 0x040fe2000786c0ff */
[----:B------:R-:W-:Y:S01]  /*0770*/  UMOV UR7, 0x401921fb ;  /* 0x401921fb00077882 */ /* 0x000fe20000000000 */
[----:B------:R-:W-:Y:S01]  /*0780*/  DFMA R18, R18, R18, R18 ;  /* 0x000000121212722b */ /* 0x000fe20000000012 */
[----:B------:R-:W-:-:S02]  /*0790*/  LEA.HI R2, R2, R2, RZ, 0x11 ;  /* 0x0000000202027211 */ /* 0x000fc400078f88ff */
[----:B------:R-:W-:Y:S01]  /*07a0*/  ISETP.NE.U32.AND P2, PT, R12, 0x1, PT ;  /* 0x000000010c00780c */ /* 0x000fe20003f45070 */
[----:B------:R-:W0:Y:S04]  /*07b0*/  F2F.F32.F64 R15, R14 ;  /* 0x0000000e000f7310 */ /* 0x000e280000301000 */
[----:B------:R-:W-:Y:S02]  /*07c0*/  DFMA R10, R10, R18, R10 ;  /* 0x000000120a0a722b */ /* 0x000fe4000000000a */
[----:B0-----:R-:W-:-:S06]  /*07d0*/  @P1 FSEL R20, R20, R15, !P2 ;  /* 0x0000000f14141208 */ /* 0x001fcc0005000000 */
[C---:B------:R-:W-:Y:S01]  /*07e0*/  DFMA R14, R10.reuse, -R8, 1 ;  /* 0x3ff000000a0e742b */ /* 0x040fe20000000808 */
[----:B------:R-:W0:Y:S07]  /*07f0*/  F2F.F64.F32 R12, R20 ;  /* 0x00000014000c7310 */ /* 0x000e2e0000201800 */
[----:B------:R-:W-:Y:S01]  /*0800*/  DFMA R10, R10, R14, R10 ;  /* 0x0000000e0a0a722b */ /* 0x000fe2000000000a */
[----:B------:R-:W-:-:S04]  /*0810*/  PRMT R14, R2, 0x9910, RZ ;  /* 0x00009910020e7816 */ /* 0x000fc800000000ff */
[----:B------:R-:W-:Y:S01]  /*0820*/  SHF.R.S32.HI R14, RZ, 0x1, R14 ;  /* 0x00000001ff0e7819 */ /* 0x000fe2000001140e */
[----:B0-----:R-:W-:Y:S01]  /*0830*/  DADD R16, R12, UR6 ;  /* 0x000000060c107e29 */ /* 0x001fe20008000000 */
[----:B------:R-:W-:-:S04]  /*0840*/  UMOV UR7, 0x3ff921fb ;  /* 0x3ff921fb00077882 */ /* 0x000fc80000000000 */
[----:B------:R-:W0:Y:S01]  /*0850*/  I2F.S16 R14, R14 ;  /* 0x0000000e000e7306 */ /* 0x000e220000101400 */
[----:B------:R-:W-:-:S07]  /*0860*/  DSETP.GEU.AND P1, PT, R12, UR6, PT ;  /* 0x000000060c007e2a */ /* 0x000fce000bf2e000 */
[----:B------:R-:W1:Y:S07]  /*0870*/  F2F.F32.F64 R17, R16 ;  /* 0x0000001000117310 */ /* 0x000e6e0000301000 */
[----:B-1----:R-:W-:-:S05]  /*0880*/  @!P1 FSEL R20, R20, R17, !P3 ;  /* 0x0000001114149208 */ /* 0x002fca0005800000 */
[----:B-----5:R-:W-:-:S06]  /*0890*/  FMUL R12, R7, R20 ;  /* 0x00000014070c7220 */ /* 0x020fcc0000400000 */
[----:B------:R-:W1:Y:S02]  /*08a0*/  F2F.F64.F32 R12, R12 ;  /* 0x0000000c000c7310 */ /* 0x000e640000201800 */
[----:B-1----:R-:W-:Y:S01]  /*08b0*/  DMUL R2, R12, R10 ;  /* 0x0000000a0c027228 */ /* 0x002fe20000000000 */
[----:B------:R-:W-:-:S07]  /*08c0*/  FSETP.GEU.AND P2, PT, |R13|, 6.5827683646048100446e-37, PT ;  /* 0x036000000d00780b */ /* 0x000fce0003f4e200 */
[----:B------:R-:W-:-:S08]  /*08d0*/  DFMA R8, R2, -R8, R12 ;  /* 0x800000080208722b */ /* 0x000fd0000000000c */
[----:B------:R-:W-:Y:S01]  /*08e0*/  DFMA R2, R10, R8, R2 ;  /* 0x000000080a02722b */ /* 0x000fe20000000002 */
[----:B0-----:R-:W-:-:S06]  /*08f0*/  FMUL R8, R7, R14 ;  /* 0x0000000e07087220 */ /* 0x001fcc0000400000 */
[----:B------:R-:W0:Y:S03]  /*0900*/  F2F.F64.F32 R8, R8 ;  /* 0x0000000800087310 */ /* 0x000e260000201800 */
[----:B------:R-:W-:-:S05]  /*0910*/  FFMA R7, RZ, 2.3926990032196044922, R3 ;  /* 0x401921fbff077823 */ /* 0x000fca0000000003 */
[----:B------:R-:W-:-:S13]  /*0920*/  FSETP.GT.AND P1, PT, |R7|, 1.469367938527859385e-39, PT ;  /* 0x001000000700780b */ /* 0x000fda0003f24200 */
[----:B0-----:R-:W-:Y:S05]  /*0930*/  @P1 BRA P2, `(.L_x_229) ;  /* 0x0000000000081947 */ /* 0x001fea0001000000 */
[----:B------:R-:W-:-:S07]  /*0940*/  MOV R14, 0x960 ;  /* 0x00000960000e7802 */ /* 0x000fce0000000f00 */
[----:B------:R-:W-:Y:S05]  /*0950*/  CALL.REL.NOINC `($__internal_6_$__cuda_sm20_div_rn_f64_full) ;  /* 0x00000000002c7944 */ /* 0x000fea0003c00000 */
.L_x_229:
[----:B------:R-:W-:Y:S05]  /*0960*/  BSYNC.RECONVERGENT B0 ;  /* 0x0000000000007941 */ /* 0x000fea0003800200 */
.L_x_228:
[----:B------:R-:W0:Y:S01]  /*0970*/  LDC.64 R10, c[0x0][0x398] ;  /* 0x0000e600ff0a7b82 */ /* 0x000e220000000a00 */
[----:B------:R-:W-:-:S10]  /*0980*/  DADD R8, R8, R2 ;  /* 0x0000000008087229 */ /* 0x000fd40000000002 */
[----:B------:R-:W1:Y:S01]  /*0990*/  F2F.F32.F64 R9, R8 ;  /* 0x0000000800097310 */ /* 0x000e620000301000 */
[----:B0-----:R-:W-:-:S05]  /*09a0*/  IMAD.WIDE R10, R6, 0x4, R10 ;  /* 0x00000004060a7825 */ /* 0x001fca00078e020a */
[----:B-1----:R0:W-:Y:S04]  /*09b0*/  STG.E desc[UR4][R10.64], R9 ;  /* 0x000000090a007986 */ /* 0x0021e8000c101904 */
[----:B------:R0:W-:Y:S01]  /*09c0*/  @P0 STG.E.U16 desc[UR4][R4.64], RZ ;  /* 0x000000ff04000986 */ /* 0x0001e2000c101504 */
[----:B------:R-:W-:Y:S05]  /*09d0*/  @P0 EXIT ;  /* 0x000000000000094d */ /* 0x000fea0003800000 */
[----:B------:R-:W1:Y:S02]  /*09e0*/  F2I.TRUNC.NTZ R3, R0 ;  /* 0x0000000000037305 */ /* 0x000e64000020f100 */
[----:B-1----:R-:W-:Y:S01]  /*09f0*/  STG.E.U16 desc[UR4][R4.64], R3 ;  /* 0x0000000304007986 */ /* 0x002fe2000c101504 */
[----:B------:R-:W-:Y:S05]  /*0a00*/  EXIT ;  /* 0x000000000000794d */ /* 0x000fea0003800000 */
        .weak           $__internal_6_$__cuda_sm20_div_rn_f64_full
        .type           $__internal_6_$__cuda_sm20_div_rn_f64_full,@function
        .size           $__internal_6_$__cuda_sm20_div_rn_f64_full,($__internal_7_$__cuda_sm3x_div_rn_noftz_f32_slowpath - $__internal_6_$__cuda_sm20_div_rn_f64_full)
$__internal_6_$__cuda_sm20_div_rn_f64_full:
[----:B------:R-:W-:Y:S01]  /*0a10*/  IMAD.MOV.U32 R3, RZ, RZ, 0x3ff921fb ;  /* 0x3ff921fbff037424 */ /* 0x000fe200078e00ff */
[C---:B------:R-:W-:Y:S01]  /*0a20*/  FSETP.GEU.AND P2, PT, |R13|.reuse, 1.469367938527859385e-39, PT ;  /* 0x001000000d00780b */ /* 0x040fe20003f4e200 */
[----:B------:R-:W-:Y:S01]  /*0a30*/  IMAD.MOV.U32 R2, RZ, RZ, 0x54442d11 ;  /* 0x54442d11ff027424 */ /* 0x000fe200078e00ff */
[----:B------:R-:W-:Y:S01]  /*0a40*/  LOP3.LUT R7, R13, 0x7ff00000, RZ, 0xc0, !PT ;  /* 0x7ff000000d077812 */ /* 0x000fe200078ec0ff */
[----:B------:R-:W0:Y:S01]  /*0a50*/  MUFU.RCP64H R17, R3 ;  /* 0x0000000300117308 */ /* 0x000e220000001800 */
[----:B------:R-:W-:Y:S01]  /*0a60*/  IMAD.MOV.U32 R16, RZ, RZ, 0x1 ;  /* 0x00000001ff107424 */ /* 0x000fe200078e00ff */
[----:B------:R-:W-:Y:S01]  /*0a70*/  BSSY.RECONVERGENT B1, `(.L_x_230) ;  /* 0x0000045000017945 */ /* 0x000fe20003800200 */
[----:B------:R-:W-:Y:S01]  /*0a80*/  IMAD.MOV.U32 R15, RZ, RZ, 0x1ca00000 ;  /* 0x1ca00000ff0f7424 */ /* 0x000fe200078e00ff */
[----:B------:R-:W-:Y:S01]  /*0a90*/  ISETP.GE.U32.AND P1, PT, R7, 0x40100000, PT ;  /* 0x401000000700780c */ /* 0x000fe20003f26070 */
[----:B------:R-:W-:Y:S02]  /*0aa0*/  IMAD.MOV.U32 R22, RZ, RZ, R7 ;  /* 0x000000ffff167224 */ /* 0x000fe400078e0007 */
[----:B------:R-:W-:Y:S01]  /*0ab0*/  IMAD.MOV.U32 R23, RZ, RZ, 0x40100000 ;  /* 0x40100000ff177424 */ /* 0x000fe200078e00ff */
[----:B------:R-:W-:-:S03]  /*0ac0*/  SEL R15, R15, 0x63400000, !P1 ;  /* 0x634000000f0f7807 */ /* 0x000fc60004800000 */
[----:B------:R-:W-:Y:S01]  /*0ad0*/  VIADD R25, R23, 0xffffffff ;  /* 0xffffffff17197836 */ /* 0x000fe20000000000 */
[----:B------:R-:W-:-:S04]  /*0ae0*/  @!P2 LOP3.LUT R18, R15, 0x80000000, R13, 0xf8, !PT ;  /* 0x800000000f12a812 */ /* 0x000fc800078ef80d */
[----:B------:R-:W-:Y:S01]  /*0af0*/  @!P2 LOP3.LUT R19, R18, 0x100000, RZ, 0xfc, !PT ;  /* 0x001000001213a812 */ /* 0x000fe200078efcff */
[----:B0-----:R-:W-:Y:S01]  /*0b00*/  DFMA R10, R16, -R2, 1 ;  /* 0x3ff00000100a742b */ /* 0x001fe20000000802 */
[----:B------:R-:W-:-:S07]  /*0b10*/  @!P2 IMAD.MOV.U32 R18, RZ, RZ, RZ ;  /* 0x000000ffff12a224 */ /* 0x000fce00078e00ff */
[----:B------:R-:W-:-:S08]  /*0b20*/  DFMA R10, R10, R10, R10 ;  /* 0x0000000a0a0a722b */ /* 0x000fd0000000000a */
[----:B------:R-:W-:Y:S01]  /*0b30*/  DFMA R16, R16, R10, R16 ;  /* 0x0000000a1010722b */ /* 0x000fe20000000010 */
[----:B------:R-:W-:Y:S01]  /*0b40*/  LOP3.LUT R11, R15, 0x800fffff, R13, 0xf8, !PT ;  /* 0x800fffff0f0b7812 */ /* 0x000fe200078ef80d */
[----:B------:R-:W-:-:S06]  /*0b50*/  IMAD.MOV.U32 R10, RZ, RZ, R12 ;  /* 0x000000ffff0a7224 */ /* 0x000fcc00078e000c */
[----:B------:R-:W-:Y:S02]  /*0b60*/  DFMA R20, R16, -R2, 1 ;  /* 0x3ff000001014742b */ /* 0x000fe40000000802 */
[----:B------:R-:W-:-:S06]  /*0b70*/  @!P2 DFMA R10, R10, 2, -R18 ;  /* 0x400000000a0aa82b */ /* 0x000fcc0000000812 */
[----:B------:R-:W-:-:S04]  /*0b80*/  DFMA R16, R16, R20, R16 ;  /* 0x000000141010722b */ /* 0x000fc80000000010 */
[----:B------:R-:W-:-:S04]  /*0b90*/  @!P2 LOP3.LUT R22, R11, 0x7ff00000, RZ, 0xc0, !PT ;  /* 0x7ff000000b16a812 */ /* 0x000fc800078ec0ff */
[----:B------:R-:W-:Y:S01]  /*0ba0*/  DMUL R18, R16, R10 ;  /* 0x0000000a10127228 */ /* 0x000fe20000000000 */
[----:B------:R-:W-:-:S05]  /*0bb0*/  VIADD R24, R22, 0xffffffff ;  /* 0xffffffff16187836 */ /* 0x000fca0000000000 */
[----:B------:R-:W-:Y:S02]  /*0bc0*/  ISETP.GT.U32.AND P1, PT, R24, 0x7feffffe, PT ;  /* 0x7feffffe1800780c */ /* 0x000fe40003f24070 */
[----:B------:R-:W-:Y:S02]  /*0bd0*/  DFMA R20, R18, -R2, R10 ;  /* 0x800000021214722b */ /* 0x000fe4000000000a */
[----:B------:R-:W-:-:S06]  /*0be0*/  ISETP.GT.U32.OR P1, PT, R25, 0x7feffffe, P1 ;  /* 0x7feffffe1900780c */ /* 0x000fcc0000f24470 */
[----:B------:R-:W-:-:S07]  /*0bf0*/  DFMA R16, R16, R20, R18 ;  /* 0x000000141010722b */ /* 0x000fce0000000012 */
[----:B------:R-:W-:Y:S05]  /*0c00*/  @P1 BRA `(.L_x_231) ;  /* 0x0000000000681947 */ /* 0x000fea0003800000 */
[----:B------:R-:W-:-:S05]  /*0c10*/  IMAD.MOV.U32 R12, RZ, RZ, 0x40100000 ;  /* 0x40100000ff0c7424 */ /* 0x000fca00078e00ff */
[----:B------:R-:W-:-:S04]  /*0c20*/  VIADDMNMX R7, R7, -R12, 0xb9600000, !PT ;  /* 0xb960000007077446 */ /* 0x000fc8000780090c */
[----:B------:R-:W-:-:S05]  /*0c30*/  VIMNMX R12, PT, PT, R7, 0x46a00000, PT ;  /* 0x46a00000070c7848 */ /* 0x000fca0003fe0100 */
[----:B------:R-:W-:Y:S02]  /*0c40*/  IMAD.IADD R15, R12, 0x1, -R15 ;  /* 0x000000010c0f7824 */ /* 0x000fe400078e0a0f */
[----:B------:R-:W-:Y:S02]  /*0c50*/  IMAD.MOV.U32 R12, RZ, RZ, RZ ;  /* 0x000000ffff0c7224 */ /* 0x000fe400078e00ff */
        /* <DEDUP_REMOVED lines=13> */
[----:B------:R-:W-:Y:S01]  /*0d30*/  IMAD.MOV.U32 R2, RZ, RZ, RZ ;  /* 0x000000ffff027224 */ /* 0x000fe200078e00ff */
[----:B------:R-:W-:-:S05]  /*0d40*/  IADD3 R15, PT, PT, -R15, -0x43300000, RZ ;  /* 0xbcd000000f0f7810 */ /* 0x000fca0007ffe1ff */
[----:B------:R-:W-:-:S03]  /*0d50*/  DFMA R2, R18, -R2, R16 ;  /* 0x800000021202722b */ /* 0x000fc60000000010 */
[----:B------:R-:W-:-:S07]  /*0d60*/  LOP3.LUT R7, R13, R7, RZ, 0x3c, !PT ;  /* 0x000000070d077212 */ /* 0x000fce00078e3cff */
[----:B------:R-:W-:-:S04]  /*0d70*/  FSETP.NEU.AND P1, PT, |R3|, R15, PT ;  /* 0x0000000f0300720b */ /* 0x000fc80003f2d200 */
[----:B------:R-:W-:Y:S02]  /*0d80*/  FSEL R18, R12, R18, !P1 ;  /* 0x000000120c127208 */ /* 0x000fe40004800000 */
[----:B------:R-:W-:Y:S01]  /*0d90*/  FSEL R19, R7, R19, !P1 ;  /* 0x0000001307137208 */ /* 0x000fe20004800000 */
[----:B------:R-:W-:Y:S06]  /*0da0*/  BRA `(.L_x_232) ;  /* 0x0000000000447947 */ /* 0x000fec0003800000 */
.L_x_231:
[----:B------:R-:W-:-:S14]  /*0db0*/  DSETP.NAN.AND P1, PT, R12, R12, PT ;  /* 0x0000000c0c00722a */ /* 0x000fdc0003f28000 */
[----:B------:R-:W-:Y:S05]  /*0dc0*/  @P1 BRA `(.L_x_233) ;  /* 0x0000000000341947 */ /* 0x000fea0003800000 */
[----:B------:R-:W-:Y:S01]  /*0dd0*/  ISETP.NE.AND P1, PT, R22, R23, PT ;  /* 0x000000171600720c */ /* 0x000fe20003f25270 */
[----:B------:R-:W-:Y:S02]  /*0de0*/  IMAD.MOV.U32 R18, RZ, RZ, 0x0 ;  /* 0x00000000ff127424 */ /* 0x000fe400078e00ff */
[----:B------:R-:W-:-:S10]  /*0df0*/  IMAD.MOV.U32 R19, RZ, RZ, -0x80000 ;  /* 0xfff80000ff137424 */ /* 0x000fd400078e00ff */
        /* <DEDUP_REMOVED lines=10> */
.L_x_233:
[----:B------:R-:W-:Y:S01]  /*0ea0*/  LOP3.LUT R19, R13, 0x80000, RZ, 0xfc, !PT ;  /* 0x000800000d137812 */ /* 0x000fe200078efcff */
[----:B------:R-:W-:-:S07]  /*0eb0*/  IMAD.MOV.U32 R18, RZ, RZ, R12 ;  /* 0x000000ffff127224 */ /* 0x000fce00078e000c */
.L_x_232:
[----:B------:R-:W-:Y:S05]  /*0ec0*/  BSYNC.RECONVERGENT B1 ;  /* 0x0000000000017941 */ /* 0x000fea0003800200 */
.L_x_230:
[----:B------:R-:W-:Y:S02]  /*0ed0*/  IMAD.MOV.U32 R15, RZ, RZ, 0x0 ;  /* 0x00000000ff0f7424 */ /* 0x000fe400078e00ff */
[----:B------:R-:W-:Y:S02]  /*0ee0*/  IMAD.MOV.U32 R2, RZ, RZ, R18 ;  /* 0x000000ffff027224 */ /* 0x000fe400078e0012 */
[----:B------:R-:W-:Y:S01]  /*0ef0*/  IMAD.MOV.U32 R3, RZ, RZ, R19 ;  /* 0x000000ffff037224 */ /* 0x000fe200078e0013 */
[----:B------:R-:W-:Y:S06]  /*0f00*/  RET.REL.NODEC R14 `(_Z18phase_shift_decodePhPiS0_PfPsS0_S1_) ;  /* 0xfffffff00e3c7950 */ /* 0x000fec0003c3ffff */
        .weak           $__internal_7_$__cuda_sm3x_div_rn_noftz_f32_slowpath
        .type           $__internal_7_$__cuda_sm3x_div_rn_noftz_f32_slowpath,@function
        .size           $__internal_7_$__cuda_sm3x_div_rn_noftz_f32_slowpath,(.L_x_268 - $__internal_7_$__cuda_sm3x_div_rn_noftz_f32_slowpath)
$__internal_7_$__cuda_sm3x_div_rn_noftz_f32_slowpath:
[--C-:B------:R-:W-:Y:S01]  /*0f10*/  SHF.R.U32.HI R12, RZ, 0x17, R3.reuse ;  /* 0x00000017ff0c7819 */ /* 0x100fe20000011603 */
[----:B------:R-:W-:Y:S01]  /*0f20*/  BSSY.RECONVERGENT B1, `(.L_x_234) ;  /* 0x0000064000017945 */ /* 0x000fe20003800200 */
[--C-:B------:R-:W-:Y:S01]  /*0f30*/  SHF.R.U32.HI R11, RZ, 0x17, R0.reuse ;  /* 0x00000017ff0b7819 */ /* 0x100fe20000011600 */
[----:B------:R-:W-:Y:S01]  /*0f40*/  IMAD.MOV.U32 R14, RZ, RZ, R0 ;  /* 0x000000ffff0e7224 */ /* 0x000fe200078e0000 */
[----:B------:R-:W-:Y:S01]  /*0f50*/  LOP3.LUT R12, R12, 0xff, RZ, 0xc0, !PT ;  /* 0x000000ff0c0c7812 */ /* 0x000fe200078ec0ff */
[----:B------:R-:W-:Y:S01]  /*0f60*/  IMAD.MOV.U32 R15, RZ, RZ, R3 ;  /* 0x000000ffff0f7224 */ /* 0x000fe200078e0003 */
        /* <DEDUP_REMOVED lines=30> */
.L_x_235:
[----:B------:R-:W-:Y:S01]  /*1150*/  LEA R0, R12, 0xc0800000, 0x17 ;  /* 0xc08000000c007811 */ /* 0x000fe200078eb8ff */
[----:B------:R-:W-:Y:S01]  /*1160*/  VIADD R13, R13, 0xffffff81 ;  /* 0xffffff810d0d7836 */ /* 0x000fe20000000000 */
[----:B------:R-:W-:Y:S03]  /*1170*/  BSSY.RECONVERGENT B2, `(.L_x_240) ;  /* 0x0000035000027945 */ /* 0x000fe60003800200 */
[----:B------:R-:W-:Y:S02]  /*1180*/  IMAD.IADD R15, R15, 0x1, -R0 ;  /* 0x000000010f0f7824 */ /* 0x000fe400078e0a00 */
[----:B------:R-:W-:Y:S02]  /*1190*/  IMAD R0, R13, -0x800000, R14 ;  /* 0xff8000000d007824 */ /* 0x000fe400078e020e */
[----:B------:R-:W0:Y:S01]  /*11a0*/  MUFU.RCP R16, R15 ;  /* 0x0000000f00107308 */ /* 0x000e220000001000 */
[----:B------:R-:W-:-:S04]  /*11b0*/  FADD.FTZ R17, -R15, -RZ ;  /* 0x800000ff0f117221 */ /* 0x000fc80000010100 */
[----:B0-----:R-:W-:-:S04]  /*11c0*/  FFMA R19, R16, R17, 1 ;  /* 0x3f80000010137423 */ /* 0x001fc80000000011 */
[----:B------:R-:W-:-:S04]  /*11d0*/  FFMA R21, R16, R19, R16 ;  /* 0x0000001310157223 */ /* 0x000fc80000000010 */
[----:B------:R-:W-:-:S04]  /*11e0*/  FFMA R14, R0, R21, RZ ;  /* 0x00000015000e7223 */ /* 0x000fc800000000ff */
[----:B------:R-:W-:-:S04]  /*11f0*/  FFMA R19, R17, R14, R0 ;  /* 0x0000000e11137223 */ /* 0x000fc80000000000 */
[----:B------:R-:W-:Y:S01]  /*1200*/  FFMA R16, R21, R19, R14 ;  /* 0x0000001315107223 */ /* 0x000fe2000000000e */
[----:B------:R-:W-:-:S03]  /*1210*/  IADD3 R14, PT, PT, R13, 0x7f, -R12 ;  /* 0x0000007f0d0e7810 */ /* 0x000fc60007ffe80c */
[----:B------:R-:W-:Y:S02]  /*1220*/  FFMA R17, R17, R16, R0 ;  /* 0x0000001011117223 */ /* 0x000fe40000000000 */
[----:B------:R-:W-:Y:S02]  /*1230*/  IMAD.IADD R11, R14, 0x1, R11 ;  /* 0x000000010e0b7824 */ /* 0x000fe400078e020b */
        /* <DEDUP_REMOVED lines=14> */
[-CC-:B------:R-:W-:Y:S01]  /*1320*/  FFMA.RZ R11, R21, R17.reuse, R16.reuse ;  /* 0x00000011150b7223 */ /* 0x180fe2000000c010 */
[----:B------:R-:W-:Y:S02]  /*1330*/  VIADD R14, R15, 0x20 ;  /* 0x000000200f0e7836 */ /* 0x000fe40000000000 */
[-CC-:B------:R-:W-:Y:S01]  /*1340*/  FFMA.RM R12, R21, R17.reuse, R16.reuse ;  /* 0x00000011150c7223 */ /* 0x180fe20000004010 */
[----:B------:R-:W-:Y:S02]  /*1350*/  ISETP.NE.AND P4, PT, R15, RZ, PT ;  /* 0x000000ff0f00720c */ /* 0x000fe40003f85270 */
[----:B------:R-:W-:Y:S01]  /*1360*/  LOP3.LUT R13, R11, 0x7fffff, RZ, 0xc0, !PT ;  /* 0x007fffff0b0d7812 */ /* 0x000fe200078ec0ff */
[----:B------:R-:W-:Y:S01]  /*1370*/  FFMA.RP R11, R21, R17, R16 ;  /* 0x00000011150b7223 */ /* 0x000fe20000008010 */
[----:B------:R-:W-:Y:S01]  /*1380*/  ISETP.NE.AND P2, PT, R15, RZ, PT ;  /* 0x000000ff0f00720c */ /* 0x000fe20003f45270 */
[----:B------:R-:W-:Y:S01]  /*1390*/  IMAD.MOV R15, RZ, RZ, -R15 ;  /* 0x000000ffff0f7224 */ /* 0x000fe200078e0a0f */
        /* <DEDUP_REMOVED lines=14> */
.L_x_242:
[----:B------:R-:W-:-:S04]  /*1480*/  LOP3.LUT R0, R0, 0x80000000, RZ, 0xc0, !PT ;  /* 0x8000000000007812 */ /* 0x000fc800078ec0ff */
[----:B------:R-:W-:Y:S01]  /*1490*/  LOP3.LUT R0, R0, 0x7f800000, RZ, 0xfc, !PT ;  /* 0x7f80000000007812 */ /* 0x000fe200078efcff */
[----:B------:R-:W-:Y:S06]  /*14a0*/  BRA `(.L_x_243) ;  /* 0x0000000000047947 */ /* 0x000fec0003800000 */
.L_x_241:
[----:B------:R-:W-:-:S07]  /*14b0*/  IMAD R0, R11, 0x800000, R0 ;  /* 0x008000000b007824 */ /* 0x000fce00078e0200 */
.L_x_243:
[----:B------:R-:W-:Y:S05]  /*14c0*/  BSYNC.RECONVERGENT B2 ;  /* 0x0000000000027941 */ /* 0x000fea0003800200 */
.L_x_240:
[----:B------:R-:W-:Y:S05]  /*14d0*/  BRA `(.L_x_244) ;  /* 0x0000000000207947 */ /* 0x000fea0003800000 */
.L_x_239:
[----:B------:R-:W-:-:S04]  /*14e0*/  LOP3.LUT R0, R15, 0x80000000, R14, 0x48, !PT ;  /* 0x800000000f007812 */ /* 0x000fc800078e480e */
[----:B------:R-:W-:Y:S01]  /*14f0*/  LOP3.LUT R0, R0, 0x7f800000, RZ, 0xfc, !PT ;  /* 0x7f80000000007812 */ /* 0x000fe200078efcff */
[----:B------:R-:W-:Y:S06]  /*1500*/  BRA `(.L_x_244) ;  /* 0x0000000000147947 */ /* 0x000fec0003800000 */
.L_x_238:
[----:B------:R-:W-:Y:S01]  /*1510*/  LOP3.LUT R0, R15, 0x80000000, R14, 0x48, !PT ;  /* 0x800000000f007812 */ /* 0x000fe200078e480e */
[----:B------:R-:W-:Y:S06]  /*1520*/  BRA `(.L_x_244) ;  /* 0x00000000000c7947 */ /* 0x000fec0003800000 */
.L_x_237:
[----:B------:R-:W0:Y:S01]  /*1530*/  MUFU.RSQ R0, -QNAN ;  /* 0xffc0000000007908 */ /* 0x000e220000001400 */
[----:B------:R-:W-:Y:S05]  /*1540*/  BRA `(.L_x_244) ;  /* 0x0000000000047947 */ /* 0x000fea0003800000 */
.L_x_236:
[----:B------:R-:W-:-:S07]  /*1550*/  FADD.FTZ R0, R0, R3 ;  /* 0x0000000300007221 */ /* 0x000fce0000010000 */
.L_x_244:
[----:B------:R-:W-:Y:S05]  /*1560*/  BSYNC.RECONVERGENT B1 ;  /* 0x0000000000017941 */ /* 0x000fea0003800200 */
.L_x_234:
[----:B------:R-:W-:-:S04]  /*1570*/  IMAD.MOV.U32 R11, RZ, RZ, 0x0 ;  /* 0x00000000ff0b7424 */ /* 0x000fc800078e00ff */
[----:B0-----:R-:W-:Y:S05]  /*1580*/  RET.REL.NODEC R10 `(_Z18phase_shift_decodePhPiS0_PfPsS0_S1_) ;  /* 0xffffffe80a9c7950 */ /* 0x001fea0003c3ffff */
.L_x_245:
        /* <DEDUP_REMOVED lines=15> */
.L_x_268:


//--------------------- .text._Z11gray_decodePhS_S_S_PiS0_S0_PsS0_ --------------------------
	.section	.text._Z11gray_decodePhS_S_S_PiS0_S0_PsS0_,"ax",@progbits
	.align	128
        .global         _Z11gray_decodePhS_S_S_PiS0_S0_PsS0_
        .type           _Z11gray_decodePhS_S_S_PiS0_S0_PsS0_,@function
        .size           _Z11gray_decodePhS_S_S_PiS0_S0_PsS0_,(.L_x_279 - _Z11gray_decodePhS_S_S_PiS0_S0_PsS0_)
        .other          _Z11gray_decodePhS_S_S_PiS0_S0_PsS0_,@"STO_CUDA_ENTRY STV_DEFAULT"
_Z11gray_decodePhS_S_S_PiS0_S0_PsS0_:
.text._Z11gray_decodePhS_S_S_PiS0_S0_PsS0_:
[----:B------:R-:W-:Y:S01]  /*0000*/  LDC R1, c[0x0][0x37c] ;  /* 0x0000df00ff017b82 */ /* 0x000fe20000000800 */
[----:B------:R-:W0:Y:S07]  /*0010*/  S2R R0, SR_TID.X ;  /* 0x0000000000007919 */ /* 0x000e2e0000002100 */
[----:B------:R-:W0:Y:S01]  /*0020*/  S2UR UR6, SR_CTAID.X ;  /* 0x00000000000679c3 */ /* 0x000e220000002500 */
[----:B------:R-:W1:Y:S01]  /*0030*/  LDCU.64 UR10, c[0x0][0x390] ;  /* 0x00007200ff0a77ac */ /* 0x000e620008000a00 */
[----:B------:R-:W2:Y:S06]  /*0040*/  LDCU.64 UR8, c[0x0][0x388] ;  /* 0x00007100ff0877ac */ /* 0x000eac0008000a00 */
[----:B------:R-:W0:Y:S01]  /*0050*/  LDC R5, c[0x0][0x360] ;  /* 0x0000d800ff057b82 */ /* 0x000e220000000800 */
[----:B------:R-:W3:Y:S07]  /*0060*/  LDCU.64 UR4, c[0x0][0x358] ;  /* 0x00006b00ff0477ac */ /* 0x000eee0008000a00 */
[----:B------:R-:W3:Y:S01]  /*0070*/  LDC.64 R2, c[0x0][0x3c0] ;  /* 0x0000f000ff027b82 */ /* 0x000ee20000000a00 */
[----:B0-----:R-:W-:-:S05]  /*0080*/  IMAD R0, R5, UR6, R0 ;  /* 0x0000000605007c24 */ /* 0x001fca000f8e0200 */
[----:B------:R-:W-:Y:S02]  /*0090*/  SHF.R.S32.HI R4, RZ, 0x1f, R0 ;  /* 0x0000001fff047819 */ /* 0x000fe40000011400 */
[C---:B-1----:R-:W-:Y:S01]  /*00a0*/  IADD3 R8, P1, PT, R0.reuse, UR10, RZ ;  /* 0x0000000a00087c10 */ /* 0x042fe2000ff3e0ff */
[----:B---3--:R-:W3:Y:S01]  /*00b0*/  LDG.E R3, desc[UR4][R2.64] ;  /* 0x0000000402037981 */ /* 0x008ee2000c1e1900 */
[----:B--2---:R-:W-:Y:S02]  /*00c0*/  IADD3 R6, P0, PT, R0, UR8, RZ ;  /* 0x0000000800067c10 */ /* 0x004fe4000ff1e0ff */
[C---:B------:R-:W-:Y:S02]  /*00d0*/  IADD3.X R9, PT, PT, R4.reuse, UR11, RZ, P1, !PT ;  /* 0x0000000b04097c10 */ /* 0x040fe40008ffe4ff */
[----:B------:R-:W-:-:S04]  /*00e0*/  IADD3.X R7, PT, PT, R4, UR9, RZ, P0, !PT ;  /* 0x0000000904077c10 */ /* 0x000fc800087fe4ff */
[----:B------:R-:W2:Y:S04]  /*00f0*/  LDG.E.U8 R9, desc[UR4][R8.64] ;  /* 0x0000000408097981 */ /* 0x000ea8000c1e1100 */
[----:B------:R-:W2:Y:S01]  /*0100*/  LDG.E.U8 R6, desc[UR4][R6.64] ;  /* 0x0000000406067981 */ /* 0x000ea2000c1e1100 */
[----:B------:R-:W-:Y:S02]  /*0110*/  IMAD.MOV.U32 R10, RZ, RZ, 0xffff ;  /* 0x0000ffffff0a7424 */ /* 0x000fe400078e00ff */
[----:B--2---:R-:W-:-:S05]  /*0120*/  IMAD.IADD R4, R6, 0x1, -R9 ;  /* 0x0000000106047824 */ /* 0x004fca00078e0a09 */
[----:B---3--:R-:W-:-:S13]  /*0130*/  ISETP.GT.AND P0, PT, R4, R3, PT ;  /* 0x000000030400720c */ /* 0x008fda0003f04270 */
[----:B------:R-:W0:Y:S01]  /*0140*/  @!P0 LDC.64 R4, c[0x0][0x3b8] ;  /* 0x0000ee00ff048b82 */ /* 0x000e220000000a00 */
[----:B------:R-:W-:Y:S01]  /*0150*/  @!P0 PRMT R3, R10, 0x7610, R3 ;  /* 0x000076100a038816 */ /* 0x000fe20000000003 */
[----:B0-----:R-:W-:-:S05]  /*0160*/  @!P0 IMAD.WIDE R4, R0, 0x2, R4 ;  /* 0x0000000200048825 */ /* 0x001fca00078e0204 */
[----:B------:R0:W-:Y:S01]  /*0170*/  @!P0 STG.E.U16 desc[UR4][R4.64], R3 ;  /* 0x0000000304008986 */ /* 0x0001e2000c101504 */
[----:B------:R-:W-:Y:S05]  /*0180*/  @!P0 EXIT ;  /* 0x000000000000894d */ /* 0x000fea0003800000 */
[----:B0-----:R-:W0:Y:S02]  /*0190*/  LDC.64 R4, c[0x0][0x3a0] ;  /* 0x0000e800ff047b82 */ /* 0x001e240000000a00 */
[----:B0-----:R0:W2:Y:S01]  /*01a0*/  LDG.E R3, desc[UR4][R4.64] ;  /* 0x0000000404037981 */ /* 0x0010a2000c1e1900 */
[----:B------:R-:W-:Y:S02]  /*01b0*/  LOP3.LUT R6, R6, 0xfe, RZ, 0xc0, !PT ;  /* 0x000000fe06067812 */ /* 0x000fe400078ec0ff */
[----:B------:R-:W-:Y:S02]  /*01c0*/  LOP3.LUT R9, R9, 0xfe, RZ, 0xc0, !PT ;  /* 0x000000fe09097812 */ /* 0x000fe400078ec0ff */
[----:B------:R-:W-:-:S04]  /*01d0*/  SHF.R.U32.HI R2, RZ, 0x1, R6 ;  /* 0x00000001ff027819 */ /* 0x000fc80000011606 */
[----:B------:R-:W-:Y:S02]  /*01e0*/  LEA.HI R2, R9, R2, RZ, 0x1f ;  /* 0x0000000209027211 */ /* 0x000fe400078ff8ff */
[----:B0-----:R-:W-:Y:S02]  /*01f0*/  PRMT R5, RZ, 0x7610, R5 ;  /* 0x00007610ff057816 */ /* 0x001fe40000000005 */
[----:B--2---:R-:W-:-:S13]  /*0200*/  ISETP.NE.AND P0, PT, R3, RZ, PT ;  /* 0x000000ff0300720c */ /* 0x004fda0003f05270 */
[----:B------:R-:W-:Y:S05]  /*0210*/  @!P0 BRA `(.L_x_246) ;  /* 0x0000000400b48947 */ /* 0x000fea0003800000 */
[----:B------:R-:W-:Y:S01]  /*0220*/  ISETP.GT.U32.AND P0, PT, R3, RZ, PT ;  /* 0x000000ff0300720c */ /* 0x000fe20003f04070 */
[----:B------:R-:W-:Y:S01]  /*0230*/  IMAD.MOV.U32 R19, RZ, RZ, R0 ;  /* 0x000000ffff137224 */ /* 0x000fe200078e0000 */
[----:B------:R-:W0:Y:S08]  /*0240*/  LDC.64 R6, c[0x0][0x3a8] ;  /* 0x0000ea00ff067b82 */ /* 0x000e300000000a00 */
[----:B------:R-:W1:Y:S08]  /*0250*/  LDC.64 R10, c[0x0][0x3b0] ;  /* 0x0000ec00ff0a7b82 */ /* 0x000e700000000a00 */
[----:B------:R-:W2:Y:S01]  /*0260*/  @!P0 LDC.64 R12, c[0x0][0x380] ;  /* 0x0000e000ff0c8b82 */ /* 0x000ea20000000a00 */
[----:B0-----:R-:W3:Y:S04]  /*0270*/  LDG.E R6, desc[UR4][R6.64] ;  /* 0x0000000406067981 */ /* 0x001ee8000c1e1900 */
[----:B-1----:R-:W3:Y:S01]  /*0280*/  LDG.E R11, desc[UR4][R10.64] ;  /* 0x000000040a0b7981 */ /* 0x002ee2000c1e1900 */
[----:B--2---:R-:W-:-:S04]  /*0290*/  @!P0 IADD3 R12, P1, PT, R19, R12, RZ ;  /* 0x0000000c130c8210 */ /* 0x004fc80007f3e0ff */
[----:B------:R-:W-:-:S06]  /*02a0*/  @!P0 LEA.HI.X.SX32 R13, R19, R13, 0x1, P1 ;  /* 0x0000000d130d8211 */ /* 0x000fcc00008f0eff */
[----:B------:R3:W2:Y:S01]  /*02b0*/  @!P0 LDG.E.U8 R13, desc[UR4][R12.64] ;  /* 0x000000040c0d8981 */ /* 0x0006a2000c1e1100 */
[----:B------:R-:W-:Y:S02]  /*02c0*/  IMAD.MOV.U32 R8, RZ, RZ, RZ ;  /* 0x000000ffff087224 */ /* 0x000fe400078e00ff */
[----:B------:R-:W-:-:S04]  /*02d0*/  @!P0 IMAD.MOV.U32 R8, RZ, RZ, 0x1 ;  /* 0x00000001ff088424 */ /* 0x000fc800078e00ff */
[C---:B------:R-:W-:Y:S01]  /*02e0*/  IMAD.IADD R5, R3.reuse, 0x1, -R8 ;  /* 0x0000000103057824 */ /* 0x040fe200078e0a08 */
[----:B------:R-:W-:Y:S01]  /*02f0*/  ISETP.GT.U32.AND P1, PT, R3, R8, PT ;  /* 0x000000080300720c */ /* 0x000fe20003f24070 */
[----:B------:R-:W-:Y:S02]  /*0300*/  IMAD.MOV.U32 R4, RZ, RZ, RZ ;  /* 0x000000ffff047224 */ /* 0x000fe400078e00ff */
[----:B------:R-:W-:Y:S01]  /*0310*/  IMAD.MOV.U32 R9, RZ, RZ, R3 ;  /* 0x000000ffff097224 */ /* 0x000fe200078e0003 */
[----:B------:R-:W-:-:S03]  /*0320*/  ISETP.LE.U32.OR P1, PT, R5, 0x3, !P1 ;  /* 0x000000030500780c */ /* 0x000fc60004f23470 */
[----:B------:R-:W-:Y:S02]  /*0330*/  @!P0 VIADD R9, R9, 0xffffffff ;  /* 0xffffffff09098836 */ /* 0x000fe40000000000 */
[----:B------:R-:W-:Y:S02]  /*0340*/  IMAD.MOV.U32 R5, RZ, RZ, RZ ;  /* 0x000000ffff057224 */ /* 0x000fe400078e00ff */
[----:B---3--:R-:W-:Y:S01]  /*0350*/  IMAD R12, R6, R11, RZ ;  /* 0x0000000b060c7224 */ /* 0x008fe200078e02ff */
[----:B--2---:R-:W-:-:S04]  /*0360*/  @!P0 ISETP.GE.U32.AND P2, PT, R13, R2, PT ;  /* 0x000000020d00820c */ /* 0x004fc80003f46070 */
[----:B------:R-:W-:-:S04]  /*0370*/  @!P0 SEL R15, RZ, 0x1, !P2 ;  /* 0x00000001ff0f8807 */ /* 0x000fc80005000000 */
[----:B------:R-:W-:-:S04]  /*0380*/  @!P0 LOP3.LUT R4, R4, R15, RZ, 0x3c, !PT ;  /* 0x0000000f04048212 */ /* 0x000fc800078e3cff */
[----:B------:R-:W-:Y:S01]  /*0390*/  @!P0 SHF.L.U32 R6, R4, R9, RZ ;  /* 0x0000000904068219 */ /* 0x000fe200000006ff */
[----:B------:R-:W-:-:S04]  /*03a0*/  @!P0 IMAD.IADD R19, R12, 0x1, R19 ;  /* 0x000000010c138824 */ /* 0x000fc800078e0213 */
[----:B------:R-:W-:Y:S01]  /*03b0*/  @!P0 IMAD.IADD R5, R5, 0x1, R6 ;  /* 0x0000000105058824 */ /* 0x000fe200078e0206 */
[----:B------:R-:W-:Y:S06]  /*03c0*/  @P1 BRA `(.L_x_247) ;  /* 0x0000000000b01947 */ /* 0x000fec0003800000 */
[----:B------:R-:W-:Y:S01]  /*03d0*/  PLOP3.LUT P0, PT, PT, PT, PT, 0x8, 0x80 ;  /* 0x000000000080781c */ /* 0x000fe20003f0e170 */
[----:B------:R-:W-:Y:S01]  /*03e0*/  VIADD R13, R3, 0xfffffffd ;  /* 0xfffffffd030d7836 */ /* 0x000fe20000000000 */
[----:B------:R-:W0:Y:S11]  /*03f0*/  LDCU.64 UR6, c[0x0][0x380] ;  /* 0x00007000ff0677ac */ /* 0x000e360008000a00 */
.L_x_248:
[----:B0-----:R-:W-:Y:S01]  /*0400*/  IADD3 R14, P1, PT, R19, UR6, RZ ;  /* 0x00000006130e7c10 */ /* 0x001fe2000ff3e0ff */
[----:B------:R-:W-:-:S03]  /*0410*/  IMAD.IADD R7, R12, 0x1, R19 ;  /* 0x000000010c077824 */ /* 0x000fc600078e0213 */
[----:B------:R-:W-:Y:S01]  /*0420*/  LEA.HI.X.SX32 R15, R19, UR7, 0x1, P1 ;  /* 0x00000007130f7c11 */ /* 0x000fe200088f0eff */
[----:B------:R-:W-:Y:S01]  /*0430*/  IMAD.IADD R17, R12, 0x1, R7 ;  /* 0x000000010c117824 */ /* 0x000fe200078e0207 */
[----:B------:R-:W-:-:S03]  /*0440*/  IADD3 R10, P1, PT, R7, UR6, RZ ;  /* 0x00000006070a7c10 */ /* 0x000fc6000ff3e0ff */
[----:B------:R-:W-:Y:S01]  /*0450*/  IMAD.IADD R19, R12, 0x1, R17 ;  /* 0x000000010c137824 */ /* 0x000fe200078e0211 */
[----:B------:R-:W-:Y:S01]  /*0460*/  LEA.HI.X.SX32 R11, R7, UR7, 0x1, P1 ;  /* 0x00000007070b7c11 */ /* 0x000fe200088f0eff */
[----:B------:R-:W2:Y:S01]  /*0470*/  LDG.E.U8 R15, desc[UR4][R14.64] ;  /* 0x000000040e0f7981 */ /* 0x000ea2000c1e1100 */
[----:B------:R-:W-:-:S04]  /*0480*/  IADD3 R6, P1, PT, R17, UR6, RZ ;  /* 0x0000000611067c10 */ /* 0x000fc8000ff3e0ff */
[----:B------:R-:W-:Y:S01]  /*0490*/  LEA.HI.X.SX32 R7, R17, UR7, 0x1, P1 ;  /* 0x0000000711077c11 */ /* 0x000fe200088f0eff */
[----:B------:R0:W3:Y:S01]  /*04a0*/  LDG.E.U8 R11, desc[UR4][R10.64] ;  /* 0x000000040a0b7981 */ /* 0x0000e2000c1e1100 */
[----:B------:R-:W-:-:S04]  /*04b0*/  IADD3 R16, P1, PT, R19, UR6, RZ ;  /* 0x0000000613107c10 */ /* 0x000fc8000ff3e0ff */
[----:B------:R-:W-:Y:S01]  /*04c0*/  LEA.HI.X.SX32 R17, R19, UR7, 0x1, P1 ;  /* 0x0000000713117c11 */ /* 0x000fe200088f0eff */
[----:B------:R-:W4:Y:S05]  /*04d0*/  LDG.E.U8 R7, desc[UR4][R6.64] ;  /* 0x0000000406077981 */ /* 0x000f2a000c1e1100 */
[----:B------:R-:W5:Y:S01]  /*04e0*/  LDG.E.U8 R17, desc[UR4][R16.64] ;  /* 0x0000000410117981 */ /* 0x000f62000c1e1100 */
[----:B------:R-:W-:Y:S02]  /*04f0*/  VIADD R8, R8, 0x4 ;  /* 0x0000000408087836 */ /* 0x000fe40000000000 */
[----:B0-----:R-:W-:Y:S02]  /*0500*/  VIADD R10, R9, 0xfffffffd ;  /* 0xfffffffd090a7836 */ /* 0x001fe40000000000 */
[----:B------:R-:W-:Y:S01]  /*0510*/  IMAD.IADD R19, R12, 0x1, R19 ;  /* 0x000000010c137824 */ /* 0x000fe200078e0213 */
[----:B--2---:R-:W-:-:S04]  /*0520*/  ISETP.GE.U32.AND P1, PT, R15, R2, PT ;  /* 0x000000020f00720c */ /* 0x004fc80003f26070 */
[----:B------:R-:W-:Y:S02]  /*0530*/  SEL R21, RZ, 0x1, !P1 ;  /* 0x00000001ff157807 */ /* 0x000fe40004800000 */
[----:B---3--:R-:W-:-:S04]  /*0540*/  ISETP.GE.U32.AND P1, PT, R11, R2, PT ;  /* 0x000000020b00720c */ /* 0x008fc80003f26070 */
[----:B------:R-:W-:Y:S02]  /*0550*/  SEL R14, RZ, 0x1, !P1 ;  /* 0x00000001ff0e7807 */ /* 0x000fe40004800000 */
[-C--:B----4-:R-:W-:Y:S02]  /*0560*/  ISETP.GE.U32.AND P1, PT, R7, R2.reuse, PT ;  /* 0x000000020700720c */ /* 0x090fe40003f26070 */
[----:B------:R-:W-:Y:S01]  /*0570*/  LOP3.LUT R21, R4, R21, RZ, 0x3c, !PT ;  /* 0x0000001504157212 */ /* 0x000fe200078e3cff */
[----:B------:R-:W-:Y:S01]  /*0580*/  VIADD R4, R9, 0xffffffff ;  /* 0xffffffff09047836 */ /* 0x000fe20000000000 */
[----:B------:R-:W-:Y:S02]  /*0590*/  SEL R7, RZ, 0x1, !P1 ;  /* 0x00000001ff077807 */ /* 0x000fe40004800000 */
[----:B-----5:R-:W-:Y:S02]  /*05a0*/  ISETP.GE.U32.AND P1, PT, R17, R2, PT ;  /* 0x000000021100720c */ /* 0x020fe40003f26070 */
[----:B------:R-:W-:-:S02]  /*05b0*/  SHF.L.U32 R6, R21, R4, RZ ;  /* 0x0000000415067219 */ /* 0x000fc400000006ff */
[----:B------:R-:W-:Y:S02]  /*05c0*/  LOP3.LUT R14, R21, R14, RZ, 0x3c, !PT ;  /* 0x0000000e150e7212 */ /* 0x000fe400078e3cff */
[----:B------:R-:W-:Y:S01]  /*05d0*/  SEL R4, RZ, 0x1, !P1 ;  /* 0x00000001ff047807 */ /* 0x000fe20004800000 */
[C---:B------:R-:W-:Y:S01]  /*05e0*/  VIADD R11, R9.reuse, 0xfffffffe ;  /* 0xfffffffe090b7836 */ /* 0x040fe20000000000 */
[----:B------:R-:W-:Y:S02]  /*05f0*/  ISETP.GE.U32.AND P1, PT, R8, R13, PT ;  /* 0x0000000d0800720c */ /* 0x000fe40003f26070 */
[C---:B------:R-:W-:Y:S01]  /*0600*/  LOP3.LUT R7, R14.reuse, R7, RZ, 0x3c, !PT ;  /* 0x000000070e077212 */ /* 0x040fe200078e3cff */
[----:B------:R-:W-:Y:S01]  /*0610*/  VIADD R9, R9, 0xfffffffc ;  /* 0xfffffffc09097836 */ /* 0x000fe20000000000 */
[----:B------:R-:W-:Y:S02]  /*0620*/  SHF.L.U32 R11, R14, R11, RZ ;  /* 0x0000000b0e0b7219 */ /* 0x000fe400000006ff */
[----:B------:R-:W-:-:S02]  /*0630*/  LOP3.LUT R4, R7, R4, RZ, 0x3c, !PT ;  /* 0x0000000407047212 */ /* 0x000fc400078e3cff */
[----:B------:R-:W-:Y:S02]  /*0640*/  IADD3 R5, PT, PT, R11, R6, R5 ;  /* 0x000000060b057210 */ /* 0x000fe40007ffe005 */
[----:B------:R-:W-:Y:S02]  /*0650*/  SHF.L.U32 R10, R7, R10, RZ ;  /* 0x0000000a070a7219 */ /* 0x000fe400000006ff */
[----:B------:R-:W-:-:S04]  /*0660*/  SHF.L.U32 R6, R4, R9, RZ ;  /* 0x0000000904067219 */ /* 0x000fc800000006ff */
[----:B------:R-:W-:Y:S01]  /*0670*/  IADD3 R5, PT, PT, R6, R10, R5 ;  /* 0x0000000a06057210 */ /* 0x000fe20007ffe005 */
[----:B------:R-:W-:Y:S06]  /*0680*/  @!P1 BRA `(.L_x_248) ;  /* 0xfffffffc005c9947 */ /* 0x000fec000383ffff */
.L_x_247:
[C---:B------:R-:W-:Y:S01]  /*0690*/  IMAD.IADD R6, R3.reuse, 0x1, -R8 ;  /* 0x0000000103067824 */ /* 0x040fe200078e0a08 */
[----:B------:R-:W-:-:S04]  /*06a0*/  ISETP.GT.U32.AND P1, PT, R3, R8, PT ;  /* 0x000000080300720c */ /* 0x000fc80003f24070 */
[----:B------:R-:W-:-:S13]  /*06b0*/  ISETP.LE.U32.OR P1, PT, R6, 0x1, !P1 ;  /* 0x000000010600780c */ /* 0x000fda0004f23470 */
[----:B------:R-:W-:Y:S05]  /*06c0*/  @P1 BRA `(.L_x_249) ;  /* 0x0000000000581947 */ /* 0x000fea0003800000 */
[----:B------:R-:W0:Y:S01]  /*06d0*/  LDCU.64 UR6, c[0x0][0x380] ;  /* 0x00007000ff0677ac */ /* 0x000e220008000a00 */
[----:B------:R-:W-:Y:S01]  /*06e0*/  IMAD.IADD R15, R12, 0x1, R19 ;  /* 0x000000010c0f7824 */ /* 0x000fe200078e0213 */
[----:B0-----:R-:W-:-:S04]  /*06f0*/  IADD3 R10, P1, PT, R19, UR6, RZ ;  /* 0x00000006130a7c10 */ /* 0x001fc8000ff3e0ff */
[----:B------:R-:W-:Y:S02]  /*0700*/  IADD3 R6, P0, PT, R15, UR6, RZ ;  /* 0x000000060f067c10 */ /* 0x000fe4000ff1e0ff */
[----:B------:R-:W-:Y:S02]  /*0710*/  LEA.HI.X.SX32 R11, R19, UR7, 0x1, P1 ;  /* 0x00000007130b7c11 */ /* 0x000fe400088f0eff */
[----:B------:R-:W-:-:S04]  /*0720*/  LEA.HI.X.SX32 R7, R15, UR7, 0x1, P0 ;  /* 0x000000070f077c11 */ /* 0x000fc800080f0eff */
[----:B------:R-:W2:Y:S04]  /*0730*/  LDG.E.U8 R11, desc[UR4][R10.64] ;  /* 0x000000040a0b7981 */ /* 0x000ea8000c1e1100 */
[----:B------:R-:W3:Y:S01]  /*0740*/  LDG.E.U8 R7, desc[UR4][R6.64] ;  /* 0x0000000406077981 */ /* 0x000ee2000c1e1100 */
[C---:B------:R-:W-:Y:S02]  /*0750*/  VIADD R16, R9.reuse, 0xffffffff ;  /* 0xffffffff09107836 */ /* 0x040fe40000000000 */
[----:B------:R-:W-:Y:S02]  /*0760*/  VIADD R9, R9, 0xfffffffe ;  /* 0xfffffffe09097836 */ /* 0x000fe40000000000 */
[----:B------:R-:W-:Y:S02]  /*0770*/  IMAD.IADD R19, R12, 0x1, R15 ;  /* 0x000000010c137824 */ /* 0x000fe400078e020f */
[----:B------:R-:W-:Y:S01]  /*0780*/  VIADD R8, R8, 0x2 ;  /* 0x0000000208087836 */ /* 0x000fe20000000000 */
[----:B--2---:R-:W-:-:S02]  /*0790*/  ISETP.GE.U32.AND P0, PT, R11, R2, PT ;  /* 0x000000020b00720c */ /* 0x004fc40003f06070 */
[----:B---3--:R-:W-:Y:S02]  /*07a0*/  ISETP.GE.U32.AND P1, PT, R7, R2, PT ;  /* 0x000000020700720c */ /* 0x008fe40003f26070 */
[----:B------:R-:W-:Y:S02]  /*07b0*/  SEL R13, RZ, 0x1, !P0 ;  /* 0x00000001ff0d7807 */ /* 0x000fe40004000000 */
[----:B------:R-:W-:Y:S02]  /*07c0*/  SEL R14, RZ, 0x1, !P1 ;  /* 0x00000001ff0e7807 */ /* 0x000fe40004800000 */
[----:B------:R-:W-:Y:S02]  /*07d0*/  LOP3.LUT R13, R4, R13, RZ, 0x3c, !PT ;  /* 0x0000000d040d7212 */ /* 0x000fe400078e3cff */
[----:B------:R-:W-:Y:S02]  /*07e0*/  PLOP3.LUT P0, PT, PT, PT, PT, 0x8, 0x80 ;  /* 0x000000000080781c */ /* 0x000fe40003f0e170 */
[----:B------:R-:W-:-:S02]  /*07f0*/  LOP3.LUT R4, R13, R14, RZ, 0x3c, !PT ;  /* 0x0000000e0d047212 */ /* 0x000fc400078e3cff */
[----:B------:R-:W-:Y:S02]  /*0800*/  SHF.L.U32 R14, R13, R16, RZ ;  /* 0x000000100d0e7219 */ /* 0x000fe400000006ff */
[----:B------:R-:W-:-:S04]  /*0810*/  SHF.L.U32 R6, R4, R9, RZ ;  /* 0x0000000904067219 */ /* 0x000fc800000006ff */
[----:B------:R-:W-:-:S07]  /*0820*/  IADD3 R5, PT, PT, R6, R14, R5 ;  /* 0x0000000e06057210 */ /* 0x000fce0007ffe005 */
.L_x_249:
[----:B------:R-:W-:-:S13]  /*0830*/  ISETP.LT.U32.OR P0, PT, R8, R3, P0 ;  /* 0x000000030800720c */ /* 0x000fda0000701470 */
[----:B------:R-:W-:Y:S05]  /*0840*/  @!P0 BRA `(.L_x_246) ;  /* 0x0000000000288947 */ /* 0x000fea0003800000 */
[----:B------:R-:W0:Y:S02]  /*0850*/  LDCU.64 UR6, c[0x0][0x380] ;  /* 0x00007000ff0677ac */ /* 0x000e240008000a00 */
[----:B0-----:R-:W-:-:S04]  /*0860*/  IADD3 R6, P0, PT, R19, UR6, RZ ;  /* 0x0000000613067c10 */ /* 0x001fc8000ff1e0ff */
[----:B------:R-:W-:-:S06]  /*0870*/  LEA.HI.X.SX32 R7, R19, UR7, 0x1, P0 ;  /* 0x0000000713077c11 */ /* 0x000fcc00080f0eff */
[----:B------:R-:W2:Y:S02]  /*0880*/  LDG.E.U8 R7, desc[UR4][R6.64] ;  /* 0x0000000406077981 */ /* 0x000ea4000c1e1100 */
[----:B--2---:R-:W-:Y:S01]  /*0890*/  ISETP.GE.U32.AND P0, PT, R7, R2, PT ;  /* 0x000000020700720c */ /* 0x004fe20003f06070 */
[----:B------:R-:W-:-:S03]  /*08a0*/  VIADD R2, R9, 0xffffffff ;  /* 0xffffffff09027836 */ /* 0x000fc60000000000 */
[----:B------:R-:W-:-:S04]  /*08b0*/  SEL R3, RZ, 0x1, !P0 ;  /* 0x00000001ff037807 */ /* 0x000fc80004000000 */
[----:B------:R-:W-:-:S04]  /*08c0*/  LOP3.LUT R3, R4, R3, RZ, 0x3c, !PT ;  /* 0x0000000304037212 */ /* 0x000fc800078e3cff */
[----:B------:R-:W-:-:S05]  /*08d0*/  SHF.L.U32 R2, R3, R2, RZ ;  /* 0x0000000203027219 */ /* 0x000fca00000006ff */
[----:B------:R-:W-:-:S07]  /*08e0*/  IMAD.IADD R5, R5, 0x1, R2 ;  /* 0x0000000105057824 */ /* 0x000fce00078e0202 */
.L_x_246:
[----:B------:R-:W0:Y:S02]  /*08f0*/  LDC.64 R2, c[0x0][0x3b8] ;  /* 0x0000ee00ff027b82 */ /* 0x000e240000000a00 */
[----:B0-----:R-:W-:-:S05]  /*0900*/  IMAD.WIDE R2, R0, 0x2, R2 ;  /* 0x0000000200027825 */ /* 0x001fca00078e0202 */
[----:B------:R-:W-:Y:S01]  /*0910*/  STG.E.U16 desc[UR4][R2.64], R5 ;  /* 0x0000000502007986 */ /* 0x000fe2000c101504 */
[----:B------:R-:W-:Y:S05]  /*0920*/  EXIT ;  /* 0x000000000000794d */ /* 0x000fea0003800000 */
.L_x_250:
        /* <DEDUP_REMOVED lines=13> */
.L_x_279:


//--------------------- .text._Z21convert_bayer_to_grayPhPiS0_ --------------------------
	.section	.text._Z21convert_bayer_to_grayPhPiS0_,"ax",@progbits
	.align	128
        .global         _Z21convert_bayer_to_grayPhPiS0_
        .type           _Z21convert_bayer_to_grayPhPiS0_,@function
        .size           _Z21convert_bayer_to_grayPhPiS0_,(.L_x_280 - _Z21convert_bayer_to_grayPhPiS0_)
        .other          _Z21convert_bayer_to_grayPhPiS0_,@"STO_CUDA_ENTRY STV_DEFAULT"
_Z21convert_bayer_to_grayPhPiS0_:
.text._Z21convert_bayer_to_grayPhPiS0_:
[----:B------:R-:W-:Y:S08]  /*0000*/  LDC R1, c[0x0][0x37c] ;  /* 0x0000df00ff017b82 */ /* 0x000ff00000000800 */
[----:B------:R-:W0:Y:S01]  /*0010*/  LDC.64 R2, c[0x0][0x390] ;  /* 0x0000e400ff027b82 */ /* 0x000e220000000a00 */
[----:B------:R-:W0:Y:S02]  /*0020*/  LDCU.64 UR4, c[0x0][0x358] ;  /* 0x00006b00ff0477ac */ /* 0x000e240008000a00 */
[----:B0-----:R-:W2:Y:S05]  /*0030*/  LDG.E R7, desc[UR4][R2.64] ;  /* 0x0000000402077981 */ /* 0x001eaa000c1e1900 */
[----:B------:R-:W0:Y:S02]  /*0040*/  LDC.64 R8, c[0x0][0x388] ;  /* 0x0000e200ff087b82 */ /* 0x000e240000000a00 */
[----:B0-----:R-:W3:Y:S06]  /*0050*/  LDG.E R8, desc[UR4][R8.64] ;  /* 0x0000000408087981 */ /* 0x001eec000c1e1900 */
[----:B------:R-:W0:Y:S01]  /*0060*/  S2UR UR6, SR_CTAID.X ;  /* 0x00000000000679c3 */ /* 0x000e220000002500 */
[----:B------:R-:W-:Y:S01]  /*0070*/  BSSY.RECONVERGENT B0, `(.L_x_251) ;  /* 0x00000d7000007945 */ /* 0x000fe20003800200 */
[----:B------:R-:W0:Y:S06]  /*0080*/  S2R R14, SR_TID.X ;  /* 0x00000000000e7919 */ /* 0x000e2c0000002100 */
[----:B------:R-:W0:Y:S02]  /*0090*/  LDC R13, c[0x0][0x360] ;  /* 0x0000d800ff0d7b82 */ /* 0x000e240000000800 */
[----:B0-----:R-:W-:Y:S01]  /*00a0*/  IMAD R14, R13, UR6, R14 ;  /* 0x000000060d0e7c24 */ /* 0x001fe2000f8e020e */
[----:B------:R-:W0:Y:S04]  /*00b0*/  LDCU.64 UR6, c[0x0][0x380] ;  /* 0x00007000ff0677ac */ /* 0x000e280008000a00 */
[----:B------:R-:W-:-:S02]  /*00c0*/  IABS R10, R14 ;  /* 0x0000000e000a7213 */ /* 0x000fc40000000000 */
[----:B--2---:R-:W-:Y:S02]  /*00d0*/  LEA.HI R11, R7, R7, RZ, 0x1 ;  /* 0x00000007070b7211 */ /* 0x004fe400078f08ff */
[----:B------:R-:W-:Y:S02]  /*00e0*/  SHF.R.S32.HI R15, RZ, 0x1f, R7 ;  /* 0x0000001fff0f7819 */ /* 0x000fe40000011407 */
[----:B------:R-:W-:-:S04]  /*00f0*/  SHF.R.S32.HI R11, RZ, 0x1, R11 ;  /* 0x00000001ff0b7819 */ /* 0x000fc8000001140b */
[----:B------:R-:W-:-:S04]  /*0100*/  IABS R5, R11 ;  /* 0x0000000b00057213 */ /* 0x000fc80000000000 */
[----:B------:R-:W1:Y:S01]  /*0110*/  I2F.RP R4, R5 ;  /* 0x0000000500047306 */ /* 0x000e620000209400 */
[----:B---3--:R-:W-:-:S07]  /*0120*/  LEA.HI R0, R8, R8, RZ, 0x1 ;  /* 0x0000000808007211 */ /* 0x008fce00078f08ff */
[----:B-1----:R-:W1:Y:S01]  /*0130*/  MUFU.RCP R4, R4 ;  /* 0x0000000400047308 */ /* 0x002e620000001000 */
[----:B------:R-:W-:Y:S01]  /*0140*/  SHF.R.S32.HI R0, RZ, 0x1, R0 ;  /* 0x00000001ff007819 */ /* 0x000fe20000011400 */
[----:B-1----:R-:W-:-:S03]  /*0150*/  VIADD R2, R4, 0xffffffe ;  /* 0x0ffffffe04027836 */ /* 0x002fc60000000000 */
[----:B------:R-:W-:-:S03]  /*0160*/  IABS R4, R0 ;  /* 0x0000000000047213 */ /* 0x000fc60000000000 */
[----:B------:R1:W2:Y:S08]  /*0170*/  F2I.FTZ.U32.TRUNC.NTZ R3, R2 ;  /* 0x0000000200037305 */ /* 0x0002b0000021f000 */
[----:B------:R-:W3:Y:S01]  /*0180*/  I2F.RP R8, R4 ;  /* 0x0000000400087306 */ /* 0x000ee20000209400 */
[----:B-1----:R-:W-:Y:S02]  /*0190*/  IMAD.MOV.U32 R2, RZ, RZ, RZ ;  /* 0x000000ffff027224 */ /* 0x002fe400078e00ff */
[----:B--2---:R-:W-:-:S04]  /*01a0*/  IMAD.MOV R6, RZ, RZ, -R3 ;  /* 0x000000ffff067224 */ /* 0x004fc800078e0a03 */
[----:B------:R-:W-:Y:S01]  /*01b0*/  IMAD R9, R6, R5, RZ ;  /* 0x0000000506097224 */ /* 0x000fe200078e02ff */
[----:B------:R-:W-:-:S03]  /*01c0*/  IABS R6, R11 ;  /* 0x0000000b00067213 */ /* 0x000fc60000000000 */
[----:B------:R-:W-:Y:S01]  /*01d0*/  IMAD.HI.U32 R2, R3, R9, R2 ;  /* 0x0000000903027227 */ /* 0x000fe200078e0002 */
[----:B---3--:R-:W1:Y:S03]  /*01e0*/  MUFU.RCP R8, R8 ;  /* 0x0000000800087308 */ /* 0x008e660000001000 */
[----:B------:R-:W-:Y:S02]  /*01f0*/  IMAD.MOV.U32 R3, RZ, RZ, R10 ;  /* 0x000000ffff037224 */ /* 0x000fe400078e000a */
[----:B------:R-:W-:Y:S02]  /*0200*/  IMAD.MOV R6, RZ, RZ, -R6 ;  /* 0x000000ffff067224 */ /* 0x000fe400078e0a06 */
[----:B------:R-:W-:-:S04]  /*0210*/  IMAD.HI.U32 R2, R2, R3, RZ ;  /* 0x0000000302027227 */ /* 0x000fc800078e00ff */
[----:B------:R-:W-:-:S05]  /*0220*/  IMAD R6, R2, R6, R3 ;  /* 0x0000000602067224 */ /* 0x000fca00078e0203 */
[----:B------:R-:W-:Y:S01]  /*0230*/  ISETP.GT.U32.AND P1, PT, R5, R6, PT ;  /* 0x000000060500720c */ /* 0x000fe20003f24070 */
[----:B-1----:R-:W-:-:S06]  /*0240*/  VIADD R3, R8, 0xffffffe ;  /* 0x0ffffffe08037836 */ /* 0x002fcc0000000000 */
[----:B------:R-:W1:Y:S06]  /*0250*/  F2I.FTZ.U32.TRUNC.NTZ R3, R3 ;  /* 0x0000000300037305 */ /* 0x000e6c000021f000 */
[----:B------:R-:W-:Y:S02]  /*0260*/  @!P1 IMAD.IADD R6, R6, 0x1, -R5 ;  /* 0x0000000106069824 */ /* 0x000fe400078e0a05 */
[----:B------:R-:W-:Y:S01]  /*0270*/  @!P1 VIADD R2, R2, 0x1 ;  /* 0x0000000102029836 */ /* 0x000fe20000000000 */
[----:B------:R-:W-:Y:S02]  /*0280*/  ISETP.NE.AND P1, PT, R11, RZ, PT ;  /* 0x000000ff0b00720c */ /* 0x000fe40003f25270 */
[----:B------:R-:W-:-:S02]  /*0290*/  ISETP.GE.U32.AND P0, PT, R6, R5, PT ;  /* 0x000000050600720c */ /* 0x000fc40003f06070 */
[----:B------:R-:W-:-:S04]  /*02a0*/  LOP3.LUT R5, R14, R11, RZ, 0x3c, !PT ;  /* 0x0000000b0e057212 */ /* 0x000fc800078e3cff */
[----:B------:R-:W-:Y:S01]  /*02b0*/  ISETP.GE.AND P2, PT, R5, RZ, PT ;  /* 0x000000ff0500720c */ /* 0x000fe20003f46270 */
[----:B-1----:R-:W-:-:S04]  /*02c0*/  IMAD.MOV R5, RZ, RZ, -R3 ;  /* 0x000000ffff057224 */ /* 0x002fc800078e0a03 */
[----:B------:R-:W-:Y:S02]  /*02d0*/  IMAD R5, R5, R4, RZ ;  /* 0x0000000405057224 */ /* 0x000fe400078e02ff */
[----:B------:R-:W-:-:S04]  /*02e0*/  @P0 VIADD R2, R2, 0x1 ;  /* 0x0000000102020836 */ /* 0x000fc80000000000 */
[----:B------:R-:W-:Y:S01]  /*02f0*/  IMAD.MOV.U32 R6, RZ, RZ, R2 ;  /* 0x000000ffff067224 */ /* 0x000fe200078e0002 */
[----:B------:R-:W-:-:S03]  /*0300*/  IABS R2, R0 ;  /* 0x0000000000027213 */ /* 0x000fc60000000000 */
[----:B------:R-:W-:Y:S01]  /*0310*/  @!P2 IMAD.MOV R6, RZ, RZ, -R6 ;  /* 0x000000ffff06a224 */ /* 0x000fe200078e0a06 */
[----:B------:R-:W-:Y:S01]  /*0320*/  @!P1 LOP3.LUT R6, RZ, R11, RZ, 0x33, !PT ;  /* 0x0000000bff069212 */ /* 0x000fe200078e33ff */
[----:B------:R-:W-:Y:S02]  /*0330*/  IMAD.MOV R9, RZ, RZ, -R2 ;  /* 0x000000ffff097224 */ /* 0x000fe400078e0a02 */
[----:B------:R-:W-:Y:S01]  /*0340*/  IMAD.MOV.U32 R2, RZ, RZ, RZ ;  /* 0x000000ffff027224 */ /* 0x000fe200078e00ff */
[----:B------:R-:W-:Y:S02]  /*0350*/  IABS R8, R6 ;  /* 0x0000000600087213 */ /* 0x000fe40000000000 */
[----:B------:R-:W-:Y:S01]  /*0360*/  ISETP.GE.AND P1, PT, R6, RZ, PT ;  /* 0x000000ff0600720c */ /* 0x000fe20003f26270 */
[----:B------:R-:W-:-:S04]  /*0370*/  IMAD.HI.U32 R2, R3, R5, R2 ;  /* 0x0000000503027227 */ /* 0x000fc800078e0002 */
[----:B------:R-:W-:Y:S02]  /*0380*/  IMAD.MOV.U32 R3, RZ, RZ, R8 ;  /* 0x000000ffff037224 */ /* 0x000fe400078e0008 */
[----:B------:R-:W-:Y:S02]  /*0390*/  IMAD.MOV.U32 R5, RZ, RZ, R9 ;  /* 0x000000ffff057224 */ /* 0x000fe400078e0009 */
[----:B------:R-:W-:-:S04]  /*03a0*/  IMAD.HI.U32 R2, R2, R3, RZ ;  /* 0x0000000302027227 */ /* 0x000fc800078e00ff */
[----:B------:R-:W-:Y:S02]  /*03b0*/  IMAD R3, R2, R5, R3 ;  /* 0x0000000502037224 */ /* 0x000fe400078e0203 */
[----:B------:R-:W-:Y:S02]  /*03c0*/  IMAD.MOV R2, RZ, RZ, -R6 ;  /* 0x000000ffff027224 */ /* 0x000fe400078e0a06 */
[----:B------:R-:W-:Y:S01]  /*03d0*/  IMAD.SHL.U32 R9, R7, 0x2, RZ ;  /* 0x0000000207097824 */ /* 0x000fe200078e00ff */
[----:B------:R-:W-:Y:S01]  /*03e0*/  ISETP.GT.U32.AND P0, PT, R4, R3, PT ;  /* 0x000000030400720c */ /* 0x000fe20003f04070 */
[----:B------:R-:W-:-:S04]  /*03f0*/  IMAD R14, R11, R2, R14 ;  /* 0x000000020b0e7224 */ /* 0x000fc800078e020e */
[----:B------:R-:W-:-:S04]  /*0400*/  IMAD.SHL.U32 R2, R14, 0x2, RZ ;  /* 0x000000020e027824 */ /* 0x000fc800078e00ff */
[----:B------:R-:W-:-:S04]  /*0410*/  IMAD R6, R6, R9, R2 ;  /* 0x0000000906067224 */ /* 0x000fc800078e0202 */
[----:B------:R-:W-:Y:S02]  /*0420*/  @!P0 IMAD.IADD R3, R3, 0x1, -R4 ;  /* 0x0000000103038824 */ /* 0x000fe400078e0a04 */
[----:B------:R-:W-:-:S03]  /*0430*/  IMAD.IADD R8, R7, 0x1, R6 ;  /* 0x0000000107087824 */ /* 0x000fc600078e0206 */
[----:B------:R-:W-:-:S13]  /*0440*/  ISETP.GT.U32.AND P0, PT, R4, R3, PT ;  /* 0x000000030400720c */ /* 0x000fda0003f04070 */
[----:B------:R-:W-:Y:S01]  /*0450*/  @!P0 IMAD.IADD R3, R3, 0x1, -R4 ;  /* 0x0000000103038824 */ /* 0x000fe200078e0a04 */
[----:B------:R-:W-:-:S03]  /*0460*/  ISETP.NE.AND P0, PT, R0, RZ, PT ;  /* 0x000000ff0000720c */ /* 0x000fc60003f05270 */
[----:B------:R-:W-:-:S04]  /*0470*/  IMAD.MOV.U32 R13, RZ, RZ, R3 ;  /* 0x000000ffff0d7224 */ /* 0x000fc800078e0003 */
[----:B------:R-:W-:Y:S01]  /*0480*/  @!P1 IMAD.MOV R13, RZ, RZ, -R13 ;  /* 0x000000ffff0d9224 */ /* 0x000fe200078e0a0d */
[----:B0-----:R-:W-:-:S04]  /*0490*/  IADD3 R4, P1, PT, R6, UR6, RZ ;  /* 0x0000000606047c10 */ /* 0x001fc8000ff3e0ff */
[----:B------:R-:W-:Y:S02]  /*04a0*/  LEA.HI.X.SX32 R5, R6, UR7, 0x1, P1 ;  /* 0x0000000706057c11 */ /* 0x000fe400088f0eff */
[----:B------:R-:W-:Y:S02]  /*04b0*/  @!P0 LOP3.LUT R13, RZ, R0, RZ, 0x33, !PT ;  /* 0x00000000ff0d8212 */ /* 0x000fe400078e33ff */
[----:B------:R-:W-:Y:S02]  /*04c0*/  IADD3 R2, P1, PT, R7, R4, RZ ;  /* 0x0000000407027210 */ /* 0x000fe40007f3e0ff */
[----:B------:R-:W-:-:S03]  /*04d0*/  ISETP.NE.AND P0, PT, R13, RZ, PT ;  /* 0x000000ff0d00720c */ /* 0x000fc60003f05270 */
[----:B------:R-:W-:-:S10]  /*04e0*/  IMAD.X R3, R15, 0x1, R5, P1 ;  /* 0x000000010f037824 */ /* 0x000fd400008e0605 */
[----:B------:R-:W-:Y:S05]  /*04f0*/  @P0 BRA `(.L_x_252) ;  /* 0x0000000000ac0947 */ /* 0x000fea0003800000 */
[----:B------:R-:W-:Y:S01]  /*0500*/  ISETP.NE.AND P0, PT, R14, RZ, PT ;  /* 0x000000ff0e00720c */ /* 0x000fe20003f05270 */
[----:B------:R-:W2:Y:S01]  /*0510*/  LDG.E.U8 R25, desc[UR4][R2.64+-0x1] ;  /* 0xffffff0402197981 */ /* 0x000ea2000c1e1100 */
[----:B------:R-:W-:Y:S02]  /*0520*/  IADD3 R12, P1, P2, R8, UR6, R7 ;  /* 0x00000006080c7c10 */ /* 0x000fe4000fa3e007 */
[----:B------:R-:W-:Y:S01]  /*0530*/  SHF.R.S32.HI R0, RZ, 0x1f, R8 ;  /* 0x0000001fff007819 */ /* 0x000fe20000011408 */
[----:B------:R-:W3:Y:S03]  /*0540*/  LDG.E.U8 R14, desc[UR4][R2.64] ;  /* 0x00000004020e7981 */ /* 0x000ee6000c1e1100 */
[----:B------:R-:W-:Y:S01]  /*0550*/  IADD3.X R13, PT, PT, R0, UR7, R15, P1, P2 ;  /* 0x00000007000d7c10 */ /* 0x000fe20008fe440f */
[----:B------:R-:W4:Y:S01]  /*0560*/  LDG.E.U8 R7, desc[UR4][R2.64+0x1] ;  /* 0x0000010402077981 */ /* 0x000f22000c1e1100 */
[----:B------:R-:W-:-:S03]  /*0570*/  IADD3 R18, P1, PT, R9, R4, RZ ;  /* 0x0000000409127210 */ /* 0x000fc60007f3e0ff */
[----:B------:R-:W5:Y:S04]  /*0580*/  LDG.E.U8 R15, desc[UR4][R4.64+0x1] ;  /* 0x00000104040f7981 */ /* 0x000f68000c1e1100 */
[----:B------:R-:W5:Y:S04]  /*0590*/  LDG.E.U8 R23, desc[UR4][R2.64+0x2] ;  /* 0x0000020402177981 */ /* 0x000f68000c1e1100 */
[----:B------:R-:W5:Y:S04]  /*05a0*/  @P0 LDG.E.U8 R17, desc[UR4][R4.64+-0x1] ;  /* 0xffffff0404110981 */ /* 0x000f68000c1e1100 */
[----:B------:R-:W5:Y:S01]  /*05b0*/  LDG.E.U8 R21, desc[UR4][R12.64+0x1] ;  /* 0x000001040c157981 */ /* 0x000f62000c1e1100 */
[----:B------:R-:W-:-:S03]  /*05c0*/  LEA.HI.X.SX32 R19, R9, R5, 0x1, P1 ;  /* 0x0000000509137211 */ /* 0x000fc600008f0eff */
[----:B------:R-:W5:Y:S04]  /*05d0*/  LDG.E.U8 R0, desc[UR4][R4.64] ;  /* 0x0000000404007981 */ /* 0x000f68000c1e1100 */
[----:B------:R-:W5:Y:S04]  /*05e0*/  LDG.E.U8 R11, desc[UR4][R18.64] ;  /* 0x00000004120b7981 */ /* 0x000f68000c1e1100 */
[----:B------:R0:W5:Y:S04]  /*05f0*/  LDG.E.U8 R16, desc[UR4][R12.64+0x2] ;  /* 0x000002040c107981 */ /* 0x000168000c1e1100 */
[----:B------:R-:W5:Y:S01]  /*0600*/  LDG.E.U8 R20, desc[UR4][R4.64+0x2] ;  /* 0x0000020404147981 */ /* 0x000f62000c1e1100 */
[----:B---3--:R-:W-:-:S04]  /*0610*/  @!P0 PRMT R6, R14, 0x7610, R6 ;  /* 0x000076100e068816 */ /* 0x008fc80000000006 */
[----:B------:R-:W-:Y:S01]  /*0620*/  @P0 PRMT R6, R14, 0x7610, R6 ;  /* 0x000076100e060816 */ /* 0x000fe20000000006 */
[----:B----4-:R-:W-:-:S03]  /*0630*/  IMAD.MOV.U32 R8, RZ, RZ, R7 ;  /* 0x000000ffff087224 */ /* 0x010fc600078e0007 */
[----:B------:R-:W-:Y:S01]  /*0640*/  LOP3.LUT R22, R6, 0xff, RZ, 0xc0, !PT ;  /* 0x000000ff06167812 */ /* 0x000fe200078ec0ff */
[----:B--2---:R-:W-:-:S04]  /*0650*/  IMAD.IADD R9, R25, 0x1, R8 ;  /* 0x0000000119097824 */ /* 0x004fc800078e0208 */
[----:B0-----:R-:W-:Y:S01]  /*0660*/  VIADD R12, R9, 0x1 ;  /* 0x00000001090c7836 */ /* 0x001fe20000000000 */
[----:B-----5:R-:W-:Y:S02]  /*0670*/  @P0 IADD3 R17, PT, PT, R14, R15, R17 ;  /* 0x0000000f0e110210 */ /* 0x020fe40007ffe011 */
[----:B------:R-:W-:-:S03]  /*0680*/  IADD3 R21, PT, PT, R23, R22, R21 ;  /* 0x0000001617157210 */ /* 0x000fc60007ffe015 */
[----:B------:R-:W-:Y:S01]  /*0690*/  @P0 VIADD R17, R17, 0x1 ;  /* 0x0000000111110836 */ /* 0x000fe20000000000 */
[----:B------:R-:W-:Y:S01]  /*06a0*/  LOP3.LUT R12, R12, 0xffff, RZ, 0xc0, !PT ;  /* 0x0000ffff0c0c7812 */ /* 0x000fe200078ec0ff */
[----:B------:R-:W-:Y:S01]  /*06b0*/  VIADD R21, R21, 0x2 ;  /* 0x0000000215157836 */ /* 0x000fe20000000000 */
[----:B------:R-:W-:Y:S01]  /*06c0*/  @!P0 PRMT R10, R15, 0x7610, R10 ;  /* 0x000076100f0a8816 */ /* 0x000fe2000000000a */
[----:B------:R-:W-:Y:S01]  /*06d0*/  @P0 IMAD R17, R17, 0x5556, RZ ;  /* 0x0000555611110824 */ /* 0x000fe200078e02ff */
[----:B------:R-:W-:Y:S01]  /*06e0*/  LOP3.LUT R13, R0, 0xff, RZ, 0xc0, !PT ;  /* 0x000000ff000d7812 */ /* 0x000fe200078ec0ff */
[----:B------:R-:W-:Y:S01]  /*06f0*/  IMAD R21, R21, 0x5556, RZ ;  /* 0x0000555615157824 */ /* 0x000fe200078e02ff */
[----:B------:R-:W-:Y:S02]  /*0700*/  @!P0 IADD3 R14, PT, PT, R15, 0x1, R14 ;  /* 0x000000010f0e8810 */ /* 0x000fe40007ffe00e */
[----:B------:R-:W-:Y:S02]  /*0710*/  IADD3 R16, PT, PT, R11, 0x1, R16 ;  /* 0x000000010b107810 */ /* 0x000fe40007ffe010 */
[----:B------:R-:W-:-:S02]  /*0720*/  SHF.R.U32.HI R12, RZ, 0x1, R12 ;  /* 0x00000001ff0c7819 */ /* 0x000fc4000001160c */
[----:B------:R-:W-:Y:S01]  /*0730*/  @P0 PRMT R10, R15, 0x7610, R10 ;  /* 0x000076100f0a0816 */ /* 0x000fe2000000000a */
[----:B------:R-:W-:Y:S01]  /*0740*/  IMAD.IADD R20, R20, 0x1, R13 ;  /* 0x0000000114147824 */ /* 0x000fe200078e020d */
[----:B------:R-:W-:Y:S02]  /*0750*/  @!P0 SHF.R.U32.HI R15, RZ, 0x1, R14 ;  /* 0x00000001ff0f8819 */ /* 0x000fe4000001160e */
[----:B------:R-:W-:Y:S02]  /*0760*/  @P0 SHF.R.U32.HI R15, RZ, 0x10, R17 ;  /* 0x00000010ff0f0819 */ /* 0x000fe40000011611 */
[----:B------:R-:W-:Y:S02]  /*0770*/  SHF.R.U32.HI R13, RZ, 0x1, R16 ;  /* 0x00000001ff0d7819 */ /* 0x000fe40000011610 */
[----:B------:R-:W-:Y:S02]  /*0780*/  LOP3.LUT R12, R12, 0xffff, RZ, 0xc0, !PT ;  /* 0x0000ffff0c0c7812 */ /* 0x000fe400078ec0ff */
[----:B------:R-:W-:Y:S01]  /*0790*/  SHF.R.U32.HI R14, RZ, 0x10, R21 ;  /* 0x00000010ff0e7819 */ /* 0x000fe20000011615 */
[----:B------:R-:W-:Y:S06]  /*07a0*/  BRA `(.L_x_253) ;  /* 0x00000004008c7947 */ /* 0x000fec0003800000 */
.L_x_252:
[----:B------:R-:W-:-:S05]  /*07b0*/  VIADD R0, R0, 0xffffffff ;  /* 0xffffffff00007836 */ /* 0x000fca0000000000 */
[----:B------:R-:W-:-:S13]  /*07c0*/  ISETP.NE.AND P0, PT, R13, R0, PT ;  /* 0x000000000d00720c */ /* 0x000fda0003f05270 */
[----:B------:R-:W-:Y:S05]  /*07d0*/  @P0 BRA `(.L_x_254) ;  /* 0x0000000000c00947 */ /* 0x000fea0003800000 */
[--C-:B------:R-:W-:Y:S01]  /*07e0*/  IMAD.IADD R0, R6, 0x1, -R7.reuse ;  /* 0x0000000106007824 */ /* 0x100fe200078e0a07 */
[----:B------:R-:W-:Y:S01]  /*07f0*/  IADD3 R18, P1, P2, R8, UR6, -R7 ;  /* 0x0000000608127c10 */ /* 0x000fe2000fa3e807 */
[----:B------:R-:W2:Y:S01]  /*0800*/  LDG.E.U8 R26, desc[UR4][R4.64+-0x1] ;  /* 0xffffff04041a7981 */ /* 0x000ea2000c1e1100 */
[----:B------:R-:W-:Y:S02]  /*0810*/  SHF.R.S32.HI R6, RZ, 0x1f, R8 ;  /* 0x0000001fff067819 */ /* 0x000fe40000011408 */
[----:B------:R-:W-:Y:S01]  /*0820*/  IADD3 R12, P0, PT, R0, UR6, RZ ;  /* 0x00000006000c7c10 */ /* 0x000fe2000ff1e0ff */
[----:B------:R-:W2:Y:S01]  /*0830*/  LDG.E.U8 R10, desc[UR4][R4.64+0x1] ;  /* 0x00000104040a7981 */ /* 0x000ea2000c1e1100 */
[----:B------:R-:W-:Y:S02]  /*0840*/  IADD3.X R19, PT, PT, R6, UR7, ~R15, P1, P2 ;  /* 0x0000000706137c10 */ /* 0x000fe40008fe4c0f */
[----:B------:R-:W-:Y:S01]  /*0850*/  LEA.HI.X.SX32 R13, R0, UR7, 0x1, P0 ;  /* 0x00000007000d7c11 */ /* 0x000fe200080f0eff */
[----:B------:R-:W3:Y:S01]  /*0860*/  LDG.E.U8 R17, desc[UR4][R2.64+0x1] ;  /* 0x0000010402117981 */ /* 0x000ee2000c1e1100 */
[----:B------:R-:W-:-:S03]  /*0870*/  IADD3 R8, P0, PT, R9, R12, RZ ;  /* 0x0000000c09087210 */ /* 0x000fc60007f1e0ff */
[----:B------:R-:W4:Y:S01]  /*0880*/  LDG.E.U8 R15, desc[UR4][R12.64+0x1] ;  /* 0x000001040c0f7981 */ /* 0x000f22000c1e1100 */
[----:B------:R-:W-:-:S03]  /*0890*/  LEA.HI.X.SX32 R9, R9, R13, 0x1, P0 ;  /* 0x0000000d09097211 */ /* 0x000fc600000f0eff */
[----:B------:R-:W5:Y:S04]  /*08a0*/  LDG.E.U8 R0, desc[UR4][R4.64] ;  /* 0x0000000404007981 */ /* 0x000f68000c1e1100 */
[----:B------:R-:W2:Y:S04]  /*08b0*/  LDG.E.U8 R21, desc[UR4][R12.64] ;  /* 0x000000040c157981 */ /* 0x000ea8000c1e1100 */
[----:B------:R-:W3:Y:S04]  /*08c0*/  LDG.E.U8 R24, desc[UR4][R12.64+-0x1] ;  /* 0xffffff040c187981 */ /* 0x000ee8000c1e1100 */
[----:B------:R-:W3:Y:S04]  /*08d0*/  LDG.E.U8 R22, desc[UR4][R18.64+0x2] ;  /* 0x0000020412167981 */ /* 0x000ee8000c1e1100 */
[----:B------:R-:W3:Y:S04]  /*08e0*/  LDG.E.U8 R23, desc[UR4][R18.64+0x1] ;  /* 0x0000010412177981 */ /* 0x000ee8000c1e1100 */
[----:B------:R-:W3:Y:S04]  /*08f0*/  LDG.E.U8 R6, desc[UR4][R8.64] ;  /* 0x0000000408067981 */ /* 0x000ee8000c1e1100 */
[----:B------:R-:W3:Y:S04]  /*0900*/  LDG.E.U8 R25, desc[UR4][R8.64+0x2] ;  /* 0x0000020408197981 */ /* 0x000ee8000c1e1100 */
[----:B------:R-:W3:Y:S04]  /*0910*/  LDG.E.U8 R20, desc[UR4][R4.64+0x2] ;  /* 0x0000020404147981 */ /* 0x000ee8000c1e1100 */
[----:B------:R-:W3:Y:S04]  /*0920*/  LDG.E.U8 R16, desc[UR4][R8.64+-0x1] ;  /* 0xffffff0408107981 */ /* 0x000ee8000c1e1100 */
[----:B------:R0:W3:Y:S01]  /*0930*/  LDG.E.U8 R7, desc[UR4][R8.64+0x1] ;  /* 0x0000010408077981 */ /* 0x0000e2000c1e1100 */
[----:B------:R-:W-:-:S05]  /*0940*/  VIADD R11, R11, 0xffffffff ;  /* 0xffffffff0b0b7836 */ /* 0x000fca0000000000 */
[----:B------:R-:W-:-:S13]  /*0950*/  ISETP.NE.AND P0, PT, R14, R11, PT ;  /* 0x0000000b0e00720c */ /* 0x000fda0003f05270 */
[----:B----4-:R-:W-:Y:S01]  /*0960*/  @!P0 PRMT R14, R15, 0x7610, R14 ;  /* 0x000076100f0e8816 */ /* 0x010fe2000000000e */
[----:B-----5:R-:W-:-:S03]  /*0970*/  IMAD.MOV.U32 R11, RZ, RZ, R0 ;  /* 0x000000ffff0b7224 */ /* 0x020fc600078e0000 */
[----:B------:R-:W-:Y:S02]  /*0980*/  @P0 PRMT R14, R15, 0x7610, R14 ;  /* 0x000076100f0e0816 */ /* 0x000fe4000000000e */
[----:B--2---:R-:W-:Y:S02]  /*0990*/  IADD3 R21, PT, PT, R10, R26, R21 ;  /* 0x0000001a0a157210 */ /* 0x004fe40007ffe015 */
[----:B---3--:R-:W-:Y:S02]  /*09a0*/  IADD3 R14, PT, PT, R14, 0x1, R17 ;  /* 0x000000010e0e7810 */ /* 0x008fe40007ffe011 */
[----:B------:R-:W-:Y:S01]  /*09b0*/  @P0 IADD3 R13, PT, PT, R24, 0x1, R15 ;  /* 0x00000001180d0810 */ /* 0x000fe20007ffe00f */
[----:B------:R-:W-:Y:S01]  /*09c0*/  @!P0 IMAD.MOV.U32 R12, RZ, RZ, R24 ;  /* 0x000000ffff0c8224 */ /* 0x000fe200078e0018 */
[----:B------:R-:W-:Y:S01]  /*09d0*/  IADD3 R22, PT, PT, R11, 0x1, R22 ;  /* 0x000000010b167810 */ /* 0x000fe20007ffe016 */
[----:B------:R-:W-:Y:S01]  /*09e0*/  VIADD R21, R21, 0x1 ;  /* 0x0000000115157836 */ /* 0x000fe20000000000 */
[----:B------:R-:W-:-:S02]  /*09f0*/  @P0 SHF.R.U32.HI R12, RZ, 0x1, R13 ;  /* 0x00000001ff0c0819 */ /* 0x000fc4000001160d */
[----:B------:R-:W-:Y:S02]  /*0a00*/  LOP3.LUT R13, R22, 0xffff, RZ, 0xc0, !PT ;  /* 0x0000ffff160d7812 */ /* 0x000fe400078ec0ff */
[----:B0-----:R-:W-:Y:S01]  /*0a10*/  LOP3.LUT R8, R14, 0xffff, RZ, 0xc0, !PT ;  /* 0x0000ffff0e087812 */ /* 0x001fe200078ec0ff */
[----:B------:R-:W-:Y:S01]  /*0a20*/  IMAD R21, R21, 0x5556, RZ ;  /* 0x0000555615157824 */ /* 0x000fe200078e02ff */
[----:B------:R-:W-:Y:S02]  /*0a30*/  IADD3 R23, PT, PT, R25, R23, R6 ;  /* 0x0000001719177210 */ /* 0x000fe40007ffe006 */
[----:B------:R-:W-:Y:S02]  /*0a40*/  SHF.R.U32.HI R13, RZ, 0x1, R13 ;  /* 0x00000001ff0d7819 */ /* 0x000fe4000001160d */
[----:B------:R-:W-:Y:S01]  /*0a50*/  SHF.R.U32.HI R8, RZ, 0x1, R8 ;  /* 0x00000001ff087819 */ /* 0x000fe20000011608 */
[----:B------:R-:W-:Y:S01]  /*0a60*/  VIADD R23, R23, 0x2 ;  /* 0x0000000217177836 */ /* 0x000fe20000000000 */
[----:B------:R-:W-:Y:S01]  /*0a70*/  LOP3.LUT R13, R13, 0xffff, RZ, 0xc0, !PT ;  /* 0x0000ffff0d0d7812 */ /* 0x000fe200078ec0ff */
[----:B------:R-:W-:Y:S01]  /*0a80*/  IMAD.IADD R20, R20, 0x1, R11 ;  /* 0x0000000114147824 */ /* 0x000fe200078e020b */
[----:B------:R-:W-:-:S02]  /*0a90*/  SHF.R.U32.HI R15, RZ, 0x10, R21 ;  /* 0x00000010ff0f7819 */ /* 0x000fc40000011615 */
[----:B------:R-:W-:Y:S01]  /*0aa0*/  SHF.R.U32.HI R14, RZ, 0x2, R23 ;  /* 0x00000002ff0e7819 */ /* 0x000fe20000011617 */
[----:B------:R-:W-:Y:S01]  /*0ab0*/  IMAD.IADD R9, R16, 0x1, R7 ;  /* 0x0000000110097824 */ /* 0x000fe200078e0207 */
[----:B------:R-:W-:Y:S01]  /*0ac0*/  LOP3.LUT R8, R8, 0xffff, RZ, 0xc0, !PT ;  /* 0x0000ffff08087812 */ /* 0x000fe200078ec0ff */
[----:B------:R-:W-:Y:S06]  /*0ad0*/  BRA `(.L_x_253) ;  /* 0x0000000000c07947 */ /* 0x000fec0003800000 */
.L_x_254:
[----:B------:R-:W-:Y:S01]  /*0ae0*/  IMAD.IADD R6, R6, 0x1, -R7 ;  /* 0x0000000106067824 */ /* 0x000fe200078e0a07 */
[----:B------:R-:W-:Y:S01]  /*0af0*/  IADD3 R10, P1, PT, R9, R4, RZ ;  /* 0x00000004090a7210 */ /* 0x000fe20007f3e0ff */
[----:B------:R-:W2:Y:S01]  /*0b00*/  LDG.E.U8 R26, desc[UR4][R4.64+-0x1] ;  /* 0xffffff04041a7981 */ /* 0x000ea2000c1e1100 */
[----:B------:R-:W-:Y:S02]  /*0b10*/  SHF.R.S32.HI R17, RZ, 0x1f, R9 ;  /* 0x0000001fff117819 */ /* 0x000fe40000011409 */
[----:B------:R-:W-:Y:S01]  /*0b20*/  IADD3 R12, P0, PT, R6, UR6, RZ ;  /* 0x00000006060c7c10 */ /* 0x000fe2000ff1e0ff */
[----:B------:R-:W3:Y:S01]  /*0b30*/  LDG.E.U8 R23, desc[UR4][R2.64+0x1] ;  /* 0x0000010402177981 */ /* 0x000ee2000c1e1100 */
[----:B------:R-:W-:Y:S01]  /*0b40*/  SHF.R.S32.HI R0, RZ, 0x1f, R8 ;  /* 0x0000001fff007819 */ /* 0x000fe20000011408 */
[----:B------:R-:W-:Y:S01]  /*0b50*/  IMAD.X R11, R17, 0x1, R5, P1 ;  /* 0x00000001110b7824 */ /* 0x000fe200008e0605 */
[C-C-:B------:R-:W-:Y:S02]  /*0b60*/  IADD3 R18, P2, P3, R8.reuse, UR6, -R7.reuse ;  /* 0x0000000608127c10 */ /* 0x140fe4000fb5e807 */
[----:B------:R-:W-:-:S02]  /*0b70*/  IADD3 R14, P4, P5, R8, UR6, R7 ;  /* 0x00000006080e7c10 */ /* 0x000fc4000fd9e007 */
[----:B------:R-:W-:Y:S01]  /*0b80*/  LEA.HI.X.SX32 R13, R6, UR7, 0x1, P0 ;  /* 0x00000007060d7c11 */ /* 0x000fe200080f0eff */
[----:B------:R-:W4:Y:S01]  /*0b90*/  LDG.E.U8 R11, desc[UR4][R10.64] ;  /* 0x000000040a0b7981 */ /* 0x000f22000c1e1100 */
[----:B------:R-:W-:Y:S02]  /*0ba0*/  IADD3 R8, P0, PT, R9, R12, RZ ;  /* 0x0000000c09087210 */ /* 0x000fe40007f1e0ff */
[C-C-:B------:R-:W-:Y:S01]  /*0bb0*/  IADD3.X R19, PT, PT, R0.reuse, UR7, ~R15.reuse, P2, P3 ;  /* 0x0000000700137c10 */ /* 0x140fe200097e6c0f */
[----:B------:R-:W2:Y:S01]  /*0bc0*/  LDG.E.U8 R25, desc[UR4][R12.64] ;  /* 0x000000040c197981 */ /* 0x000ea2000c1e1100 */
[----:B------:R-:W-:Y:S01]  /*0bd0*/  IADD3.X R15, PT, PT, R0, UR7, R15, P4, P5 ;  /* 0x00000007000f7c10 */ /* 0x000fe2000a7ea40f */
[----:B------:R-:W-:Y:S02]  /*0be0*/  IMAD.X R9, R17, 0x1, R13, P0 ;  /* 0x0000000111097824 */ /* 0x000fe400000e060d */
[----:B------:R-:W4:Y:S04]  /*0bf0*/  LDG.E.U8 R21, desc[UR4][R18.64+0x2] ;  /* 0x0000020412157981 */ /* 0x000f28000c1e1100 */
[----:B------:R-:W5:Y:S04]  /*0c00*/  LDG.E.U8 R27, desc[UR4][R18.64+0x1] ;  /* 0x00000104121b7981 */ /* 0x000f68000c1e1100 */
[----:B------:R-:W5:Y:S04]  /*0c10*/  LDG.E.U8 R28, desc[UR4][R14.64+0x1] ;  /* 0x000001040e1c7981 */ /* 0x000f68000c1e1100 */
[----:B------:R-:W5:Y:S04]  /*0c20*/  LDG.E.U8 R6, desc[UR4][R8.64] ;  /* 0x0000000408067981 */ /* 0x000f68000c1e1100 */
[----:B------:R-:W4:Y:S04]  /*0c30*/  LDG.E.U8 R0, desc[UR4][R4.64] ;  /* 0x0000000404007981 */ /* 0x000f28000c1e1100 */
[----:B------:R-:W3:Y:S04]  /*0c40*/  LDG.E.U8 R17, desc[UR4][R12.64+-0x1] ;  /* 0xffffff040c117981 */ /* 0x000ee8000c1e1100 */
[----:B------:R-:W3:Y:S04]  /*0c50*/  LDG.E.U8 R22, desc[UR4][R12.64+0x1] ;  /* 0x000001040c167981 */ /* 0x000ee8000c1e1100 */
[----:B------:R-:W3:Y:S04]  /*0c60*/  LDG.E.U8 R16, desc[UR4][R8.64+-0x1] ;  /* 0xffffff0408107981 */ /* 0x000ee8000c1e1100 */
[----:B------:R5:W3:Y:S04]  /*0c70*/  LDG.E.U8 R20, desc[UR4][R14.64+0x2] ;  /* 0x000002040e147981 */ /* 0x000ae8000c1e1100 */
[----:B------:R-:W3:Y:S04]  /*0c80*/  LDG.E.U8 R24, desc[UR4][R8.64+0x2] ;  /* 0x0000020408187981 */ /* 0x000ee8000c1e1100 */
[----:B------:R-:W3:Y:S04]  /*0c90*/  LDG.E.U8 R7, desc[UR4][R8.64+0x1] ;  /* 0x0000010408077981 */ /* 0x000ee8000c1e1100 */
[----:B------:R-:W3:Y:S04]  /*0ca0*/  LDG.E.U8 R10, desc[UR4][R4.64+0x1] ;  /* 0x00000104040a7981 */ /* 0x000ee8000c1e1100 */
[----:B------:R-:W3:Y:S01]  /*0cb0*/  LDG.E.U8 R19, desc[UR4][R4.64+0x2] ;  /* 0x0000020404137981 */ /* 0x000ee2000c1e1100 */
[----:B-----5:R-:W-:-:S02]  /*0cc0*/  IADD3 R15, PT, PT, R6, R27, R28 ;  /* 0x0000001b060f7210 */ /* 0x020fc40007ffe01c */
[----:B--2---:R-:W-:Y:S02]  /*0cd0*/  IADD3 R25, PT, PT, R26, R25, R6 ;  /* 0x000000191a197210 */ /* 0x004fe40007ffe006 */
[----:B----4-:R-:W-:Y:S02]  /*0ce0*/  IADD3 R21, PT, PT, R11, R0, R21 ;  /* 0x000000000b157210 */ /* 0x010fe40007ffe015 */
[----:B------:R-:W-:Y:S02]  /*0cf0*/  IADD3 R11, PT, PT, R0, 0x1, R11 ;  /* 0x00000001000b7810 */ /* 0x000fe40007ffe00b */
[----:B---3--:R-:W-:Y:S02]  /*0d00*/  IADD3 R23, PT, PT, R22, 0x1, R23 ;  /* 0x0000000116177810 */ /* 0x008fe40007ffe017 */
[----:B------:R-:W-:Y:S02]  /*0d10*/  IADD3 R12, PT, PT, R16, R17, R22 ;  /* 0x00000011100c7210 */ /* 0x000fe40007ffe016 */
[----:B------:R-:W-:-:S02]  /*0d20*/  IADD3 R21, PT, PT, R21, 0x2, R20 ;  /* 0x0000000215157810 */ /* 0x000fc40007ffe014 */
[----:B------:R-:W-:Y:S02]  /*0d30*/  IADD3 R14, PT, PT, R15, 0x2, R24 ;  /* 0x000000020f0e7810 */ /* 0x000fe40007ffe018 */
[--C-:B------:R-:W-:Y:S02]  /*0d40*/  IADD3 R12, PT, PT, R12, 0x2, R7.reuse ;  /* 0x000000020c0c7810 */ /* 0x100fe40007ffe007 */
[----:B------:R-:W-:Y:S01]  /*0d50*/  IADD3 R25, PT, PT, R25, 0x2, R10 ;  /* 0x0000000219197810 */ /* 0x000fe20007ffe00a */
[----:B------:R-:W-:Y:S01]  /*0d60*/  IMAD.IADD R9, R16, 0x1, R7 ;  /* 0x0000000110097824 */ /* 0x000fe200078e0207 */
[----:B------:R-:W-:Y:S01]  /*0d70*/  SHF.R.U32.HI R11, RZ, 0x1, R11 ;  /* 0x00000001ff0b7819 */ /* 0x000fe2000001160b */
[----:B------:R-:W-:Y:S01]  /*0d80*/  IMAD.IADD R20, R0, 0x1, R19 ;  /* 0x0000000100147824 */ /* 0x000fe200078e0213 */
[----:B------:R-:W-:Y:S02]  /*0d90*/  SHF.R.U32.HI R13, RZ, 0x2, R21 ;  /* 0x00000002ff0d7819 */ /* 0x000fe40000011615 */
[----:B------:R-:W-:-:S02]  /*0da0*/  SHF.R.U32.HI R8, RZ, 0x1, R23 ;  /* 0x00000001ff087819 */ /* 0x000fc40000011617 */
[----:B------:R-:W-:Y:S02]  /*0db0*/  SHF.R.U32.HI R14, RZ, 0x2, R14 ;  /* 0x00000002ff0e7819 */ /* 0x000fe4000001160e */
[----:B------:R-:W-:Y:S02]  /*0dc0*/  SHF.R.U32.HI R12, RZ, 0x2, R12 ;  /* 0x00000002ff0c7819 */ /* 0x000fe4000001160c */
[----:B------:R-:W-:-:S07]  /*0dd0*/  SHF.R.U32.HI R15, RZ, 0x2, R25 ;  /* 0x00000002ff0f7819 */ /* 0x000fce0000011619 */
.L_x_253:
[----:B------:R-:W-:Y:S05]  /*0de0*/  BSYNC.RECONVERGENT B0 ;  /* 0x0000000000007941 */ /* 0x000fea0003800200 */
.L_x_251:
[----:B------:R-:W-:Y:S01]  /*0df0*/  LOP3.LUT R16, R0, 0xff, RZ, 0xc0, !PT ;  /* 0x000000ff00107812 */ /* 0x000fe200078ec0ff */
[----:B------:R-:W-:Y:S01]  /*0e00*/  VIADD R17, R20, 0x1 ;  /* 0x0000000114117836 */ /* 0x000fe20000000000 */
[----:B------:R-:W-:Y:S01]  /*0e10*/  LOP3.LUT R7, R7, 0xff, RZ, 0xc0, !PT ;  /* 0x000000ff07077812 */ /* 0x000fe200078ec0ff */
[----:B------:R-:W-:Y:S01]  /*0e20*/  VIADD R0, R9, 0x1 ;  /* 0x0000000109007836 */ /* 0x000fe20000000000 */
[----:B------:R-:W-:Y:S02]  /*0e30*/  IADD3 R12, PT, PT, R15, R12, R16 ;  /* 0x0000000c0f0c7210 */ /* 0x000fe40007ffe010 */
[----:B------:R-:W-:Y:S02]  /*0e40*/  IADD3 R7, PT, PT, R14, R13, R7 ;  /* 0x0000000d0e077210 */ /* 0x000fe40007ffe007 */
[----:B------:R-:W-:Y:S01]  /*0e50*/  LEA.HI R17, R17, R8, RZ, 0x1f ;  /* 0x0000000811117211 */ /* 0x000fe200078ff8ff */
[----:B------:R-:W-:Y:S01]  /*0e60*/  VIADD R12, R12, 0x1 ;  /* 0x000000010c0c7836 */ /* 0x000fe20000000000 */
[----:B------:R-:W-:Y:S01]  /*0e70*/  LOP3.LUT R10, R10, 0xff, RZ, 0xc0, !PT ;  /* 0x000000ff0a0a7812 */ /* 0x000fe200078ec0ff */
[----:B------:R-:W-:Y:S01]  /*0e80*/  VIADD R7, R7, 0x1 ;  /* 0x0000000107077836 */ /* 0x000fe20000000000 */
[----:B------:R-:W-:-:S02]  /*0e90*/  LEA.HI R11, R0, R11, RZ, 0x1f ;  /* 0x0000000b000b7211 */ /* 0x000fc400078ff8ff */
[----:B------:R-:W-:Y:S02]  /*0ea0*/  LOP3.LUT R6, R6, 0xff, RZ, 0xc0, !PT ;  /* 0x000000ff06067812 */ /* 0x000fe400078ec0ff */
[----:B------:R-:W-:Y:S02]  /*0eb0*/  IADD3 R10, PT, PT, R17, 0x1, R10 ;  /* 0x00000001110a7810 */ /* 0x000fe40007ffe00a */
[----:B------:R-:W-:Y:S02]  /*0ec0*/  IADD3 R6, PT, PT, R11, 0x1, R6 ;  /* 0x000000010b067810 */ /* 0x000fe40007ffe006 */
[----:B------:R-:W-:Y:S02]  /*0ed0*/  LOP3.LUT R12, R12, 0xffff, RZ, 0xc0, !PT ;  /* 0x0000ffff0c0c7812 */ /* 0x000fe400078ec0ff */
[----:B------:R-:W-:Y:S02]  /*0ee0*/  LOP3.LUT R10, R10, 0xffff, RZ, 0xc0, !PT ;  /* 0x0000ffff0a0a7812 */ /* 0x000fe400078ec0ff */
[----:B------:R-:W-:-:S02]  /*0ef0*/  LOP3.LUT R6, R6, 0xffff, RZ, 0xc0, !PT ;  /* 0x0000ffff06067812 */ /* 0x000fc400078ec0ff */
[----:B------:R-:W-:Y:S01]  /*0f00*/  LOP3.LUT R0, R7, 0xffff, RZ, 0xc0, !PT ;  /* 0x0000ffff07007812 */ /* 0x000fe200078ec0ff */
[----:B------:R-:W-:Y:S02]  /*0f10*/  IMAD R7, R12, 0xaaab, RZ ;  /* 0x0000aaab0c077824 */ /* 0x000fe400078e02ff */
[----:B------:R-:W-:Y:S02]  /*0f20*/  IMAD R9, R10, 0xaaab, RZ ;  /* 0x0000aaab0a097824 */ /* 0x000fe400078e02ff */
[----:B------:R-:W-:Y:S01]  /*0f30*/  IMAD R6, R6, 0xaaab, RZ ;  /* 0x0000aaab06067824 */ /* 0x000fe200078e02ff */
[----:B------:R-:W-:Y:S01]  /*0f40*/  SHF.R.U32.HI R7, RZ, 0x11, R7 ;  /* 0x00000011ff077819 */ /* 0x000fe20000011607 */
[----:B------:R-:W-:Y:S01]  /*0f50*/  IMAD R0, R0, 0xaaab, RZ ;  /* 0x0000aaab00007824 */ /* 0x000fe200078e02ff */
[----:B------:R-:W-:Y:S02]  /*0f60*/  SHF.R.U32.HI R9, RZ, 0x11, R9 ;  /* 0x00000011ff097819 */ /* 0x000fe40000011609 */
[----:B------:R-:W-:Y:S01]  /*0f70*/  SHF.R.U32.HI R11, RZ, 0x11, R6 ;  /* 0x00000011ff0b7819 */ /* 0x000fe20000011606 */
[----:B------:R-:W-:Y:S01]  /*0f80*/  STG.E.U8 desc[UR4][R4.64], R7 ;  /* 0x0000000704007986 */ /* 0x000fe2000c101104 */
[----:B------:R-:W-:-:S03]  /*0f90*/  SHF.R.U32.HI R13, RZ, 0x11, R0 ;  /* 0x00000011ff0d7819 */ /* 0x000fc60000011600 */
[----:B------:R-:W-:Y:S04]  /*0fa0*/  STG.E.U8 desc[UR4][R4.64+0x1], R9 ;  /* 0x0000010904007986 */ /* 0x000fe8000c101104 */
[----:B------:R-:W-:Y:S04]  /*0fb0*/  STG.E.U8 desc[UR4][R2.64], R11 ;  /* 0x0000000b02007986 */ /* 0x000fe8000c101104 */
[----:B------:R-:W-:Y:S01]  /*0fc0*/  STG.E.U8 desc[UR4][R2.64+0x1], R13 ;  /* 0x0000010d02007986 */ /* 0x000fe2000c101104 */
[----:B------:R-:W-:Y:S05]  /*0fd0*/  EXIT ;  /* 0x000000000000794d */ /* 0x000fea0003800000 */
.L_x_255:
        /* <DEDUP_REMOVED lines=10> */
.L_x_280:


//--------------------- .text._Z21convert_bayer_to_bluePhPiS0_ --------------------------
	.section	.text._Z21convert_bayer_to_bluePhPiS0_,"ax",@progbits
	.align	128
        .global         _Z21convert_bayer_to_bluePhPiS0_
        .type           _Z21convert_bayer_to_bluePhPiS0_,@function
        .size           _Z21convert_bayer_to_bluePhPiS0_,(.L_x_281 - _Z21convert_bayer_to_bluePhPiS0_)
        .other          _Z21convert_bayer_to_bluePhPiS0_,@"STO_CUDA_ENTRY STV_DEFAULT"
_Z21convert_bayer_to_bluePhPiS0_:
.text._Z21convert_bayer_to_bluePhPiS0_:
[----:B------:R-:W-:Y:S08]  /*0000*/  LDC R1, c[0x0][0x37c] ;  /* 0x0000df00ff017b82 */ /* 0x000ff00000000800 */
[----:B------:R-:W0:Y:S01]  /*0010*/  LDC.64 R4, c[0x0][0x390] ;  /* 0x0000e400ff047b82 */ /* 0x000e220000000a00 */
[----:B------:R-:W0:Y:S02]  /*0020*/  LDCU.64 UR4, c[0x0][0x358] ;  /* 0x00006b00ff0477ac */ /* 0x000e240008000a00 */
[----:B0-----:R0:W2:Y:S05]  /*0030*/  LDG.E R0, desc[UR4][R4.64] ;  /* 0x0000000404007981 */ /* 0x0010aa000c1e1900 */
[----:B------:R-:W1:Y:S02]  /*0040*/  LDC.64 R6, c[0x0][0x388] ;  /* 0x0000e200ff067b82 */ /* 0x000e640000000a00 */
[----:B-1----:R-:W3:Y:S06]  /*0050*/  LDG.E R6, desc[UR4][R6.64] ;  /* 0x0000000406067981 */ /* 0x002eec000c1e1900 */
[----:B------:R-:W1:Y:S01]  /*0060*/  S2UR UR6, SR_CTAID.X ;  /* 0x00000000000679c3 */ /* 0x000e620000002500 */
[----:B------:R-:W-:Y:S01]  /*0070*/  BSSY.RECONVERGENT B0, `(.L_x_256) ;  /* 0x0000069000007945 */ /* 0x000fe20003800200 */
[----:B------:R-:W1:Y:S06]  /*0080*/  S2R R11, SR_TID.X ;  /* 0x00000000000b7919 */ /* 0x000e6c0000002100 */
[----:B0-----:R-:W1:Y:S02]  /*0090*/  LDC R4, c[0x0][0x360] ;  /* 0x0000d800ff047b82 */ /* 0x001e640000000800 */
[----:B-1----:R-:W-:-:S05]  /*00a0*/  IMAD R5, R4, UR6, R11 ;  /* 0x0000000604057c24 */ /* 0x002fca000f8e020b */
[----:B------:R-:W-:Y:S02]  /*00b0*/  IABS R12, R5 ;  /* 0x00000005000c7213 */ /* 0x000fe40000000000 */
[----:B--2---:R-:W-:-:S04]  /*00c0*/  LEA.HI R2, R0, R0, RZ, 0x1 ;  /* 0x0000000000027211 */ /* 0x004fc800078f08ff */
[----:B------:R-:W-:-:S04]  /*00d0*/  SHF.R.S32.HI R2, RZ, 0x1, R2 ;  /* 0x00000001ff027819 */ /* 0x000fc80000011402 */
[----:B------:R-:W-:-:S04]  /*00e0*/  IABS R8, R2 ;  /* 0x0000000200087213 */ /* 0x000fc80000000000 */
[----:B------:R-:W0:Y:S01]  /*00f0*/  I2F.RP R9, R8 ;  /* 0x0000000800097306 */ /* 0x000e220000209400 */
[----:B---3--:R-:W-:-:S07]  /*0100*/  LEA.HI R3, R6, R6, RZ, 0x1 ;  /* 0x0000000606037211 */ /* 0x008fce00078f08ff */
[----:B0-----:R-:W0:Y:S01]  /*0110*/  MUFU.RCP R9, R9 ;  /* 0x0000000900097308 */ /* 0x001e220000001000 */
[----:B------:R-:W-:-:S04]  /*0120*/  SHF.R.S32.HI R3, RZ, 0x1, R3 ;  /* 0x00000001ff037819 */ /* 0x000fc80000011403 */
[----:B------:R-:W-:Y:S01]  /*0130*/  IABS R4, R3 ;  /* 0x0000000300047213 */ /* 0x000fe20000000000 */
[----:B0-----:R-:W-:-:S04]  /*0140*/  VIADD R10, R9, 0xffffffe ;  /* 0x0ffffffe090a7836 */ /* 0x001fc80000000000 */
[----:B------:R-:W0:Y:S02]  /*0150*/  F2I.FTZ.U32.TRUNC.NTZ R7, R10 ;  /* 0x0000000a00077305 */ /* 0x000e24000021f000 */
[----:B0-----:R-:W-:-:S04]  /*0160*/  IMAD.MOV R6, RZ, RZ, -R7 ;  /* 0x000000ffff067224 */ /* 0x001fc800078e0a07 */
[----:B------:R-:W-:Y:S02]  /*0170*/  IMAD.MOV.U32 R11, RZ, RZ, R6 ;  /* 0x000000ffff0b7224 */ /* 0x000fe400078e0006 */
[----:B------:R-:W-:Y:S02]  /*0180*/  IMAD.MOV.U32 R6, RZ, RZ, RZ ;  /* 0x000000ffff067224 */ /* 0x000fe400078e00ff */
[----:B------:R-:W-:Y:S01]  /*0190*/  IMAD R9, R11, R8, RZ ;  /* 0x000000080b097224 */ /* 0x000fe200078e02ff */
[----:B------:R-:W-:-:S03]  /*01a0*/  IABS R11, R2 ;  /* 0x00000002000b7213 */ /* 0x000fc60000000000 */
[----:B------:R-:W-:Y:S02]  /*01b0*/  IMAD.HI.U32 R6, R7, R9, R6 ;  /* 0x0000000907067227 */ /* 0x000fe400078e0006 */
[----:B------:R-:W0:Y:S02]  /*01c0*/  I2F.RP R9, R4 ;  /* 0x0000000400097306 */ /* 0x000e240000209400 */
[----:B------:R-:W-:Y:S02]  /*01d0*/  IMAD.MOV.U32 R7, RZ, RZ, R12 ;  /* 0x000000ffff077224 */ /* 0x000fe400078e000c */
[----:B------:R-:W-:Y:S02]  /*01e0*/  IMAD.MOV R10, RZ, RZ, -R11 ;  /* 0x000000ffff0a7224 */ /* 0x000fe400078e0a0b */
[----:B------:R-:W-:-:S04]  /*01f0*/  IMAD.HI.U32 R6, R6, R7, RZ ;  /* 0x0000000706067227 */ /* 0x000fc800078e00ff */
[----:B------:R-:W-:-:S05]  /*0200*/  IMAD R7, R6, R10, R7 ;  /* 0x0000000a06077224 */ /* 0x000fca00078e0207 */
[----:B------:R-:W-:Y:S01]  /*0210*/  ISETP.GT.U32.AND P2, PT, R8, R7, PT ;  /* 0x000000070800720c */ /* 0x000fe20003f44070 */
[----:B0-----:R-:W0:-:S12]  /*0220*/  MUFU.RCP R9, R9 ;  /* 0x0000000900097308 */ /* 0x001e180000001000 */
[----:B------:R-:W-:Y:S02]  /*0230*/  @!P2 IMAD.IADD R7, R7, 0x1, -R8 ;  /* 0x000000010707a824 */ /* 0x000fe400078e0a08 */
[----:B------:R-:W-:Y:S01]  /*0240*/  @!P2 VIADD R6, R6, 0x1 ;  /* 0x000000010606a836 */ /* 0x000fe20000000000 */
[----:B------:R-:W-:Y:S02]  /*0250*/  ISETP.NE.AND P2, PT, R2, RZ, PT ;  /* 0x000000ff0200720c */ /* 0x000fe40003f45270 */
[----:B------:R-:W-:Y:S01]  /*0260*/  ISETP.GE.U32.AND P0, PT, R7, R8, PT ;  /* 0x000000080700720c */ /* 0x000fe20003f06070 */
[----:B0-----:R-:W-:Y:S01]  /*0270*/  VIADD R10, R9, 0xffffffe ;  /* 0x0ffffffe090a7836 */ /* 0x001fe20000000000 */
[----:B------:R-:W-:-:S03]  /*0280*/  LOP3.LUT R8, R5, R2, RZ, 0x3c, !PT ;  /* 0x0000000205087212 */ /* 0x000fc600078e3cff */
[----:B------:R-:W0:Y:S01]  /*0290*/  F2I.FTZ.U32.TRUNC.NTZ R7, R10 ;  /* 0x0000000a00077305 */ /* 0x000e22000021f000 */
[----:B------:R-:W-:-:S07]  /*02a0*/  ISETP.GE.AND P1, PT, R8, RZ, PT ;  /* 0x000000ff0800720c */ /* 0x000fce0003f26270 */
[----:B------:R-:W-:-:S04]  /*02b0*/  @P0 VIADD R6, R6, 0x1 ;  /* 0x0000000106060836 */ /* 0x000fc80000000000 */
[----:B------:R-:W-:Y:S01]  /*02c0*/  IMAD.MOV.U32 R8, RZ, RZ, R6 ;  /* 0x000000ffff087224 */ /* 0x000fe200078e0006 */
[----:B------:R-:W-:Y:S01]  /*02d0*/  IABS R6, R3 ;  /* 0x0000000300067213 */ /* 0x000fe20000000000 */
[----:B0-----:R-:W-:Y:S02]  /*02e0*/  IMAD.MOV R9, RZ, RZ, -R7 ;  /* 0x000000ffff097224 */ /* 0x001fe400078e0a07 */
[----:B------:R-:W-:Y:S01]  /*02f0*/  @!P1 IMAD.MOV R8, RZ, RZ, -R8 ;  /* 0x000000ffff089224 */ /* 0x000fe200078e0a08 */
[----:B------:R-:W-:Y:S01]  /*0300*/  @!P2 LOP3.LUT R8, RZ, R2, RZ, 0x33, !PT ;  /* 0x00000002ff08a212 */ /* 0x000fe200078e33ff */
[----:B------:R-:W-:Y:S02]  /*0310*/  IMAD.MOV R11, RZ, RZ, -R6 ;  /* 0x000000ffff0b7224 */ /* 0x000fe400078e0a06 */
[----:B------:R-:W-:Y:S01]  /*0320*/  IMAD R9, R9, R4, RZ ;  /* 0x0000000409097224 */ /* 0x000fe200078e02ff */
[----:B------:R-:W-:Y:S01]  /*0330*/  IABS R10, R8 ;  /* 0x00000008000a7213 */ /* 0x000fe20000000000 */
[----:B------:R-:W-:Y:S01]  /*0340*/  IMAD.MOV.U32 R6, RZ, RZ, RZ ;  /* 0x000000ffff067224 */ /* 0x000fe200078e00ff */
[----:B------:R-:W-:-:S03]  /*0350*/  ISETP.GE.AND P2, PT, R8, RZ, PT ;  /* 0x000000ff0800720c */ /* 0x000fc60003f46270 */
[----:B------:R-:W-:-:S04]  /*0360*/  IMAD.HI.U32 R6, R7, R9, R6 ;  /* 0x0000000907067227 */ /* 0x000fc800078e0006 */
[----:B------:R-:W-:Y:S02]  /*0370*/  IMAD.MOV.U32 R7, RZ, RZ, R10 ;  /* 0x000000ffff077224 */ /* 0x000fe400078e000a */
[----:B------:R-:W-:Y:S02]  /*0380*/  IMAD.MOV.U32 R9, RZ, RZ, R11 ;  /* 0x000000ffff097224 */ /* 0x000fe400078e000b */
[----:B------:R-:W-:-:S04]  /*0390*/  IMAD.HI.U32 R6, R6, R7, RZ ;  /* 0x0000000706067227 */ /* 0x000fc800078e00ff */
[----:B------:R-:W-:-:S05]  /*03a0*/  IMAD R7, R6, R9, R7 ;  /* 0x0000000906077224 */ /* 0x000fca00078e0207 */
[----:B------:R-:W-:-:S13]  /*03b0*/  ISETP.GT.U32.AND P0, PT, R4, R7, PT ;  /* 0x000000070400720c */ /* 0x000fda0003f04070 */
[----:B------:R-:W-:Y:S01]  /*03c0*/  @!P0 IMAD.IADD R7, R7, 0x1, -R4 ;  /* 0x0000000107078824 */ /* 0x000fe200078e0a04 */
[----:B------:R-:W-:-:S04]  /*03d0*/  ISETP.NE.AND P0, PT, R3, RZ, PT ;  /* 0x000000ff0300720c */ /* 0x000fc80003f05270 */
[----:B------:R-:W-:-:S13]  /*03e0*/  ISETP.GT.U32.AND P1, PT, R4, R7, PT ;  /* 0x000000070400720c */ /* 0x000fda0003f24070 */
[----:B------:R-:W-:Y:S02]  /*03f0*/  @!P1 IMAD.IADD R7, R7, 0x1, -R4 ;  /* 0x0000000107079824 */ /* 0x000fe400078e0a04 */
[----:B------:R-:W-:Y:S02]  /*0400*/  IMAD.MOV R4, RZ, RZ, -R8 ;  /* 0x000000ffff047224 */ /* 0x000fe400078e0a08 */
[----:B------:R-:W-:Y:S01]  /*0410*/  @!P2 IMAD.MOV R7, RZ, RZ, -R7 ;  /* 0x000000ffff07a224 */ /* 0x000fe200078e0a07 */
[----:B------:R-:W-:Y:S01]  /*0420*/  @!P0 LOP3.LUT R7, RZ, R3, RZ, 0x33, !PT ;  /* 0x00000003ff078212 */ /* 0x000fe200078e33ff */
[----:B------:R-:W-:Y:S02]  /*0430*/  IMAD R2, R2, R4, R5 ;  /* 0x0000000402027224 */ /* 0x000fe400078e0205 */
[----:B------:R-:W-:Y:S01]  /*0440*/  IMAD.SHL.U32 R5, R0, 0x2, RZ ;  /* 0x0000000200057824 */ /* 0x000fe200078e00ff */
[----:B------:R-:W-:Y:S01]  /*0450*/  ISETP.NE.AND P0, PT, R7, RZ, PT ;  /* 0x000000ff0700720c */ /* 0x000fe20003f05270 */
[----:B------:R-:W-:-:S04]  /*0460*/  IMAD.SHL.U32 R2, R2, 0x2, RZ ;  /* 0x0000000202027824 */ /* 0x000fc800078e00ff */
[----:B------:R-:W-:-:S08]  /*0470*/  IMAD R7, R8, R5, R2 ;  /* 0x0000000508077224 */ /* 0x000fd000078e0202 */
[----:B------:R-:W-:Y:S05]  /*0480*/  @!P0 BRA `(.L_x_257) ;  /* 0x0000000000648947 */ /* 0x000fea0003800000 */
[----:B------:R-:W0:Y:S01]  /*0490*/  LDCU.64 UR6, c[0x0][0x380] ;  /* 0x00007000ff0677ac */ /* 0x000e220008000a00 */
[----:B------:R-:W-:-:S05]  /*04a0*/  LOP3.LUT R2, RZ, R0, RZ, 0x33, !PT ;  /* 0x00000000ff027212 */ /* 0x000fca00078e33ff */
[----:B------:R-:W-:Y:S02]  /*04b0*/  IMAD.IADD R3, R7, 0x1, R2 ;  /* 0x0000000107037824 */ /* 0x000fe400078e0202 */
[----:B0-----:R-:W-:Y:S02]  /*04c0*/  IMAD.U32 R8, RZ, RZ, UR6 ;  /* 0x00000006ff087e24 */ /* 0x001fe4000f8e00ff */
[----:B------:R-:W-:-:S03]  /*04d0*/  IMAD.U32 R6, RZ, RZ, UR7 ;  /* 0x00000007ff067e24 */ /* 0x000fc6000f8e00ff */
[----:B------:R-:W-:-:S04]  /*04e0*/  IADD3 R2, P0, PT, R3, R8, RZ ;  /* 0x0000000803027210 */ /* 0x000fc80007f1e0ff */
[----:B------:R-:W-:Y:S02]  /*04f0*/  LEA.HI.X.SX32 R3, R3, R6, 0x1, P0 ;  /* 0x0000000603037211 */ /* 0x000fe400000f0eff */
[----:B------:R-:W-:-:S03]  /*0500*/  IADD3 R4, P0, PT, R5, R2, RZ ;  /* 0x0000000205047210 */ /* 0x000fc60007f1e0ff */
[----:B------:R-:W2:Y:S01]  /*0510*/  LDG.E.U8 R9, desc[UR4][R2.64] ;  /* 0x0000000402097981 */ /* 0x000ea2000c1e1100 */
[----:B------:R-:W-:-:S03]  /*0520*/  LEA.HI.X.SX32 R5, R5, R3, 0x1, P0 ;  /* 0x0000000305057211 */ /* 0x000fc600000f0eff */
[----:B------:R-:W2:Y:S04]  /*0530*/  LDG.E.U8 R10, desc[UR4][R2.64+0x2] ;  /* 0x00000204020a7981 */ /* 0x000ea8000c1e1100 */
[----:B------:R-:W2:Y:S04]  /*0540*/  LDG.E.U8 R11, desc[UR4][R4.64] ;  /* 0x00000004040b7981 */ /* 0x000ea8000c1e1100 */
[----:B------:R-:W3:Y:S01]  /*0550*/  LDG.E.U8 R12, desc[UR4][R4.64+0x2] ;  /* 0x00000204040c7981 */ /* 0x000ee2000c1e1100 */
[----:B--2---:R-:W-:Y:S02]  /*0560*/  IADD3 R9, PT, PT, R11, R9, R10 ;  /* 0x000000090b097210 */ /* 0x004fe40007ffe00a */
[----:B------:R-:W-:-:S02]  /*0570*/  IADD3 R10, P0, PT, R0, R2, RZ ;  /* 0x00000002000a7210 */ /* 0x000fc40007f1e0ff */
[----:B---3--:R-:W-:Y:S02]  /*0580*/  IADD3 R9, PT, PT, R9, 0x2, R12 ;  /* 0x0000000209097810 */ /* 0x008fe40007ffe00c */
[----:B------:R-:W-:Y:S02]  /*0590*/  LEA.HI.X.SX32 R11, R0, R3, 0x1, P0 ;  /* 0x00000003000b7211 */ /* 0x000fe400000f0eff */
[----:B------:R-:W-:-:S05]  /*05a0*/  SHF.R.U32.HI R9, RZ, 0x2, R9 ;  /* 0x00000002ff097819 */ /* 0x000fca0000011609 */
[----:B------:R1:W-:Y:S04]  /*05b0*/  STG.E.U8 desc[UR4][R10.64+0x1], R9 ;  /* 0x000001090a007986 */ /* 0x0003e8000c101104 */
[----:B------:R-:W2:Y:S04]  /*05c0*/  LDG.E.U8 R12, desc[UR4][R2.64+0x2] ;  /* 0x00000204020c7981 */ /* 0x000ea8000c1e1100 */
[----:B------:R-:W2:Y:S02]  /*05d0*/  LDG.E.U8 R13, desc[UR4][R4.64+0x2] ;  /* 0x00000204040d7981 */ /* 0x000ea4000c1e1100 */
[----:B--2---:R-:W-:-:S04]  /*05e0*/  IADD3 R12, PT, PT, R12, 0x1, R13 ;  /* 0x000000010c0c7810 */ /* 0x004fc80007ffe00d */
[----:B------:R-:W-:-:S04]  /*05f0*/  SHF.R.U32.HI R12, RZ, 0x1, R12 ;  /* 0x00000001ff0c7819 */ /* 0x000fc8000001160c */
[----:B------:R-:W-:Y:S01]  /*0600*/  PRMT R13, R12, 0x7610, R13 ;  /* 0x000076100c0d7816 */ /* 0x000fe2000000000d */
[----:B-1----:R-:W-:Y:S06]  /*0610*/  BRA `(.L_x_258) ;  /* 0x0000000000387947 */ /* 0x002fec0003800000 */
.L_x_257:
[----:B------:R-:W0:Y:S01]  /*0620*/  LDCU.64 UR6, c[0x0][0x380] ;  /* 0x00007000ff0677ac */ /* 0x000e220008000a00 */
[----:B------:R-:W-:Y:S02]  /*0630*/  IMAD.IADD R3, R0, 0x1, R7 ;  /* 0x0000000100037824 */ /* 0x000fe400078e0207 */
[----:B0-----:R-:W-:Y:S02]  /*0640*/  IMAD.U32 R8, RZ, RZ, UR6 ;  /* 0x00000006ff087e24 */ /* 0x001fe4000f8e00ff */
[----:B------:R-:W-:-:S03]  /*0650*/  IMAD.U32 R6, RZ, RZ, UR7 ;  /* 0x00000007ff067e24 */ /* 0x000fc6000f8e00ff */
[----:B------:R-:W-:-:S04]  /*0660*/  IADD3 R2, P0, PT, R3, R8, RZ ;  /* 0x0000000803027210 */ /* 0x000fc80007f1e0ff */
[----:B------:R-:W-:-:S05]  /*0670*/  LEA.HI.X.SX32 R3, R3, R6, 0x1, P0 ;  /* 0x0000000603037211 */ /* 0x000fca00000f0eff */
[----:B------:R-:W2:Y:S04]  /*0680*/  LDG.E.U8 R5, desc[UR4][R2.64+-0x1] ;  /* 0xffffff0402057981 */ /* 0x000ea8000c1e1100 */
[----:B------:R-:W2:Y:S01]  /*0690*/  LDG.E.U8 R10, desc[UR4][R2.64+0x1] ;  /* 0x00000104020a7981 */ /* 0x000ea2000c1e1100 */
[----:B------:R-:W-:Y:S02]  /*06a0*/  IADD3 R4, P0, PT, R7, R8, RZ ;  /* 0x0000000807047210 */ /* 0x000fe40007f1e0ff */
[----:B--2---:R-:W-:Y:S02]  /*06b0*/  IADD3 R10, PT, PT, R5, 0x1, R10 ;  /* 0x00000001050a7810 */ /* 0x004fe40007ffe00a */
[----:B------:R-:W-:Y:S02]  /*06c0*/  LEA.HI.X.SX32 R5, R7, R6, 0x1, P0 ;  /* 0x0000000607057211 */ /* 0x000fe400000f0eff */
[----:B------:R-:W-:-:S05]  /*06d0*/  SHF.R.U32.HI R9, RZ, 0x1, R10 ;  /* 0x00000001ff097819 */ /* 0x000fca000001160a */
[----:B------:R0:W-:Y:S04]  /*06e0*/  STG.E.U8 desc[UR4][R4.64], R9 ;  /* 0x0000000904007986 */ /* 0x0001e8000c101104 */
[----:B------:R0:W5:Y:S02]  /*06f0*/  LDG.E.U8 R13, desc[UR4][R2.64+0x1] ;  /* 0x00000104020d7981 */ /* 0x000164000c1e1100 */
.L_x_258:
[----:B------:R-:W-:Y:S05]  /*0700*/  BSYNC.RECONVERGENT B0 ;  /* 0x0000000000007941 */ /* 0x000fea0003800200 */
.L_x_256:
[----:B------:R-:W-:-:S04]  /*0710*/  IADD3 R8, P0, PT, R7, R8, RZ ;  /* 0x0000000807087210 */ /* 0x000fc80007f1e0ff */
[----:B0-----:R-:W-:Y:S02]  /*0720*/  LEA.HI.X.SX32 R9, R7, R6, 0x1, P0 ;  /* 0x0000000607097211 */ /* 0x001fe400000f0eff */
[----:B------:R-:W-:-:S03]  /*0730*/  IADD3 R2, P0, PT, R0, R8, RZ ;  /* 0x0000000800027210 */ /* 0x000fc60007f1e0ff */
[----:B-----5:R-:W-:Y:S01]  /*0740*/  STG.E.U8 desc[UR4][R8.64+0x1], R13 ;  /* 0x0000010d08007986 */ /* 0x020fe2000c101104 */
[----:B------:R-:W-:-:S05]  /*0750*/  LEA.HI.X.SX32 R3, R0, R9, 0x1, P0 ;  /* 0x0000000900037211 */ /* 0x000fca00000f0eff */
[----:B------:R-:W2:Y:S04]  /*0760*/  LDG.E.U8 R0, desc[UR4][R2.64+-0x1] ;  /* 0xffffff0402007981 */ /* 0x000ea8000c1e1100 */
[----:B------:R-:W2:Y:S02]  /*0770*/  LDG.E.U8 R5, desc[UR4][R2.64+0x1] ;  /* 0x0000010402057981 */ /* 0x000ea4000c1e1100 */
[----:B--2---:R-:W-:-:S04]  /*0780*/  IADD3 R0, PT, PT, R0, 0x1, R5 ;  /* 0x0000000100007810 */ /* 0x004fc80007ffe005 */
[----:B------:R-:W-:-:S05]  /*0790*/  SHF.R.U32.HI R5, RZ, 0x1, R0 ;  /* 0x00000001ff057819 */ /* 0x000fca0000011600 */
[----:B------:R-:W-:Y:S01]  /*07a0*/  STG.E.U8 desc[UR4][R2.64], R5 ;  /* 0x0000000502007986 */ /* 0x000fe2000c101104 */
[----:B------:R-:W-:Y:S05]  /*07b0*/  EXIT ;  /* 0x000000000000794d */ /* 0x000fea0003800000 */
.L_x_259:
        /* <DEDUP_REMOVED lines=12> */
.L_x_281:


//--------------------- .text._Z9cuda_testPfS_S_S_ --------------------------
	.section	.text._Z9cuda_testPfS_S_S_,"ax",@progbits
	.align	128
        .global         _Z9cuda_testPfS_S_S_
        .type           _Z9cuda_testPfS_S_S_,@function
        .size           _Z9cuda_testPfS_S_S_,(.L_x_282 - _Z9cuda_testPfS_S_S_)
        .other          _Z9cuda_testPfS_S_S_,@"STO_CUDA_ENTRY STV_DEFAULT"
_Z9cuda_testPfS_S_S_:
.text._Z9cuda_testPfS_S_S_:
        /* <DEDUP_REMOVED lines=9> */
[----:B--2---:R-:W-:-:S03]  /*0090*/  IMAD.WIDE R2, R11, 0x4, R2 ;  /* 0x000000040b027825 */ /* 0x004fc600078e0202 */
[----:B------:R-:W0:Y:S03]  /*00a0*/  LDC.64 R8, c[0x0][0x380] ;  /* 0x0000e000ff087b82 */ /* 0x000e260000000a00 */
[----:B-1----:R-:W2:Y:S01]  /*00b0*/  LDG.E R2, desc[UR4][R2.64] ;  /* 0x0000000402027981 */ /* 0x002ea2000c1e1900 */
[----:B---3--:R-:W-:-:S06]  /*00c0*/  IMAD.WIDE R4, R11, 0x4, R4 ;  /* 0x000000040b047825 */ /* 0x008fcc00078e0204 */
[----:B------:R-:W2:Y:S04]  /*00d0*/  LDG.E R5, desc[UR4][R4.64] ;  /* 0x0000000404057981 */ /* 0x000ea8000c1e1900 */
[----:B----4-:R-:W3:Y:S01]  /*00e0*/  LDG.E R7, desc[UR4][R6.64] ;  /* 0x0000000406077981 */ /* 0x010ee2000c1e1900 */
[----:B0-----:R-:W-:-:S04]  /*00f0*/  IMAD.WIDE R8, R11, 0x4, R8 ;  /* 0x000000040b087825 */ /* 0x001fc800078e0208 */
[----:B--2---:R-:W-:-:S04]  /*0100*/  FADD R0, R2, R5 ;  /* 0x0000000502007221 */ /* 0x004fc80000000000 */
[----:B---3--:R-:W-:-:S05]  /*0110*/  FADD R11, R0, R7 ;  /* 0x00000007000b7221 */ /* 0x008fca0000000000 */
[----:B------:R-:W-:Y:S01]  /*0120*/  STG.E desc[UR4][R8.64], R11 ;  /* 0x0000000b08007986 */ /* 0x000fe2000c101904 */
[----:B------:R-:W-:Y:S05]  /*0130*/  EXIT ;  /* 0x000000000000794d */ /* 0x000fea0003800000 */
.L_x_260:
        /* <DEDUP_REMOVED lines=12> */
.L_x_282:


//--------------------- .nv.shared.reserved.0     --------------------------
	.section	.nv.shared.reserved.0,"aw",@nobits
	.weak		__nv_reservedSMEM_offset_0_alias
	.size		__nv_reservedSMEM_offset_0_alias, 0, 64
	.other		__nv_reservedSMEM_offset_0_alias,@"STO_CUDA_RESERVED_SHARED STV_DEFAULT"
__nv_reservedSMEM_offset_0_alias:
	.zero		0
	.zero		64


//--------------------- .nv.constant0._Z26convert_dmap_to_mili_meterPf --------------------------
	.section	.nv.constant0._Z26convert_dmap_to_mili_meterPf,"a",@progbits
	.sectionflags	@""
	.align	4
.nv.constant0._Z26convert_dmap_to_mili_meterPf:
	.zero		904


//--------------------- .nv.constant0._Z21depth_median_filter_hPfS_PiS0_S0_ --------------------------
	.section	.nv.constant0._Z21depth_median_filter_hPfS_PiS0_S0_,"a",@progbits
	.sectionflags	@""
	.align	4
.nv.constant0._Z21depth_median_filter_hPfS_PiS0_S0_:
	.zero		936


//--------------------- .nv.constant0._Z21depth_median_filter_wPfS_PiS0_S0_ --------------------------
	.section	.nv.constant0._Z21depth_median_filter_wPfS_PiS0_S0_,"a",@progbits
	.sectionflags	@""
	.align	4
.nv.constant0._Z21depth_median_filter_wPfS_PiS0_S0_:
	.zero		936


//--------------------- .nv.constant0._Z14depth_filter_hPfS_PiS0_S0_S_Ps --------------------------
	.section	.nv.constant0._Z14depth_filter_hPfS_PiS0_S0_S_Ps,"a",@progbits
	.sectionflags	@""
	.align	4
.nv.constant0._Z14depth_filter_hPfS_PiS0_S0_S_Ps:
	.zero		952


//--------------------- .nv.constant0._Z14depth_filter_wPfS_PiS0_S0_S_Ps --------------------------
	.section	.nv.constant0._Z14depth_filter_wPfS_PiS0_S0_S_Ps,"a",@progbits
	.sectionflags	@""
	.align	4
.nv.constant0._Z14depth_filter_wPfS_PiS0_S0_S_Ps:
	.zero		952


//--------------------- .nv.constant0._Z20flying_points_filterPfS_PiS0_S_S_S0_S0_ --------------------------
	.section	.nv.constant0._Z20flying_points_filterPfS_PiS0_S_S_S0_S0_,"a",@progbits
	.sectionflags	@""
	.align	4
.nv.constant0._Z20flying_points_filterPfS_PiS0_S_S_S0_S0_:
	.zero		960


//--------------------- .nv.constant0._Z33optimize_dmap_using_sub_pixel_mapPfS_PiS0_S_ --------------------------
	.section	.nv.constant0._Z33optimize_dmap_using_sub_pixel_mapPfS_PiS0_S_,"a",@progbits
	.sectionflags	@""
	.align	4
.nv.constant0._Z33optimize_dmap_using_sub_pixel_mapPfS_PiS0_S_:
	.zero		936


//--------------------- .nv.constant0._Z29gen_depth_from_index_matchingPfPiS0_S_S_S_S_S_S_S_PsS1_S_S_S0_ --------------------------
	.section	.nv.constant0._Z29gen_depth_from_index_matchingPfPiS0_S_S_S_S_S_S_S_PsS1_S_S_S0_,"a",@progbits
	.sectionflags	@""
	.align	4
.nv.constant0._Z29gen_depth_from_index_matchingPfPiS0_S_S_S_S_S_S_S_PsS1_S_S_S0_:
	.zero		1016


//--------------------- .nv.constant0._Z28rectify_phase_and_belief_mapPfPsS_S_PiS1_S_S0_S_ --------------------------
	.section	.nv.constant0._Z28rectify_phase_and_belief_mapPfPsS_S_PiS1_S_S0_S_,"a",@progbits
	.sectionflags	@""
	.align	4
.nv.constant0._Z28rectify_phase_and_belief_mapPfPsS_S_PiS1_S_S0_S_:
	.zero		968


//--------------------- .nv.constant0._Z18phase_shift_decodePhPiS0_PfPsS0_S1_ --------------------------
	.section	.nv.constant0._Z18phase_shift_decodePhPiS0_PfPsS0_S1_,"a",@progbits
	.sectionflags	@""
	.align	4
.nv.constant0._Z18phase_shift_decodePhPiS0_PfPsS0_S1_:
	.zero		952


//--------------------- .nv.constant0._Z11gray_decodePhS_S_S_PiS0_S0_PsS0_ --------------------------
	.section	.nv.constant0._Z11gray_decodePhS_S_S_PiS0_S0_PsS0_,"a",@progbits
	.sectionflags	@""
	.align	4
.nv.constant0._Z11gray_decodePhS_S_S_PiS0_S0_PsS0_:
	.zero		968


//--------------------- .nv.constant0._Z21convert_bayer_to_grayPhPiS0_ --------------------------
	.section	.nv.constant0._Z21convert_bayer_to_grayPhPiS0_,"a",@progbits
	.sectionflags	@""
	.align	4
.nv.constant0._Z21convert_bayer_to_grayPhPiS0_:
	.zero		920


//--------------------- .nv.constant0._Z21convert_bayer_to_bluePhPiS0_ --------------------------
	.section	.nv.constant0._Z21convert_bayer_to_bluePhPiS0_,"a",@progbits
	.sectionflags	@""
	.align	4
.nv.constant0._Z21convert_bayer_to_bluePhPiS0_:
	.zero		920


//--------------------- .nv.constant0._Z9cuda_testPfS_S_S_ --------------------------
	.section	.nv.constant0._Z9cuda_testPfS_S_S_,"a",@progbits
	.sectionflags	@""
	.align	4
.nv.constant0._Z9cuda_testPfS_S_S_:
	.zero		928


//--------------------- SYMBOLS --------------------------

	.type		.nv.reservedSmem.offset0,@object
	.size		.nv.reservedSmem.offset0,0x4
